def attn_fwd(
    Q,
    K,
    V,
    Out,
    Lse,
    sm_scale,
    stride_qz,
    stride_qh,
    stride_qm,
    stride_qk,
    stride_kz,
    stride_kh,
    stride_kn,
    stride_kk,
    stride_vz,
    stride_vh,
    stride_vn,
    stride_vk,
    stride_oz,
    stride_oh,
    stride_om,
    stride_ok,
    seqlen_q,
    seqlen_k,
    BLOCK_M: tl.constexpr,
    BLOCK_N: tl.constexpr,
    HEAD_DIM: tl.constexpr,
    CAUSAL: tl.constexpr,
):
    start_m = tl.program_id(0)
    off_hz = tl.program_id(1)
    q_off = off_hz * stride_qh
    k_off = off_hz * stride_kh
    v_off = off_hz * stride_vh
    offs_m = start_m * BLOCK_M + tl.arange(0, BLOCK_M)
    offs_d = tl.arange(0, HEAD_DIM)
    offs_n = tl.arange(0, BLOCK_N)
    q_ptrs = Q + q_off + offs_m[:, None] * stride_qm + offs_d[None, :] * stride_qk
    k_ptrs = K + k_off + offs_d[:, None] * stride_kk + offs_n[None, :] * stride_kn
    v_ptrs = V + v_off + offs_n[:, None] * stride_vn + offs_d[None, :] * stride_vk
    m_i = tl.full([BLOCK_M], float("-inf"), dtype=tl.float32)
    l_i = tl.zeros([BLOCK_M], dtype=tl.float32) + 1.0
    acc = tl.zeros([BLOCK_M, HEAD_DIM], dtype=tl.float32)
    q = tl.load(q_ptrs)
    acc, l_i, m_i = _attn_fwd_inner(
        acc,
        l_i,
        m_i,
        q,
        k_ptrs,
        v_ptrs,
        sm_scale,
        stride_kn,
        stride_vn,
        start_m,
        seqlen_k,
        BLOCK_M,
        BLOCK_N,
        HEAD_DIM,
        CAUSAL,
    )
    acc = acc / l_i[:, None]
    lse = m_i + tl.math.log2(l_i) / 1.4426950408889634
    o_ptrs = (
        Out
        + off_hz * stride_oh
        + offs_m[:, None] * stride_om
        + offs_d[None, :] * stride_ok
    )
    tl.store(o_ptrs, acc.to(Out.dtype.element_ty))
    tl.store(Lse + off_hz * seqlen_q + offs_m, lse)

# config = {"BLOCK_M": 128, "BLOCK_N": 16, "HEAD_DIM": 256, "arch": "sm_80", "causal": false, "dtype": "bf16", "num_stages": 2, "num_warps": 4}
# arch = sm_80


// ===== COMPILED SASS (sm_80) =====

	.target	sm_80

	.elftype	@"ET_EXEC"


//--------------------- .note.nv.tkinfo           --------------------------
	.section	.note.nv.tkinfo,"",@"SHT_NOTE"
	.sectionflags	@"SHF_NOTE_NV_TKINFO"
	.tkinfo
        /*0018*/ 	.word	0x00000002
        /*0030*/ 	.string	""
        /*0030*/ 	.string	"ptxas"
        /*0030*/ 	.string	"Cuda compilation tools, release 13.0, V13.0.88"
        /*0030*/ 	.string	"Build cuda_13.0.r13.0/compiler.36424714_0"
        /*0030*/ 	.string	"-v  -suppress-debug-info  -lineinfo  -arch sm_80 "



//--------------------- .note.nv.cuinfo           --------------------------
	.section	.note.nv.cuinfo,"",@"SHT_NOTE"
	.sectionflags	@"SHF_NOTE_NV_CUINFO"
        /*0018*/ 	.short	0x0002
        /*001a*/ 	.short	0x0050
        /*001c*/ 	.short	0x0082
	.zero		2


//--------------------- .nv.info                  --------------------------
	.section	.nv.info,"",@"SHT_CUDA_INFO"
	.align	4


	//----- nvinfo : EIATTR_REGCOUNT
	.align		4
        /*0000*/ 	.byte	0x04, 0x2f
        /*0002*/ 	.short	(.L_2 - .L_1)
	.align		4
.L_1:
        /*0004*/ 	.word	index@(attn_fwd)
        /*0008*/ 	.word	0x00000040


	//----- nvinfo : EIATTR_FRAME_SIZE
	.align		4
.L_2:
        /*000c*/ 	.byte	0x04, 0x11
        /*000e*/ 	.short	(.L_4 - .L_3)
	.align		4
.L_3:
        /*0010*/ 	.word	index@(attn_fwd)
        /*0014*/ 	.word	0x00000be8


	//----- nvinfo : EIATTR_MIN_STACK_SIZE
	.align		4
.L_4:
        /*0018*/ 	.byte	0x04, 0x12
        /*001a*/ 	.short	(.L_6 - .L_5)
	.align		4
.L_5:
        /*001c*/ 	.word	index@(attn_fwd)
        /*0020*/ 	.word	0x00000be8
.L_6:


//--------------------- .nv.info.attn_fwd         --------------------------
	.section	.nv.info.attn_fwd,"",@"SHT_CUDA_INFO"
	.sectionflags	@""
	.align	4


	//----- nvinfo : EIATTR_CUDA_API_VERSION
	.align		4
        /*0000*/ 	.byte	0x04, 0x37
        /*0002*/ 	.short	(.L_8 - .L_7)
.L_7:
        /*0004*/ 	.word	0x00000082


	//----- nvinfo : EIATTR_SW2861232_WAR
	.align		4
.L_8:
        /*0008*/ 	.byte	0x01, 0x35
	.zero		2


	//----- nvinfo : EIATTR_PARAM_CBANK
	.align		4
        /*000c*/ 	.byte	0x04, 0x0a
        /*000e*/ 	.short	(.L_10 - .L_9)
	.align		4
.L_9:
        /*0010*/ 	.word	index@(.nv.constant0.attn_fwd)
        /*0014*/ 	.short	0x0160
        /*0016*/ 	.short	0x0088


	//----- nvinfo : EIATTR_CBANK_PARAM_SIZE
	.align		4
.L_10:
        /*0018*/ 	.byte	0x03, 0x19
        /*001a*/ 	.short	0x0088


	//----- nvinfo : EIATTR_KPARAM_INFO
	.align		4
        /*001c*/ 	.byte	0x04, 0x17
        /*001e*/ 	.short	(.L_12 - .L_11)
.L_11:
        /*0020*/ 	.word	0x00000000
        /*0024*/ 	.short	0x0019
        /*0026*/ 	.short	0x0080
        /*0028*/ 	.byte	0x00, 0xf4, 0x21, 0x00


	//----- nvinfo : EIATTR_KPARAM_INFO
	.align		4
.L_12:
        /*002c*/ 	.byte	0x04, 0x17
        /*002e*/ 	.short	(.L_14 - .L_13)
.L_13:
        /*0030*/ 	.word	0x00000000
        /*0034*/ 	.short	0x0018
        /*0036*/ 	.short	0x0078
        /*0038*/ 	.byte	0x00, 0xf4, 0x21, 0x00


	//----- nvinfo : EIATTR_KPARAM_INFO
	.align		4
.L_14:
        /*003c*/ 	.byte	0x04, 0x17
        /*003e*/ 	.short	(.L_16 - .L_15)
.L_15:
        /*0040*/ 	.word	0x00000000
        /*0044*/ 	.short	0x0017
        /*0046*/ 	.short	0x0070
        /*0048*/ 	.byte	0x00, 0xf0, 0x11, 0x00


	//----- nvinfo : EIATTR_KPARAM_INFO
	.align		4
.L_16:
        /*004c*/ 	.byte	0x04, 0x17
        /*004e*/ 	.short	(.L_18 - .L_17)
.L_17:
        /*0050*/ 	.word	0x00000000
        /*0054*/ 	.short	0x0016
        /*0056*/ 	.short	0x006c
        /*0058*/ 	.byte	0x00, 0xf0, 0x11, 0x00


	//----- nvinfo : EIATTR_KPARAM_INFO
	.align		4
.L_18:
        /*005c*/ 	.byte	0x04, 0x17
        /*005e*/ 	.short	(.L_20 - .L_19)
.L_19:
        /*0060*/ 	.word	0x00000000
        /*0064*/ 	.short	0x0015
        /*0066*/ 	.short	0x0068
        /*0068*/ 	.byte	0x00, 0xf0, 0x11, 0x00


	//----- nvinfo : EIATTR_KPARAM_INFO
	.align		4
.L_20:
        /*006c*/ 	.byte	0x04, 0x17
        /*006e*/ 	.short	(.L_22 - .L_21)
.L_21:
        /*0070*/ 	.word	0x00000000
        /*0074*/ 	.short	0x0014
        /*0076*/ 	.short	0x0064
        /*0078*/ 	.byte	0x00, 0xf0, 0x11, 0x00


	//----- nvinfo : EIATTR_KPARAM_INFO
	.align		4
.L_22:
        /*007c*/ 	.byte	0x04, 0x17
        /*007e*/ 	.short	(.L_24 - .L_23)
.L_23:
        /*0080*/ 	.word	0x00000000
        /*0084*/ 	.short	0x0013
        /*0086*/ 	.short	0x0060
        /*0088*/ 	.byte	0x00, 0xf0, 0x11, 0x00


	//----- nvinfo : EIATTR_KPARAM_INFO
	.align		4
.L_24:
        /*008c*/ 	.byte	0x04, 0x17
        /*008e*/ 	.short	(.L_26 - .L_25)
.L_25:
        /*0090*/ 	.word	0x00000000
        /*0094*/ 	.short	0x0012
        /*0096*/ 	.short	0x005c
        /*0098*/ 	.byte	0x00, 0xf0, 0x11, 0x00


	//----- nvinfo : EIATTR_KPARAM_INFO
	.align		4
.L_26:
        /*009c*/ 	.byte	0x04, 0x17
        /*009e*/ 	.short	(.L_28 - .L_27)
.L_27:
        /*00a0*/ 	.word	0x00000000
        /*00a4*/ 	.short	0x0011
        /*00a6*/ 	.short	0x0058
        /*00a8*/ 	.byte	0x00, 0xf0, 0x11, 0x00


	//----- nvinfo : EIATTR_KPARAM_INFO
	.align		4
.L_28:
        /*00ac*/ 	.byte	0x04, 0x17
        /*00ae*/ 	.short	(.L_30 - .L_29)
.L_29:
        /*00b0*/ 	.word	0x00000000
        /*00b4*/ 	.short	0x0010
        /*00b6*/ 	.short	0x0054
        /*00b8*/ 	.byte	0x00, 0xf0, 0x11, 0x00


	//----- nvinfo : EIATTR_KPARAM_INFO
	.align		4
.L_30:
        /*00bc*/ 	.byte	0x04, 0x17
        /*00be*/ 	.short	(.L_32 - .L_31)
.L_31:
        /*00c0*/ 	.word	0x00000000
        /*00c4*/ 	.short	0x000f
        /*00c6*/ 	.short	0x0050
        /*00c8*/ 	.byte	0x00, 0xf0, 0x11, 0x00


	//----- nvinfo : EIATTR_KPARAM_INFO
	.align		4
.L_32:
        /*00cc*/ 	.byte	0x04, 0x17
        /*00ce*/ 	.short	(.L_34 - .L_33)
.L_33:
        /*00d0*/ 	.word	0x00000000
        /*00d4*/ 	.short	0x000e
        /*00d6*/ 	.short	0x004c
        /*00d8*/ 	.byte	0x00, 0xf0, 0x11, 0x00


	//----- nvinfo : EIATTR_KPARAM_INFO
	.align		4
.L_34:
        /*00dc*/ 	.byte	0x04, 0x17
        /*00de*/ 	.short	(.L_36 - .L_35)
.L_35:
        /*00e0*/ 	.word	0x00000000
        /*00e4*/ 	.short	0x000d
        /*00e6*/ 	.short	0x0048
        /*00e8*/ 	.byte	0x00, 0xf0, 0x11, 0x00


	//----- nvinfo : EIATTR_KPARAM_INFO
	.align		4
.L_36:
        /*00ec*/ 	.byte	0x04, 0x17
        /*00ee*/ 	.short	(.L_38 - .L_37)
.L_37:
        /*00f0*/ 	.word	0x00000000
        /*00f4*/ 	.short	0x000c
        /*00f6*/ 	.short	0x0044
        /*00f8*/ 	.byte	0x00, 0xf0, 0x11, 0x00


	//----- nvinfo : EIATTR_KPARAM_INFO
	.align		4
.L_38:
        /*00fc*/ 	.byte	0x04, 0x17
        /*00fe*/ 	.short	(.L_40 - .L_39)
.L_39:
        /*0100*/ 	.word	0x00000000
        /*0104*/ 	.short	0x000b
        /*0106*/ 	.short	0x0040
        /*0108*/ 	.byte	0x00, 0xf0, 0x11, 0x00


	//----- nvinfo : EIATTR_KPARAM_INFO
	.align		4
.L_40:
        /*010c*/ 	.byte	0x04, 0x17
        /*010e*/ 	.short	(.L_42 - .L_41)
.L_41:
        /*0110*/ 	.word	0x00000000
        /*0114*/ 	.short	0x000a
        /*0116*/ 	.short	0x003c
        /*0118*/ 	.byte	0x00, 0xf0, 0x11, 0x00


	//----- nvinfo : EIATTR_KPARAM_INFO
	.align		4
.L_42:
        /*011c*/ 	.byte	0x04, 0x17
        /*011e*/ 	.short	(.L_44 - .L_43)
.L_43:
        /*0120*/ 	.word	0x00000000
        /*0124*/ 	.short	0x0009
        /*0126*/ 	.short	0x0038
        /*0128*/ 	.byte	0x00, 0xf0, 0x11, 0x00


	//----- nvinfo : EIATTR_KPARAM_INFO
	.align		4
.L_44:
        /*012c*/ 	.byte	0x04, 0x17
        /*012e*/ 	.short	(.L_46 - .L_45)
.L_45:
        /*0130*/ 	.word	0x00000000
        /*0134*/ 	.short	0x0008
        /*0136*/ 	.short	0x0034
        /*0138*/ 	.byte	0x00, 0xf0, 0x11, 0x00


	//----- nvinfo : EIATTR_KPARAM_INFO
	.align		4
.L_46:
        /*013c*/ 	.byte	0x04, 0x17
        /*013e*/ 	.short	(.L_48 - .L_47)
.L_47:
        /*0140*/ 	.word	0x00000000
        /*0144*/ 	.short	0x0007
        /*0146*/ 	.short	0x0030
        /*0148*/ 	.byte	0x00, 0xf0, 0x11, 0x00


	//----- nvinfo : EIATTR_KPARAM_INFO
	.align		4
.L_48:
        /*014c*/ 	.byte	0x04, 0x17
        /*014e*/ 	.short	(.L_50 - .L_49)
.L_49:
        /*0150*/ 	.word	0x00000000
        /*0154*/ 	.short	0x0006
        /*0156*/ 	.short	0x002c
        /*0158*/ 	.byte	0x00, 0xf0, 0x11, 0x00


	//----- nvinfo : EIATTR_KPARAM_INFO
	.align		4
.L_50:
        /*015c*/ 	.byte	0x04, 0x17
        /*015e*/ 	.short	(.L_52 - .L_51)
.L_51:
        /*0160*/ 	.word	0x00000000
        /*0164*/ 	.short	0x0005
        /*0166*/ 	.short	0x0028
        /*0168*/ 	.byte	0x00, 0xf0, 0x11, 0x00


	//----- nvinfo : EIATTR_KPARAM_INFO
	.align		4
.L_52:
        /*016c*/ 	.byte	0x04, 0x17
        /*016e*/ 	.short	(.L_54 - .L_53)
.L_53:
        /*0170*/ 	.word	0x00000000
        /*0174*/ 	.short	0x0004
        /*0176*/ 	.short	0x0020
        /*0178*/ 	.byte	0x00, 0xf4, 0x21, 0x00


	//----- nvinfo : EIATTR_KPARAM_INFO
	.align		4
.L_54:
        /*017c*/ 	.byte	0x04, 0x17
        /*017e*/ 	.short	(.L_56 - .L_55)
.L_55:
        /*0180*/ 	.word	0x00000000
        /*0184*/ 	.short	0x0003
        /*0186*/ 	.short	0x0018
        /*0188*/ 	.byte	0x00, 0xf4, 0x21, 0x00


	//----- nvinfo : EIATTR_KPARAM_INFO
	.align		4
.L_56:
        /*018c*/ 	.byte	0x04, 0x17
        /*018e*/ 	.short	(.L_58 - .L_57)
.L_57:
        /*0190*/ 	.word	0x00000000
        /*0194*/ 	.short	0x0002
        /*0196*/ 	.short	0x0010
        /*0198*/ 	.byte	0x00, 0xf4, 0x21, 0x00


	//----- nvinfo : EIATTR_KPARAM_INFO
	.align		4
.L_58:
        /*019c*/ 	.byte	0x04, 0x17
        /*019e*/ 	.short	(.L_60 - .L_59)
.L_59:
        /*01a0*/ 	.word	0x00000000
        /*01a4*/ 	.short	0x0001
        /*01a6*/ 	.short	0x0008
        /*01a8*/ 	.byte	0x00, 0xf4, 0x21, 0x00


	//----- nvinfo : EIATTR_KPARAM_INFO
	.align		4
.L_60:
        /*01ac*/ 	.byte	0x04, 0x17
        /*01ae*/ 	.short	(.L_62 - .L_61)
.L_61:
        /*01b0*/ 	.word	0x00000000
        /*01b4*/ 	.short	0x0000
        /*01b6*/ 	.short	0x0000
        /*01b8*/ 	.byte	0x00, 0xf4, 0x21, 0x00


	//----- nvinfo : EIATTR_MAXREG_COUNT
	.align		4
.L_62:
        /*01bc*/ 	.byte	0x03, 0x1b
        /*01be*/ 	.short	0x00ff


	//----- nvinfo : EIATTR_NUM_BARRIERS
	.align		4
        /*01c0*/ 	.byte	0x02, 0x4c
        /*01c2*/ 	.byte	0x01
	.zero		1


	//----- nvinfo : EIATTR_ANNOTATIONS
	.align		4
        /*01c4*/ 	.byte	0x04, 0x55
        /*01c6*/ 	.short	(.L_64 - .L_63)


	//   ....[0]....
.L_63:
        /*01c8*/ 	.word	0x00000001
        /*01cc*/ 	.byte	0xf0, 0x03, 0x00, 0x00, 0x01, 0x00, 0x00, 0x00, 0x00, 0x04, 0x00, 0x00, 0x01, 0x00, 0x00, 0x00
        /* <DEDUP_REMOVED lines=2272> */
        /*8fdc*/ 	.byte	0x90, 0xa1, 0x02, 0x00


	//----- nvinfo : EIATTR_MERCURY_ISA_VERSION
	.align		4
.L_64:
        /*8fe0*/ 	.byte	0x03, 0x5f
        /*8fe2*/ 	.short	0x0000


	//----- nvinfo : EIATTR_COOP_GROUP_MASK_REGIDS
	.align		4
        /*8fe4*/ 	.byte	0x04, 0x29
        /*8fe6*/ 	.short	(.L_66 - .L_65)


	//   ....[0]....
.L_65:
        /*8fe8*/ 	.word	0xffffffff


	//   ....[1]....
        /*8fec*/ 	.word	0xffffffff


	//   ....[2]....
        /*8ff0*/ 	.word	0xffffffff


	//   ....[3]....
        /*8ff4*/ 	.word	0xffffffff


	//   ....[4]....
        /*8ff8*/ 	.word	0xffffffff


	//   ....[5]....
        /*8ffc*/ 	.word	0xffffffff


	//   ....[6]....
        /*9000*/ 	.word	0xffffffff


	//   ....[7]....
        /*9004*/ 	.word	0xffffffff


	//   ....[8]....
        /*9008*/ 	.word	0xffffffff


	//   ....[9]....
        /*900c*/ 	.word	0xffffffff


	//   ....[10]....
        /*9010*/ 	.word	0xffffffff


	//   ....[11]....
        /*9014*/ 	.word	0xffffffff


	//   ....[12]....
        /*9018*/ 	.word	0xffffffff


	//   ....[13]....
        /*901c*/ 	.word	0xffffffff


	//   ....[14]....
        /*9020*/ 	.word	0xffffffff


	//   ....[15]....
        /*9024*/ 	.word	0xffffffff


	//   ....[16]....
        /*9028*/ 	.word	0xffffffff


	//   ....[17]....
        /*902c*/ 	.word	0xffffffff


	//   ....[18]....
        /*9030*/ 	.word	0xffffffff


	//   ....[19]....
        /*9034*/ 	.word	0xffffffff


	//   ....[20]....
        /*9038*/ 	.word	0xffffffff


	//   ....[21]....
        /*903c*/ 	.word	0xffffffff


	//   ....[22]....
        /*9040*/ 	.word	0xffffffff


	//   ....[23]....
        /*9044*/ 	.word	0xffffffff


	//   ....[24]....
        /*9048*/ 	.word	0xffffffff


	//   ....[25]....
        /*904c*/ 	.word	0xffffffff


	//   ....[26]....
        /*9050*/ 	.word	0xffffffff


	//   ....[27]....
        /*9054*/ 	.word	0xffffffff


	//   ....[28]....
        /*9058*/ 	.word	0xffffffff


	//   ....[29]....
        /*905c*/ 	.word	0xffffffff


	//   ....[30]....
        /*9060*/ 	.word	0xffffffff


	//   ....[31]....
        /*9064*/ 	.word	0xffffffff


	//   ....[32]....
        /*9068*/ 	.word	0xffffffff


	//   ....[33]....
        /*906c*/ 	.word	0xffffffff


	//   ....[34]....
        /*9070*/ 	.word	0xffffffff


	//   ....[35]....
        /*9074*/ 	.word	0xffffffff


	//   ....[36]....
        /*9078*/ 	.word	0xffffffff


	//   ....[37]....
        /*907c*/ 	.word	0xffffffff


	//   ....[38]....
        /*9080*/ 	.word	0xffffffff


	//   ....[39]....
        /*9084*/ 	.word	0xffffffff


	//   ....[40]....
        /*9088*/ 	.word	0xffffffff


	//   ....[41]....
        /*908c*/ 	.word	0xffffffff


	//   ....[42]....
        /*9090*/ 	.word	0xffffffff


	//   ....[43]....
        /*9094*/ 	.word	0xffffffff


	//   ....[44]....
        /*9098*/ 	.word	0xffffffff


	//   ....[45]....
        /*909c*/ 	.word	0xffffffff


	//   ....[46]....
        /*90a0*/ 	.word	0xffffffff


	//   ....[47]....
        /*90a4*/ 	.word	0xffffffff


	//   ....[48]....
        /*90a8*/ 	.word	0xffffffff


	//   ....[49]....
        /*90ac*/ 	.word	0xffffffff


	//   ....[50]....
        /*90b0*/ 	.word	0xffffffff


	//   ....[51]....
        /*90b4*/ 	.word	0xffffffff


	//   ....[52]....
        /*90b8*/ 	.word	0xffffffff


	//   ....[53]....
        /*90bc*/ 	.word	0xffffffff


	//   ....[54]....
        /*90c0*/ 	.word	0xffffffff


	//   ....[55]....
        /*90c4*/ 	.word	0xffffffff


	//   ....[56]....
        /*90c8*/ 	.word	0xffffffff


	//   ....[57]....
        /*90cc*/ 	.word	0xffffffff


	//   ....[58]....
        /*90d0*/ 	.word	0xffffffff


	//   ....[59]....
        /*90d4*/ 	.word	0xffffffff


	//   ....[60]....
        /*90d8*/ 	.word	0xffffffff


	//   ....[61]....
        /*90dc*/ 	.word	0xffffffff


	//   ....[62]....
        /*90e0*/ 	.word	0xffffffff


	//   ....[63]....
        /*90e4*/ 	.word	0xffffffff


	//   ....[64]....
        /*90e8*/ 	.word	0xffffffff


	//   ....[65]....
        /*90ec*/ 	.word	0xffffffff


	//   ....[66]....
        /*90f0*/ 	.word	0xffffffff


	//   ....[67]....
        /*90f4*/ 	.word	0xffffffff


	//   ....[68]....
        /*90f8*/ 	.word	0xffffffff


	//   ....[69]....
        /*90fc*/ 	.word	0xffffffff


	//   ....[70]....
        /*9100*/ 	.word	0xffffffff


	//   ....[71]....
        /*9104*/ 	.word	0xffffffff


	//   ....[72]....
        /*9108*/ 	.word	0xffffffff


	//----- nvinfo : EIATTR_COOP_GROUP_INSTR_OFFSETS
	.align		4
.L_66:
        /*910c*/ 	.byte	0x04, 0x28
        /*910e*/ 	.short	(.L_68 - .L_67)


	//   ....[0]....
.L_67:
        /*9110*/ 	.word	0x0000dc40


	//   ....[1]....
        /*9114*/ 	.word	0x0000dce0


	//   ....[2]....
        /*9118*/ 	.word	0x0000dd10


	//   ....[3]....
        /*911c*/ 	.word	0x0000dd20


	//   ....[4]....
        /*9120*/ 	.word	0x0000dd80


	//   ....[5]....
        /*9124*/ 	.word	0x0000de10


	//   ....[6]....
        /*9128*/ 	.word	0x0000df50


	//   ....[7]....
        /*912c*/ 	.word	0x0000df80


	//   ....[8]....
        /*9130*/ 	.word	0x0000df90


	//   ....[9]....
        /*9134*/ 	.word	0x0000dfa0


	//   ....[10]....
        /*9138*/ 	.word	0x0000dfb0


	//   ....[11]....
        /*913c*/ 	.word	0x0000dfc0


	//   ....[12]....
        /*9140*/ 	.word	0x0000dfe0


	//   ....[13]....
        /*9144*/ 	.word	0x0000e000


	//   ....[14]....
        /*9148*/ 	.word	0x0000e020


	//   ....[15]....
        /*914c*/ 	.word	0x0000e040


	//   ....[16]....
        /*9150*/ 	.word	0x0000e060


	//   ....[17]....
        /*9154*/ 	.word	0x0000e080


	//   ....[18]....
        /*9158*/ 	.word	0x0000e090


	//   ....[19]....
        /*915c*/ 	.word	0x0000e0a0


	//   ....[20]....
        /*9160*/ 	.word	0x0000e0b0


	//   ....[21]....
        /*9164*/ 	.word	0x0000e0c0


	//   ....[22]....
        /*9168*/ 	.word	0x0000e0d0


	//   ....[23]....
        /*916c*/ 	.word	0x0000e0e0


	//   ....[24]....
        /*9170*/ 	.word	0x0000e110


	//   ....[25]....
        /*9174*/ 	.word	0x0000e150


	//   ....[26]....
        /*9178*/ 	.word	0x0000e180


	//   ....[27]....
        /*917c*/ 	.word	0x0000e190


	//   ....[28]....
        /*9180*/ 	.word	0x0000e1a0


	//   ....[29]....
        /*9184*/ 	.word	0x0000e1d0


	//   ....[30]....
        /*9188*/ 	.word	0x0000e1e0


	//   ....[31]....
        /*918c*/ 	.word	0x0000e1f0


	//   ....[32]....
        /*9190*/ 	.word	0x0000e200


	//   ....[33]....
        /*9194*/ 	.word	0x0000e220


	//   ....[34]....
        /*9198*/ 	.word	0x0000e240


	//   ....[35]....
        /*919c*/ 	.word	0x0000e250


	//   ....[36]....
        /*91a0*/ 	.word	0x0000e260


	//   ....[37]....
        /*91a4*/ 	.word	0x0000e480


	//   ....[38]....
        /*91a8*/ 	.word	0x0000e490


	//   ....[39]....
        /*91ac*/ 	.word	0x0000eb30


	//   ....[40]....
        /*91b0*/ 	.word	0x0000ec20


	//   ....[41]....
        /*91b4*/ 	.word	0x0000ec40


	//   ....[42]....
        /*91b8*/ 	.word	0x0000ed00


	//   ....[43]....
        /*91bc*/ 	.word	0x0000eed0


	//   ....[44]....
        /*91c0*/ 	.word	0x0000ef40


	//   ....[45]....
        /*91c4*/ 	.word	0x0000f010


	//   ....[46]....
        /*91c8*/ 	.word	0x0000f160


	//   ....[47]....
        /*91cc*/ 	.word	0x0000f190


	//   ....[48]....
        /*91d0*/ 	.word	0x0000f1b0


	//   ....[49]....
        /*91d4*/ 	.word	0x0000f1c0


	//   ....[50]....
        /*91d8*/ 	.word	0x0000f1e0


	//   ....[51]....
        /*91dc*/ 	.word	0x0000f2d0


	//   ....[52]....
        /*91e0*/ 	.word	0x0000f300


	//   ....[53]....
        /*91e4*/ 	.word	0x0000f320


	//   ....[54]....
        /*91e8*/ 	.word	0x0000f340


	//   ....[55]....
        /*91ec*/ 	.word	0x0000f380


	//   ....[56]....
        /*91f0*/ 	.word	0x0000f390


	//   ....[57]....
        /*91f4*/ 	.word	0x0000f3a0


	//   ....[58]....
        /*91f8*/ 	.word	0x0000f400


	//   ....[59]....
        /*91fc*/ 	.word	0x0000f410


	//   ....[60]....
        /*9200*/ 	.word	0x0000f430


	//   ....[61]....
        /*9204*/ 	.word	0x0000f450


	//   ....[62]....
        /*9208*/ 	.word	0x0000f470


	//   ....[63]....
        /*920c*/ 	.word	0x0000f480


	//   ....[64]....
        /*9210*/ 	.word	0x0000f490


	//   ....[65]....
        /*9214*/ 	.word	0x0000f5b0


	//   ....[66]....
        /*9218*/ 	.word	0x0000f5c0


	//   ....[67]....
        /*921c*/ 	.word	0x0000f5e0


	//   ....[68]....
        /*9220*/ 	.word	0x0000f610


	//   ....[69]....
        /*9224*/ 	.word	0x0000f620


	//   ....[70]....
        /*9228*/ 	.word	0x0000f640


	//   ....[71]....
        /*922c*/ 	.word	0x0000f7b0


	//   ....[72]....
        /*9230*/ 	.word	0x0000f7e0


	//----- nvinfo : EIATTR_EXIT_INSTR_OFFSETS
	.align		4
.L_68:
        /*9234*/ 	.byte	0x04, 0x1c
        /*9236*/ 	.short	(.L_70 - .L_69)


	//   ....[0]....
.L_69:
        /*9238*/ 	.word	0x0002a4d0


	//----- nvinfo : EIATTR_REQNTID
	.align		4
.L_70:
        /*923c*/ 	.byte	0x04, 0x10
        /*923e*/ 	.short	(.L_72 - .L_71)
.L_71:
        /*9240*/ 	.word	0x00000080
        /*9244*/ 	.word	0x00000001
        /*9248*/ 	.word	0x00000001
.L_72:


//--------------------- .nv.callgraph             --------------------------
	.section	.nv.callgraph,"",@"SHT_CUDA_CALLGRAPH"
	.align	4
	.sectionentsize	8
	.align		4
        /*0000*/ 	.word	0x00000000
	.align		4
        /*0004*/ 	.word	0xffffffff
	.align		4
        /*0008*/ 	.word	0x00000000
	.align		4
        /*000c*/ 	.word	0xfffffffe
	.align		4
        /*0010*/ 	.word	0x00000000
	.align		4
        /*0014*/ 	.word	0xfffffffd
	.align		4
        /*0018*/ 	.word	0x00000000
	.align		4
        /*001c*/ 	.word	0xfffffffc


//--------------------- .nv.rel.action            --------------------------
	.section	.nv.rel.action,"",@"SHT_CUDA_RELOCINFO"
	.align	8
	.sectionentsize	8
        /*0000*/ 	.byte	0x73, 0x00, 0x00, 0x00, 0x00, 0x00, 0x00, 0x00, 0x00, 0x00, 0x00, 0x11, 0x25, 0x00, 0x05, 0x36


//--------------------- .nv.constant4             --------------------------
	.section	.nv.constant4,"a",@progbits
	.align	8
	.align		8
.nv.constant4:
        /*0000*/ 	.dword	_$_str


//--------------------- .nv.constant0.attn_fwd    --------------------------
	.section	.nv.constant0.attn_fwd,"a",@progbits
	.sectionflags	@""
	.align	4
.nv.constant0.attn_fwd:
	.zero		488


//--------------------- .text.attn_fwd            --------------------------
	.section	.text.attn_fwd,"ax",@progbits
	.sectioninfo	@"SHI_REGISTERS=64"
	.align	128
        .global         attn_fwd
        .type           attn_fwd,@function
        .size           attn_fwd,(.L_x_3 - attn_fwd)
        .other          attn_fwd,@"STO_CUDA_ENTRY STV_DEFAULT"
attn_fwd:
.text.attn_fwd:
[----:B------:R-:W-:Y:S02]  /*0000*/  MOV R1, c[0x0][0x28] ;  /* 0x00000a0000017a02 */ /* 0x000fe40000000f00 */
[----:B------:R-:W0:Y:S01]  /*0010*/  S2R R3, SR_TID.X ;  /* 0x0000000000037919 */ /* 0x000e220000002100 */
[----:B------:R-:W-:Y:S01]  /*0020*/  ULDC.64 UR4, c[0x0][0x118] ;  /* 0x0000460000047ab9 */ /* 0x000fe20000000a00 */
[----:B------:R-:W-:Y:S02]  /*0030*/  IADD3 R1, R1, -0xbe8, RZ ;  /* 0xfffff41801017810 */ /* 0x000fe40007ffe0ff */
[----:B------:R-:W1:Y:S04]  /*0040*/  S2R R0, SR_CTAID.X ;  /* 0x0000000000007919 */ /* 0x000e680000002500 */
[----:B------:R-:W2:Y:S01]  /*0050*/  S2R R2, SR_CTAID.Y ;  /* 0x0000000000027919 */ /* 0x000ea20000002600 */
[----:B0-----:R-:W-:-:S04]  /*0060*/  LOP3.LUT R3, R3, 0x7f, RZ, 0xc0, !PT ;  /* 0x0000007f03037812 */ /* 0x001fc800078ec0ff */
[----:B-1----:R-:W-:Y:S01]  /*0070*/  LEA R0, R0, R3, 0x7 ;  /* 0x0000000300007211 */ /* 0x002fe200078e38ff */
[----:B--2---:R-:W-:-:S04]  /*0080*/  IMAD R2, R2, c[0x0][0x190], RZ ;  /* 0x0000640002027a24 */ /* 0x004fc800078e02ff */
[----:B------:R-:W-:Y:S01]  /*0090*/  IMAD R3, R0, c[0x0][0x194], RZ ;  /* 0x0000650000037a24 */ /* 0x000fe200078e02ff */
[----:B------:R-:W-:Y:S02]  /*00a0*/  MOV R0, c[0x0][0x198] ;  /* 0x0000660000007a02 */ /* 0x000fe40000000f00 */
[C---:B------:R-:W-:Y:S01]  /*00b0*/  SHF.L.U32 R58, R2.reuse, 0x1, RZ ;  /* 0x00000001023a7819 */ /* 0x040fe200000006ff */
[----:B------:R-:W-:Y:S01]  /*00c0*/  IMAD.HI R2, R2, 0x2, RZ ;  /* 0x0000000202027827 */ /* 0x000fe200078e02ff */
[C---:B------:R-:W-:Y:S02]  /*00d0*/  SHF.L.U32 R59, R3.reuse, 0x1, RZ ;  /* 0x00000001033b7819 */ /* 0x040fe400000006ff */
[C---:B------:R-:W-:Y:S01]  /*00e0*/  SHF.L.U32 R5, R0.reuse, 0x3, RZ ;  /* 0x0000000300057819 */ /* 0x040fe200000006ff */
[----:B------:R-:W-:Y:S01]  /*00f0*/  IMAD.HI R3, R3, 0x2, RZ ;  /* 0x0000000203037827 */ /* 0x000fe200078e02ff */
[----:B------:R-:W-:Y:S02]  /*0100*/  IADD3 R58, P0, P1, R59, c[0x0][0x160], R58 ;  /* 0x000058003b3a7a10 */ /* 0x000fe4000791e03a */
[----:B------:R-:W-:-:S02]  /*0110*/  SHF.L.U32 R7, R0, 0x4, RZ ;  /* 0x0000000400077819 */ /* 0x000fc400000006ff */
[----:B------:R-:W-:Y:S02]  /*0120*/  IADD3.X R59, R3, c[0x0][0x164], R2, P0, P1 ;  /* 0x00005900033b7a10 */ /* 0x000fe400007e2402 */
[CC--:B------:R-:W-:Y:S02]  /*0130*/  LEA R2, P0, R0.reuse, R58.reuse, 0x4 ;  /* 0x0000003a00027211 */ /* 0x0c0fe400078020ff */
[----:B------:R-:W-:Y:S01]  /*0140*/  LEA R4, P1, R0, R58, 0x5 ;  /* 0x0000003a00047211 */ /* 0x000fe200078228ff */
[----:B------:R-:W2:Y:S01]  /*0150*/  LDG.E.U16 R23, [R58.64] ;  /* 0x000000043a177981 */ /* 0x000ea2000c1e1500 */
[-C--:B------:R-:W-:Y:S02]  /*0160*/  LEA.HI.X.SX32 R3, R5, R59.reuse, 0x1, P0 ;  /* 0x0000003b05037211 */ /* 0x080fe400000f0eff */
[----:B------:R-:W-:-:S03]  /*0170*/  LEA.HI.X.SX32 R5, R7, R59, 0x1, P1 ;  /* 0x0000003b07057211 */ /* 0x000fc600008f0eff */
[----:B------:R0:W3:Y:S01]  /*0180*/  LDG.E.U16 R16, [R2.64] ;  /* 0x0000000402107981 */ /* 0x0000e2000c1e1500 */
[C---:B------:R-:W-:Y:S02]  /*0190*/  SHF.L.U32 R7, R0.reuse, 0x5, RZ ;  /* 0x0000000500077819 */ /* 0x040fe400000006ff */
[CC--:B------:R-:W-:Y:S01]  /*01a0*/  LEA R6, P0, R0.reuse, R58.reuse, 0x6 ;  /* 0x0000003a00067211 */ /* 0x0c0fe200078030ff */
[----:B------:R1:W4:Y:S01]  /*01b0*/  LDG.E.U16 R22, [R4.64] ;  /* 0x0000000404167981 */ /* 0x000322000c1e1500 */
[C---:B------:R-:W-:Y:S02]  /*01c0*/  SHF.L.U32 R9, R0.reuse, 0x6, RZ ;  /* 0x0000000600097819 */ /* 0x040fe400000006ff */
[CC--:B------:R-:W-:Y:S02]  /*01d0*/  LEA R8, P1, R0.reuse, R58.reuse, 0x7 ;  /* 0x0000003a00087211 */ /* 0x0c0fe400078238ff */
[C---:B------:R-:W-:Y:S02]  /*01e0*/  SHF.L.U32 R11, R0.reuse, 0x7, RZ ;  /* 0x00000007000b7819 */ /* 0x040fe400000006ff */
[----:B------:R-:W-:-:S02]  /*01f0*/  LEA R10, P2, R0, R58, 0x8 ;  /* 0x0000003a000a7211 */ /* 0x000fc400078440ff */
[-C--:B------:R-:W-:Y:S02]  /*0200*/  LEA.HI.X.SX32 R7, R7, R59.reuse, 0x1, P0 ;  /* 0x0000003b07077211 */ /* 0x080fe400000f0eff */
[-C--:B------:R-:W-:Y:S02]  /*0210*/  LEA.HI.X.SX32 R9, R9, R59.reuse, 0x1, P1 ;  /* 0x0000003b09097211 */ /* 0x080fe400008f0eff */
[----:B------:R-:W-:Y:S01]  /*0220*/  LEA.HI.X.SX32 R11, R11, R59, 0x1, P2 ;  /* 0x0000003b0b0b7211 */ /* 0x000fe200010f0eff */
[----:B------:R5:W4:Y:S01]  /*0230*/  LDG.E.U16 R21, [R6.64] ;  /* 0x0000000406157981 */ /* 0x000b22000c1e1500 */
[----:B------:R-:W-:-:S03]  /*0240*/  IMAD R13, R0, 0x110, RZ ;  /* 0x00000110000d7824 */ /* 0x000fc600078e02ff */
[----:B------:R-:W4:Y:S01]  /*0250*/  LDG.E.U16 R8, [R8.64] ;  /* 0x0000000408087981 */ /* 0x000f22000c1e1500 */
[----:B------:R-:W-:Y:S01]  /*0260*/  IMAD R14, R0, 0x88, RZ ;  /* 0x00000088000e7824 */ /* 0x000fe200078e02ff */
[----:B------:R-:W-:Y:S02]  /*0270*/  IADD3 R12, P0, R13, R58, RZ ;  /* 0x0000003a0d0c7210 */ /* 0x000fe40007f1e0ff */
[----:B------:R5:W4:Y:S02]  /*0280*/  LDG.E.U16 R20, [R10.64] ;  /* 0x000000040a147981 */ /* 0x000b24000c1e1500 */
[----:B------:R-:W-:Y:S01]  /*0290*/  LEA.HI.X.SX32 R13, R14, R59, 0x1, P0 ;  /* 0x0000003b0e0d7211 */ /* 0x000fe200000f0eff */
[C---:B-1----:R-:W-:Y:S02]  /*02a0*/  IMAD R5, R0.reuse, 0x12, RZ ;  /* 0x0000001200057824 */ /* 0x042fe400078e02ff */
[C---:B------:R-:W-:Y:S02]  /*02b0*/  IMAD R15, R0.reuse, 0x24, RZ ;  /* 0x00000024000f7824 */ /* 0x040fe400078e02ff */
[----:B------:R1:W4:Y:S01]  /*02c0*/  LDG.E.U16 R18, [R12.64] ;  /* 0x000000040c127981 */ /* 0x000322000c1e1500 */
[----:B0-----:R-:W-:-:S02]  /*02d0*/  LEA R3, R0, R0, 0x3 ;  /* 0x0000000000037211 */ /* 0x001fc400078e18ff */
[-C--:B------:R-:W-:Y:S02]  /*02e0*/  IADD3 R2, P0, R5, R58.reuse, RZ ;  /* 0x0000003a05027210 */ /* 0x080fe40007f1e0ff */
[-C--:B------:R-:W-:Y:S01]  /*02f0*/  IADD3 R4, P1, R15, R58.reuse, RZ ;  /* 0x0000003a0f047210 */ /* 0x080fe20007f3e0ff */
[C---:B------:R-:W-:Y:S01]  /*0300*/  IMAD R17, R0.reuse, 0x48, RZ ;  /* 0x0000004800117824 */ /* 0x040fe200078e02ff */
[-C--:B------:R-:W-:Y:S01]  /*0310*/  LEA.HI.X.SX32 R3, R3, R59.reuse, 0x1, P0 ;  /* 0x0000003b03037211 */ /* 0x080fe200000f0eff */
[C---:B------:R-:W-:Y:S01]  /*0320*/  IMAD R19, R0.reuse, 0x90, RZ ;  /* 0x0000009000137824 */ /* 0x040fe200078e02ff */
[----:B------:R-:W-:Y:S01]  /*0330*/  LEA.HI.X.SX32 R5, R5, R59, 0x1, P1 ;  /* 0x0000003b05057211 */ /* 0x000fe200008f0eff */
[----:B-----5:R-:W-:Y:S01]  /*0340*/  IMAD R7, R0, 0x120, RZ ;  /* 0x0000012000077824 */ /* 0x020fe200078e02ff */
[-C--:B------:R-:W-:Y:S02]  /*0350*/  IADD3 R6, P0, R17, R58.reuse, RZ ;  /* 0x0000003a11067210 */ /* 0x080fe40007f1e0ff */
[-C--:B------:R-:W-:Y:S01]  /*0360*/  IADD3 R10, P2, R19, R58.reuse, RZ ;  /* 0x0000003a130a7210 */ /* 0x080fe20007f5e0ff */
[----:B------:R0:W5:Y:S01]  /*0370*/  LDG.E.U16 R26, [R4.64] ;  /* 0x00000004041a7981 */ /* 0x000162000c1e1500 */
[----:B-1----:R-:W-:-:S02]  /*0380*/  IADD3 R12, P1, R7, R58, RZ ;  /* 0x0000003a070c7210 */ /* 0x002fc40007f3e0ff */
[-C--:B------:R-:W-:Y:S02]  /*0390*/  LEA.HI.X.SX32 R7, R15, R59.reuse, 0x1, P0 ;  /* 0x0000003b0f077211 */ /* 0x080fe400000f0eff */
[-C--:B------:R-:W-:Y:S02]  /*03a0*/  LEA.HI.X.SX32 R11, R17, R59.reuse, 0x1, P2 ;  /* 0x0000003b110b7211 */ /* 0x080fe400010f0eff */
[----:B------:R-:W-:Y:S01]  /*03b0*/  LEA.HI.X.SX32 R13, R19, R59, 0x1, P1 ;  /* 0x0000003b130d7211 */ /* 0x000fe200008f0eff */
[----:B------:R1:W5:Y:S04]  /*03c0*/  LDG.E.U16 R27, [R6.64] ;  /* 0x00000004061b7981 */ /* 0x000368000c1e1500 */
[----:B------:R0:W5:Y:S04]  /*03d0*/  LDG.E.U16 R24, [R10.64] ;  /* 0x000000040a187981 */ /* 0x000168000c1e1500 */
[----:B------:R0:W5:Y:S04]  /*03e0*/  LDG.E.U16 R12, [R12.64] ;  /* 0x000000040c0c7981 */ /* 0x000168000c1e1500 */
[----:B--2---:R-:W-:Y:S04]  /*03f0*/  STL [R1+0x3d0], R23 ;  /* 0x0003d01701007387 */ /* 0x004fe80000100800 */
[----:B---3--:R2:W-:Y:S04]  /*0400*/  STL [R1+0x3c8], R16 ;  /* 0x0003c81001007387 */ /* 0x0085e80000100800 */
[----:B--2---:R2:W3:Y:S01]  /*0410*/  LDG.E.U16 R16, [R2.64] ;  /* 0x0000000402107981 */ /* 0x0044e2000c1e1500 */
[----:B------:R-:W-:-:S02]  /*0420*/  IMAD R17, R0, 0x130, RZ ;  /* 0x0000013000117824 */ /* 0x000fc400078e02ff */
[C---:B------:R-:W-:Y:S02]  /*0430*/  IMAD R29, R0.reuse, 0x98, RZ ;  /* 0x00000098001d7824 */ /* 0x040fe400078e02ff */
[C---:B------:R-:W-:Y:S01]  /*0440*/  IMAD R15, R0.reuse, 0xa, RZ ;  /* 0x0000000a000f7824 */ /* 0x040fe200078e02ff */
[----:B----4-:R-:W-:Y:S01]  /*0450*/  STL [R1+0x3bc], R22 ;  /* 0x0003bc1601007387 */ /* 0x010fe20000100800 */
[----:B--2---:R-:W-:Y:S01]  /*0460*/  IADD3 R2, P1, R17, R58, RZ ;  /* 0x0000003a11027210 */ /* 0x004fe20007f3e0ff */
[C---:B------:R-:W-:Y:S02]  /*0470*/  IMAD R17, R0.reuse, 0x14, RZ ;  /* 0x0000001400117824 */ /* 0x040fe400078e02ff */
[----:B------:R2:W-:Y:S01]  /*0480*/  STL [R1+0x3ac], R21 ;  /* 0x0003ac1501007387 */ /* 0x0005e20000100800 */
[C---:B------:R-:W-:Y:S01]  /*0490*/  IMAD R19, R0.reuse, 0x28, RZ ;  /* 0x0000002800137824 */ /* 0x040fe200078e02ff */
[----:B------:R-:W-:Y:S02]  /*04a0*/  LEA.HI.X.SX32 R3, R29, R59, 0x1, P1 ;  /* 0x0000003b1d037211 */ /* 0x000fe400008f0eff */
[----:B------:R4:W-:Y:S01]  /*04b0*/  STL [R1+0x398], R8 ;  /* 0x0003980801007387 */ /* 0x0009e20000100800 */
[----:B------:R-:W-:-:S02]  /*04c0*/  LEA R9, R0, R0, 0x2 ;  /* 0x0000000000097211 */ /* 0x000fc400078e10ff */
[-C--:B-1----:R-:W-:Y:S01]  /*04d0*/  IADD3 R6, P1, R17, R58.reuse, RZ ;  /* 0x0000003a11067210 */ /* 0x082fe20007f3e0ff */
[----:B------:R1:W-:Y:S01]  /*04e0*/  STL [R1+0x378], R20 ;  /* 0x0003781401007387 */ /* 0x0003e20000100800 */
[C---:B--2---:R-:W-:Y:S01]  /*04f0*/  IMAD R21, R0.reuse, 0x50, RZ ;  /* 0x0000005000157824 */ /* 0x044fe200078e02ff */
[-C--:B----4-:R-:W-:Y:S02]  /*0500*/  IADD3 R8, P0, R15, R58.reuse, RZ ;  /* 0x0000003a0f087210 */ /* 0x090fe40007f1e0ff */
[-C--:B0-----:R-:W-:Y:S01]  /*0510*/  IADD3 R4, P2, R19, R58.reuse, RZ ;  /* 0x0000003a13047210 */ /* 0x081fe20007f5e0ff */
[----:B-1----:R0:W2:Y:S01]  /*0520*/  LDG.E.U16 R20, [R2.64] ;  /* 0x0000000402147981 */ /* 0x0020a2000c1e1500 */
[-C--:B------:R-:W-:Y:S02]  /*0530*/  LEA.HI.X.SX32 R9, R9, R59.reuse, 0x1, P0 ;  /* 0x0000003b09097211 */ /* 0x080fe400000f0eff */
[----:B------:R-:W-:Y:S02]  /*0540*/  IADD3 R10, P0, R21, R58, RZ ;  /* 0x0000003a150a7210 */ /* 0x000fe40007f1e0ff */
[-C--:B------:R-:W-:Y:S01]  /*0550*/  LEA.HI.X.SX32 R7, R15, R59.reuse, 0x1, P1 ;  /* 0x0000003b0f077211 */ /* 0x080fe200008f0eff */
[----:B------:R-:W-:Y:S01]  /*0560*/  IMAD R13, R0, 0xa0, RZ ;  /* 0x000000a0000d7824 */ /* 0x000fe200078e02ff */
[-C--:B------:R-:W-:Y:S01]  /*0570*/  LEA.HI.X.SX32 R5, R17, R59.reuse, 0x1, P2 ;  /* 0x0000003b11057211 */ /* 0x080fe200010f0eff */
[----:B------:R1:W5:Y:S01]  /*0580*/  LDG.E.U16 R25, [R8.64] ;  /* 0x0000000408197981 */ /* 0x000362000c1e1500 */
[----:B------:R-:W-:-:S03]  /*0590*/  LEA.HI.X.SX32 R11, R19, R59, 0x1, P0 ;  /* 0x0000003b130b7211 */ /* 0x000fc600000f0eff */
[----:B------:R1:W2:Y:S01]  /*05a0*/  LDG.E.U16 R23, [R6.64] ;  /* 0x0000000406177981 */ /* 0x0002a2000c1e1500 */
[----:B0-----:R-:W-:-:S03]  /*05b0*/  IADD3 R2, P0, R13, R58, RZ ;  /* 0x0000003a0d027210 */ /* 0x001fc60007f1e0ff */
[----:B------:R0:W-:Y:S01]  /*05c0*/  STL [R1+0x370], R18 ;  /* 0x0003701201007387 */ /* 0x0001e20000100800 */
[----:B------:R-:W-:-:S03]  /*05d0*/  IMAD R17, R0, 0x140, RZ ;  /* 0x0000014000117824 */ /* 0x000fc600078e02ff */
[----:B------:R5:W5:Y:S01]  /*05e0*/  LDG.E.U16 R22, [R4.64] ;  /* 0x0000000404167981 */ /* 0x000b62000c1e1500 */
[----:B------:R-:W-:-:S03]  /*05f0*/  LEA.HI.X.SX32 R3, R21, R59, 0x1, P0 ;  /* 0x0000003b15037211 */ /* 0x000fc600000f0eff */
[----:B0-----:R0:W5:Y:S01]  /*0600*/  LDG.E.U16 R18, [R10.64] ;  /* 0x000000040a127981 */ /* 0x001162000c1e1500 */
[-C--:B-1----:R-:W-:Y:S01]  /*0610*/  IADD3 R8, P1, R17, R58.reuse, RZ ;  /* 0x0000003a11087210 */ /* 0x082fe20007f3e0ff */
[C---:B------:R-:W-:Y:S02]  /*0620*/  IMAD R19, R0.reuse, 0x150, RZ ;  /* 0x0000015000137824 */ /* 0x040fe400078e02ff */
[----:B------:R1:W5:Y:S01]  /*0630*/  LDG.E.U16 R17, [R2.64] ;  /* 0x0000000402117981 */ /* 0x000362000c1e1500 */
[C---:B------:R-:W-:Y:S02]  /*0640*/  IMAD R15, R0.reuse, 0xb0, RZ ;  /* 0x000000b0000f7824 */ /* 0x040fe400078e02ff */
[----:B-----5:R-:W-:Y:S01]  /*0650*/  IMAD R5, R0, 0x160, RZ ;  /* 0x0000016000057824 */ /* 0x020fe200078e02ff */
[-C--:B------:R-:W-:Y:S02]  /*0660*/  IADD3 R6, P2, R19, R58.reuse, RZ ;  /* 0x0000003a13067210 */ /* 0x080fe40007f5e0ff */
[----:B------:R-:W-:-:S02]  /*0670*/  IADD3 R4, P0, R15, R58, RZ ;  /* 0x0000003a0f047210 */ /* 0x000fc40007f1e0ff */
[----:B------:R-:W-:Y:S02]  /*0680*/  LEA.HI.X.SX32 R9, R13, R59, 0x1, P1 ;  /* 0x0000003b0d097211 */ /* 0x000fe400008f0eff */
[----:B-1----:R-:W-:Y:S01]  /*0690*/  IADD3 R2, P1, R5, R58, RZ ;  /* 0x0000003a05027210 */ /* 0x002fe20007f3e0ff */
[----:B---3--:R1:W-:Y:S04]  /*06a0*/  STL [R1+0x3c4], R16 ;  /* 0x0003c41001007387 */ /* 0x0083e80000100800 */
[----:B------:R3:W-:Y:S01]  /*06b0*/  STL [R1+0x3b8], R26 ;  /* 0x0003b81a01007387 */ /* 0x0007e20000100800 */
[C---:B-1----:R-:W-:Y:S02]  /*06c0*/  IMAD R16, R0.reuse, 0xa8, RZ ;  /* 0x000000a800107824 */ /* 0x042fe400078e02ff */
[----:B---3--:R-:W-:-:S03]  /*06d0*/  IMAD R26, R0, 0x58, RZ ;  /* 0x00000058001a7824 */ /* 0x008fc600078e02ff */
[-C--:B------:R-:W-:Y:S01]  /*06e0*/  LEA.HI.X.SX32 R7, R16, R59.reuse, 0x1, P2 ;  /* 0x0000003b10077211 */ /* 0x080fe200010f0eff */
[----:B------:R-:W-:Y:S01]  /*06f0*/  STL [R1+0x3a8], R27 ;  /* 0x0003a81b01007387 */ /* 0x000fe20000100800 */
[----:B------:R-:W-:-:S03]  /*0700*/  LEA.HI.X.SX32 R5, R26, R59, 0x1, P0 ;  /* 0x0000003b1a057211 */ /* 0x000fc600000f0eff */
[----:B------:R1:W-:Y:S04]  /*0710*/  STL [R1+0x394], R24 ;  /* 0x0003941801007387 */ /* 0x0003e80000100800 */
[----:B------:R3:W-:Y:S04]  /*0720*/  STL [R1+0x368], R12 ;  /* 0x0003680c01007387 */ /* 0x0007e80000100800 */
[----:B------:R5:W4:Y:S04]  /*0730*/  LDG.E.U16 R21, [R6.64] ;  /* 0x0000000406157981 */ /* 0x000b28000c1e1500 */
[----:B-1----:R1:W4:Y:S04]  /*0740*/  LDG.E.U16 R24, [R8.64] ;  /* 0x0000000408187981 */ /* 0x002328000c1e1500 */
[----:B---3--:R3:W4:Y:S01]  /*0750*/  LDG.E.U16 R12, [R4.64] ;  /* 0x00000004040c7981 */ /* 0x008722000c1e1500 */
[----:B------:R-:W-:Y:S01]  /*0760*/  LEA.HI.X.SX32 R3, R15, R59, 0x1, P1 ;  /* 0x0000003b0f037211 */ /* 0x000fe200008f0eff */
[----:B------:R-:W-:-:S02]  /*0770*/  IMAD R13, R0, 0x170, RZ ;  /* 0x00000170000d7824 */ /* 0x000fc400078e02ff */
[C---:B------:R-:W-:Y:S02]  /*0780*/  IMAD R33, R0.reuse, 0xb8, RZ ;  /* 0x000000b800217824 */ /* 0x040fe400078e02ff */
[----:B0-----:R0:W4:Y:S01]  /*0790*/  LDG.E.U16 R10, [R2.64] ;  /* 0x00000004020a7981 */ /* 0x001122000c1e1500 */
[----:B------:R-:W-:-:S03]  /*07a0*/  IMAD R11, R0, 0x30, RZ ;  /* 0x00000030000b7824 */ /* 0x000fc600078e02ff */
[----:B--2---:R2:W-:Y:S01]  /*07b0*/  STL [R1+0x35c], R20 ;  /* 0x00035c1401007387 */ /* 0x0045e20000100800 */
[-C--:B0-----:R-:W-:Y:S01]  /*07c0*/  IADD3 R2, P1, R13, R58.reuse, RZ ;  /* 0x0000003a0d027210 */ /* 0x081fe20007f3e0ff */
[C---:B------:R-:W-:Y:S01]  /*07d0*/  IMAD R13, R0.reuse, 0x60, RZ ;  /* 0x00000060000d7824 */ /* 0x040fe200078e02ff */
[-C--:B-1----:R-:W-:Y:S01]  /*07e0*/  IADD3 R8, P0, R11, R58.reuse, RZ ;  /* 0x0000003a0b087210 */ /* 0x082fe20007f1e0ff */
[----:B--2---:R-:W-:Y:S01]  /*07f0*/  IMAD R20, R0, 0x18, RZ ;  /* 0x0000001800147824 */ /* 0x004fe200078e02ff */
[-C--:B------:R-:W-:Y:S02]  /*0800*/  LEA.HI.X.SX32 R3, R33, R59.reuse, 0x1, P1 ;  /* 0x0000003b21037211 */ /* 0x080fe400008f0eff */
[----:B-----5:R-:W-:Y:S01]  /*0810*/  IADD3 R6, P1, R13, R58, RZ ;  /* 0x0000003a0d067210 */ /* 0x020fe20007f3e0ff */
[----:B------:R-:W-:Y:S01]  /*0820*/  STL [R1+0x3cc], R25 ;  /* 0x0003cc1901007387 */ /* 0x000fe20000100800 */
[-C--:B------:R-:W-:Y:S01]  /*0830*/  LEA.HI.X.SX32 R9, R20, R59.reuse, 0x1, P0 ;  /* 0x0000003b14097211 */ /* 0x080fe200000f0eff */
[C---:B------:R-:W-:Y:S01]  /*0840*/  IMAD R15, R0.reuse, 0xc0, RZ ;  /* 0x000000c0000f7824 */ /* 0x040fe200078e02ff */
[----:B------:R-:W-:Y:S01]  /*0850*/  LEA.HI.X.SX32 R7, R11, R59, 0x1, P1 ;  /* 0x0000003b0b077211 */ /* 0x000fe200008f0eff */
[----:B------:R0:W-:Y:S01]  /*0860*/  STL [R1+0x3c0], R23 ;  /* 0x0003c01701007387 */ /* 0x0001e20000100800 */
[----:B---3--:R-:W-:-:S03]  /*0870*/  IMAD R5, R0, 0x180, RZ ;  /* 0x0000018000057824 */ /* 0x008fc600078e02ff */
[----:B------:R-:W-:Y:S01]  /*0880*/  STL [R1+0x3b4], R22 ;  /* 0x0003b41601007387 */ /* 0x000fe20000100800 */
[----:B------:R-:W-:-:S03]  /*0890*/  IADD3 R4, P2, R15, R58, RZ ;  /* 0x0000003a0f047210 */ /* 0x000fc60007f5e0ff */
[----:B------:R1:W2:Y:S04]  /*08a0*/  LDG.E.U16 R28, [R8.64] ;  /* 0x00000004081c7981 */ /* 0x0002a8000c1e1500 */
[----:B0-----:R0:W3:Y:S04]  /*08b0*/  LDG.E.U16 R23, [R2.64] ;  /* 0x0000000402177981 */ /* 0x0010e8000c1e1500 */
[----:B------:R5:W-:Y:S01]  /*08c0*/  STL [R1+0x3a4], R18 ;  /* 0x0003a41201007387 */ /* 0x000be20000100800 */
[----:B0-----:R-:W-:-:S03]  /*08d0*/  IADD3 R2, P0, R5, R58, RZ ;  /* 0x0000003a05027210 */ /* 0x001fc60007f1e0ff */
[----:B-----5:R0:W2:Y:S01]  /*08e0*/  LDG.E.U16 R18, [R6.64] ;  /* 0x0000000406127981 */ /* 0x0200a2000c1e1500 */
[-C--:B------:R-:W-:Y:S02]  /*08f0*/  LEA.HI.X.SX32 R5, R13, R59.reuse, 0x1, P2 ;  /* 0x0000003b0d057211 */ /* 0x080fe400010f0eff */
[----:B------:R-:W-:Y:S01]  /*0900*/  LEA.HI.X.SX32 R3, R15, R59, 0x1, P0 ;  /* 0x0000003b0f037211 */ /* 0x000fe200000f0eff */
[----:B------:R0:W-:Y:S01]  /*0910*/  STL [R1+0x390], R17 ;  /* 0x0003901101007387 */ /* 0x0001e20000100800 */
[C---:B------:R-:W-:Y:S02]  /*0920*/  IMAD R11, R0.reuse, 0xd0, RZ ;  /* 0x000000d0000b7824 */ /* 0x040fe400078e02ff */
[C---:B------:R-:W-:Y:S01]  /*0930*/  IMAD R19, R0.reuse, 0x1a0, RZ ;  /* 0x000001a000137824 */ /* 0x040fe200078e02ff */
[----:B------:R1:W2:Y:S01]  /*0940*/  LDG.E.U16 R27, [R4.64] ;  /* 0x00000004041b7981 */ /* 0x0002a2000c1e1500 */
[----:B------:R-:W-:-:S03]  /*0950*/  IMAD R15, R0, 0xc8, RZ ;  /* 0x000000c8000f7824 */ /* 0x000fc600078e02ff */
[----:B------:R4:W2:Y:S01]  /*0960*/  LDG.E.U16 R22, [R2.64] ;  /* 0x0000000402167981 */ /* 0x0008a2000c1e1500 */
[C---:B0-----:R-:W-:Y:S01]  /*0970*/  IMAD R17, R0.reuse, 0x190, RZ ;  /* 0x0000019000117824 */ /* 0x041fe200078e02ff */
[----:B------:R-:W-:Y:S01]  /*0980*/  IADD3 R6, P0, R11, R58, RZ ;  /* 0x0000003a0b067210 */ /* 0x000fe20007f1e0ff */
[----:B------:R-:W-:-:S03]  /*0990*/  IMAD R13, R0, 0x68, RZ ;  /* 0x00000068000d7824 */ /* 0x000fc600078e02ff */
[-C--:B-1----:R-:W-:Y:S02]  /*09a0*/  IADD3 R8, P1, R17, R58.reuse, RZ ;  /* 0x0000003a11087210 */ /* 0x082fe40007f3e0ff */
[----:B------:R-:W-:Y:S02]  /*09b0*/  IADD3 R4, P2, R19, R58, RZ ;  /* 0x0000003a13047210 */ /* 0x000fe40007f5e0ff */
[-C--:B------:R-:W-:Y:S02]  /*09c0*/  LEA.HI.X.SX32 R9, R15, R59.reuse, 0x1, P1 ;  /* 0x0000003b0f097211 */ /* 0x080fe400008f0eff */
[-C--:B------:R-:W-:Y:S02]  /*09d0*/  LEA.HI.X.SX32 R7, R13, R59.reuse, 0x1, P0 ;  /* 0x0000003b0d077211 */ /* 0x080fe400000f0eff */
[----:B------:R-:W-:Y:S01]  /*09e0*/  LEA.HI.X.SX32 R5, R11, R59, 0x1, P2 ;  /* 0x0000003b0b057211 */ /* 0x000fe200010f0eff */
[----:B------:R0:W2:Y:S04]  /*09f0*/  LDG.E.U16 R25, [R8.64] ;  /* 0x0000000408197981 */ /* 0x0000a8000c1e1500 */
[----:B----4-:R1:W-:Y:S04]  /*0a00*/  STL [R1+0x268], R24 ;  /* 0x0002681801007387 */ /* 0x0103e80000100800 */
[----:B------:R-:W-:Y:S04]  /*0a10*/  STL [R1+0x258], R21 ;  /* 0x0002581501007387 */ /* 0x000fe80000100800 */
[----:B------:R4:W-:Y:S04]  /*0a20*/  STL [R1+0x38c], R12 ;  /* 0x00038c0c01007387 */ /* 0x0009e80000100800 */
[----:B-1----:R1:W5:Y:S04]  /*0a30*/  LDG.E.U16 R24, [R6.64] ;  /* 0x0000000406187981 */ /* 0x002368000c1e1500 */
[----:B----4-:R4:W5:Y:S01]  /*0a40*/  LDG.E.U16 R12, [R4.64] ;  /* 0x00000004040c7981 */ /* 0x010962000c1e1500 */
[----:B------:R-:W-:-:S02]  /*0a50*/  IMAD R17, R0, 0x1b0, RZ ;  /* 0x000001b000117824 */ /* 0x000fc400078e02ff */
[C---:B------:R-:W-:Y:S02]  /*0a60*/  IMAD R34, R0.reuse, 0xd8, RZ ;  /* 0x000000d800227824 */ /* 0x040fe400078e02ff */
[C---:B------:R-:W-:Y:S01]  /*0a70*/  IMAD R11, R0.reuse, 0x70, RZ ;  /* 0x00000070000b7824 */ /* 0x040fe200078e02ff */
[-C--:B------:R-:W-:Y:S01]  /*0a80*/  IADD3 R2, P1, R17, R58.reuse, RZ ;  /* 0x0000003a11027210 */ /* 0x080fe20007f3e0ff */
[C---:B------:R-:W-:Y:S01]  /*0a90*/  IMAD R21, R0.reuse, 0x1c0, RZ ;  /* 0x000001c000157824 */ /* 0x040fe200078e02ff */
[----:B------:R1:W-:Y:S01]  /*0aa0*/  STL [R1+0x244], R10 ;  /* 0x0002440a01007387 */ /* 0x0003e20000100800 */
[----:B------:R-:W-:Y:S01]  /*0ab0*/  IMAD R17, R0, 0xe0, RZ ;  /* 0x000000e000117824 */ /* 0x000fe200078e02ff */
[----:B------:R-:W-:Y:S01]  /*0ac0*/  LEA.HI.X.SX32 R3, R34, R59, 0x1, P1 ;  /* 0x0000003b22037211 */ /* 0x000fe200008f0eff */
[----:B------:R-:W-:Y:S01]  /*0ad0*/  IMAD R19, R0, 0x38, RZ ;  /* 0x0000003800137824 */ /* 0x000fe200078e02ff */
[-C--:B0-----:R-:W-:Y:S02]  /*0ae0*/  IADD3 R8, P0, R11, R58.reuse, RZ ;  /* 0x0000003a0b087210 */ /* 0x081fe40007f1e0ff */
[----:B----4-:R-:W-:-:S02]  /*0af0*/  IADD3 R4, P2, R21, R58, RZ ;  /* 0x0000003a15047210 */ /* 0x010fc40007f5e0ff */
[-C--:B------:R-:W-:Y:S01]  /*0b00*/  LEA.HI.X.SX32 R9, R19, R59.reuse, 0x1, P0 ;  /* 0x0000003b13097211 */ /* 0x080fe200000f0eff */
[----:B-1----:R0:W4:Y:S01]  /*0b10*/  LDG.E.U16 R10, [R2.64] ;  /* 0x00000004020a7981 */ /* 0x002122000c1e1500 */
[----:B------:R-:W-:-:S03]  /*0b20*/  LEA.HI.X.SX32 R5, R17, R59, 0x1, P2 ;  /* 0x0000003b11057211 */ /* 0x000fc600010f0eff */
[----:B---3--:R1:W-:Y:S04]  /*0b30*/  STL [R1+0x234], R23 ;  /* 0x0002341701007387 */ /* 0x0083e80000100800 */
[----:B--2---:R-:W-:Y:S01]  /*0b40*/  STL [R1+0x3b0], R28 ;  /* 0x0003b01c01007387 */ /* 0x004fe20000100800 */
[----:B------:R-:W-:-:S03]  /*0b50*/  IADD3 R6, P1, R17, R58, RZ ;  /* 0x0000003a11067210 */ /* 0x000fc60007f3e0ff */
[----:B------:R2:W2:Y:S01]  /*0b60*/  LDG.E.U16 R21, [R4.64] ;  /* 0x0000000404157981 */ /* 0x0004a2000c1e1500 */
[----:B-1----:R-:W-:-:S03]  /*0b70*/  IMAD R23, R0, 0x1d0, RZ ;  /* 0x000001d000177824 */ /* 0x002fc600078e02ff */
[----:B------:R1:W-:Y:S02]  /*0b80*/  STL [R1+0x3a0], R18 ;  /* 0x0003a01201007387 */ /* 0x0003e40000100800 */
[----:B0-----:R-:W-:Y:S02]  /*0b90*/  IADD3 R2, P0, R23, R58, RZ ;  /* 0x0000003a17027210 */ /* 0x001fe40007f1e0ff */
[-C--:B------:R-:W-:Y:S01]  /*0ba0*/  LEA.HI.X.SX32 R7, R11, R59.reuse, 0x1, P1 ;  /* 0x0000003b0b077211 */ /* 0x080fe200008f0eff */
[C---:B--2---:R-:W-:Y:S02]  /*0bb0*/  IMAD R5, R0.reuse, 0xf0, RZ ;  /* 0x000000f000057824 */ /* 0x044fe400078e02ff */
[----:B-1----:R-:W-:Y:S01]  /*0bc0*/  IMAD R18, R0, 0xe8, RZ ;  /* 0x000000e800127824 */ /* 0x002fe200078e02ff */
[----:B------:R0:W-:Y:S04]  /*0bd0*/  STL [R1+0x388], R27 ;  /* 0x0003881b01007387 */ /* 0x0001e80000100800 */
[----:B------:R-:W-:Y:S01]  /*0be0*/  LEA.HI.X.SX32 R3, R18, R59, 0x1, P0 ;  /* 0x0000003b12037211 */ /* 0x000fe200000f0eff */
[C---:B------:R-:W-:Y:S01]  /*0bf0*/  IMAD R11, R0.reuse, 0x1e0, RZ ;  /* 0x000001e0000b7824 */ /* 0x040fe200078e02ff */
[----:B------:R1:W-:Y:S01]  /*0c00*/  STL [R1+0x1d4], R22 ;  /* 0x0001d41601007387 */ /* 0x0003e20000100800 */
[----:B------:R-:W-:-:S02]  /*0c10*/  IMAD R23, R0, 0x78, RZ ;  /* 0x0000007800177824 */ /* 0x000fc400078e02ff */
[C---:B------:R-:W-:Y:S01]  /*0c20*/  IMAD R4, R0.reuse, 0x1f0, RZ ;  /* 0x000001f000047824 */ /* 0x040fe200078e02ff */
[----:B0-----:R0:W2:Y:S04]  /*0c30*/  LDG.E.U16 R27, [R8.64] ;  /* 0x00000004081b7981 */ /* 0x0010a8000c1e1500 */
[----:B------:R0:W2:Y:S01]  /*0c40*/  LDG.E.U16 R17, [R2.64] ;  /* 0x0000000402117981 */ /* 0x0000a2000c1e1500 */
[----:B------:R-:W-:-:S03]  /*0c50*/  IMAD R30, R0, 0xf8, RZ ;  /* 0x000000f8001e7824 */ /* 0x000fc600078e02ff */
[----:B-1----:R1:W2:Y:S01]  /*0c60*/  LDG.E.U16 R22, [R6.64] ;  /* 0x0000000406167981 */ /* 0x0022a2000c1e1500 */
[-C--:B0-----:R-:W-:Y:S01]  /*0c70*/  IADD3 R8, P0, R5, R58.reuse, RZ ;  /* 0x0000003a05087210 */ /* 0x081fe20007f1e0ff */
[----:B------:R-:W-:Y:S01]  /*0c80*/  IMAD R2, R0, 0x102, RZ ;  /* 0x0000010200027824 */ /* 0x000fe200078e02ff */
[-C--:B------:R-:W-:Y:S02]  /*0c90*/  IADD3 R4, P2, R4, R58.reuse, RZ ;  /* 0x0000003a04047210 */ /* 0x080fe40007f5e0ff */
[----:B------:R-:W-:Y:S02]  /*0ca0*/  LEA.HI.X.SX32 R9, R23, R59, 0x1, P0 ;  /* 0x0000003b17097211 */ /* 0x000fe400000f0eff */
[----:B-1----:R-:W-:Y:S02]  /*0cb0*/  IADD3 R6, P1, R11, R58, RZ ;  /* 0x0000003a0b067210 */ /* 0x002fe40007f3e0ff */
[----:B------:R-:W-:Y:S02]  /*0cc0*/  LEA R3, R0, R0, 0x7 ;  /* 0x0000000000037211 */ /* 0x000fe400078e38ff */
[----:B------:R-:W-:-:S02]  /*0cd0*/  IADD3 R2, P0, R2, R58, RZ ;  /* 0x0000003a02027210 */ /* 0x000fc40007f1e0ff */
[-C--:B------:R-:W-:Y:S02]  /*0ce0*/  LEA.HI.X.SX32 R7, R5, R59.reuse, 0x1, P1 ;  /* 0x0000003b05077211 */ /* 0x080fe400008f0eff */
[-C--:B------:R-:W-:Y:S01]  /*0cf0*/  LEA.HI.X.SX32 R5, R30, R59.reuse, 0x1, P2 ;  /* 0x0000003b1e057211 */ /* 0x080fe200010f0eff */
[----:B------:R0:W-:Y:S01]  /*0d00*/  STL [R1+0x1c0], R25 ;  /* 0x0001c01901007387 */ /* 0x0001e20000100800 */
[----:B------:R-:W-:-:S05]  /*0d10*/  LEA.HI.X.SX32 R3, R3, R59, 0x1, P0 ;  /* 0x0000003b03037211 */ /* 0x000fca00000f0eff */
[----:B------:R1:W2:Y:S04]  /*0d20*/  LDG.E.U16 R11, [R2.64] ;  /* 0x00000004020b7981 */ /* 0x0002a8000c1e1500 */
[----:B0-----:R0:W2:Y:S04]  /*0d30*/  LDG.E.U16 R25, [R8.64] ;  /* 0x0000000408197981 */ /* 0x0010a8000c1e1500 */
[----:B-----5:R5:W-:Y:S04]  /*0d40*/  STL [R1+0x384], R24 ;  /* 0x0003841801007387 */ /* 0x020be80000100800 */
[----:B------:R0:W-:Y:S04]  /*0d50*/  STL [R1+0x148], R12 ;  /* 0x0001480c01007387 */ /* 0x0001e80000100800 */
[----:B-----5:R5:W3:Y:S04]  /*0d60*/  LDG.E.U16 R24, [R6.64] ;  /* 0x0000000406187981 */ /* 0x020ae8000c1e1500 */
[----:B0-----:R0:W3:Y:S01]  /*0d70*/  LDG.E.U16 R12, [R4.64] ;  /* 0x00000004040c7981 */ /* 0x0010e2000c1e1500 */
[----:B------:R-:W-:-:S02]  /*0d80*/  IMAD R8, R0, 0x112, RZ ;  /* 0x0000011200087824 */ /* 0x000fc400078e02ff */
[C---:B-1----:R-:W-:Y:S02]  /*0d90*/  IMAD R3, R0.reuse, 0x89, RZ ;  /* 0x0000008900037824 */ /* 0x042fe400078e02ff */
[----:B-----5:R-:W-:Y:S01]  /*0da0*/  IMAD R6, R0, 0x122, RZ ;  /* 0x0000012200067824 */ /* 0x020fe200078e02ff */
[-C--:B------:R-:W-:Y:S01]  /*0db0*/  IADD3 R8, P0, R8, R58.reuse, RZ ;  /* 0x0000003a08087210 */ /* 0x080fe20007f1e0ff */
[C---:B------:R-:W-:Y:S02]  /*0dc0*/  IMAD R2, R0.reuse, 0x142, RZ ;  /* 0x0000014200027824 */ /* 0x040fe400078e02ff */
[C---:B0-----:R-:W-:Y:S01]  /*0dd0*/  IMAD R4, R0.reuse, 0x132, RZ ;  /* 0x0000013200047824 */ /* 0x041fe200078e02ff */
[----:B----4-:R0:W-:Y:S01]  /*0de0*/  STL [R1+0x134], R10 ;  /* 0x0001340a01007387 */ /* 0x0101e20000100800 */
[----:B------:R-:W-:Y:S01]  /*0df0*/  IMAD R5, R0, 0x91, RZ ;  /* 0x0000009100057824 */ /* 0x000fe200078e02ff */
[-C--:B------:R-:W-:Y:S02]  /*0e00*/  IADD3 R6, P1, R6, R58.reuse, RZ ;  /* 0x0000003a06067210 */ /* 0x080fe40007f3e0ff */
[----:B------:R-:W-:-:S02]  /*0e10*/  IADD3 R4, P2, R4, R58, RZ ;  /* 0x0000003a04047210 */ /* 0x000fc40007f5e0ff */
[-C--:B------:R-:W-:Y:S01]  /*0e20*/  LEA.HI.X.SX32 R9, R3, R59.reuse, 0x1, P0 ;  /* 0x0000003b03097211 */ /* 0x080fe200000f0eff */
[C---:B------:R-:W-:Y:S02]  /*0e30*/  IMAD R3, R0.reuse, 0xa1, RZ ;  /* 0x000000a100037824 */ /* 0x040fe400078e02ff */
[----:B0-----:R-:W-:Y:S01]  /*0e40*/  IMAD R10, R0, 0x99, RZ ;  /* 0x00000099000a7824 */ /* 0x001fe200078e02ff */
[----:B------:R-:W-:Y:S02]  /*0e50*/  IADD3 R2, P0, R2, R58, RZ ;  /* 0x0000003a02027210 */ /* 0x000fe40007f1e0ff */
[-C--:B------:R-:W-:Y:S02]  /*0e60*/  LEA.HI.X.SX32 R7, R5, R59.reuse, 0x1, P1 ;  /* 0x0000003b05077211 */ /* 0x080fe400008f0eff */
[-C--:B------:R-:W-:Y:S02]  /*0e70*/  LEA.HI.X.SX32 R5, R10, R59.reuse, 0x1, P2 ;  /* 0x0000003b0a057211 */ /* 0x080fe400010f0eff */
[----:B------:R-:W-:Y:S01]  /*0e80*/  LEA.HI.X.SX32 R3, R3, R59, 0x1, P0 ;  /* 0x0000003b03037211 */ /* 0x000fe200000f0eff */
[C---:B------:R-:W-:Y:S01]  /*0e90*/  IMAD R10, R0.reuse, 0xb9, RZ ;  /* 0x000000b9000a7824 */ /* 0x040fe200078e02ff */
[----:B--2---:R0:W-:Y:S04]  /*0ea0*/  STL [R1+0x39c], R27 ;  /* 0x00039c1b01007387 */ /* 0x0041e80000100800 */
[----:B------:R1:W-:Y:S04]  /*0eb0*/  STL [R1+0x380], R22 ;  /* 0x0003801601007387 */ /* 0x0003e80000100800 */
[----:B0-----:R0:W2:Y:S04]  /*0ec0*/  LDG.E.U16 R27, [R8.64] ;  /* 0x00000004081b7981 */ /* 0x0010a8000c1e1500 */
[----:B------:R4:W-:Y:S04]  /*0ed0*/  STL [R1+0xec], R21 ;  /* 0x0000ec1501007387 */ /* 0x0009e80000100800 */
[----:B-1----:R1:W5:Y:S01]  /*0ee0*/  LDG.E.U16 R22, [R6.64] ;  /* 0x0000000406167981 */ /* 0x002362000c1e1500 */
[----:B0-----:R-:W-:-:S03]  /*0ef0*/  IMAD R8, R0, 0x152, RZ ;  /* 0x0000015200087824 */ /* 0x001fc600078e02ff */
[----:B------:R0:W-:Y:S04]  /*0f00*/  STL [R1+0xd4], R17 ;  /* 0x0000d41101007387 */ /* 0x0001e80000100800 */
[----:B----4-:R4:W5:Y:S01]  /*0f10*/  LDG.E.U16 R21, [R4.64] ;  /* 0x0000000404157981 */ /* 0x010962000c1e1500 */
[----:B-1----:R-:W-:Y:S01]  /*0f20*/  IMAD R6, R0, 0x162, RZ ;  /* 0x0000016200067824 */ /* 0x002fe200078e02ff */
[-C--:B------:R-:W-:Y:S02]  /*0f30*/  IADD3 R8, P0, R8, R58.reuse, RZ ;  /* 0x0000003a08087210 */ /* 0x080fe40007f1e0ff */
[----:B0-----:R0:W5:Y:S01]  /*0f40*/  LDG.E.U16 R17, [R2.64] ;  /* 0x0000000402117981 */ /* 0x001162000c1e1500 */
[----:B----4-:R-:W-:Y:S01]  /*0f50*/  IMAD R4, R0, 0x172, RZ ;  /* 0x0000017200047824 */ /* 0x010fe200078e02ff */
[----:B------:R-:W-:Y:S01]  /*0f60*/  IADD3 R6, P1, R6, R58, RZ ;  /* 0x0000003a06067210 */ /* 0x000fe20007f3e0ff */
[----:B------:R-:W-:-:S02]  /*0f70*/  IMAD R5, R0, 0xb1, RZ ;  /* 0x000000b100057824 */ /* 0x000fc400078e02ff */
[----:B0-----:R-:W-:Y:S01]  /*0f80*/  IMAD R3, R0, 0xa9, RZ ;  /* 0x000000a900037824 */ /* 0x001fe200078e02ff */
[----:B------:R-:W-:Y:S01]  /*0f90*/  IADD3 R4, P2, R4, R58, RZ ;  /* 0x0000003a04047210 */ /* 0x000fe20007f5e0ff */
[----:B------:R0:W-:Y:S01]  /*0fa0*/  STL [R1+0x37c], R25 ;  /* 0x00037c1901007387 */ /* 0x0001e20000100800 */
[-C--:B------:R-:W-:Y:S02]  /*0fb0*/  LEA.HI.X.SX32 R7, R5, R59.reuse, 0x1, P1 ;  /* 0x0000003b05077211 */ /* 0x080fe400008f0eff */
[-C--:B------:R-:W-:Y:S02]  /*0fc0*/  LEA.HI.X.SX32 R9, R3, R59.reuse, 0x1, P0 ;  /* 0x0000003b03097211 */ /* 0x080fe400000f0eff */
[----:B------:R-:W-:Y:S01]  /*0fd0*/  LEA.HI.X.SX32 R5, R10, R59, 0x1, P2 ;  /* 0x0000003b0a057211 */ /* 0x000fe200010f0eff */
[----:B0-----:R0:W4:Y:S04]  /*0fe0*/  LDG.E.U16 R25, [R6.64] ;  /* 0x0000000406197981 */ /* 0x001128000c1e1500 */
[----:B---3--:R1:W-:Y:S04]  /*0ff0*/  STL [R1+0xbc], R24 ;  /* 0x0000bc1801007387 */ /* 0x0083e80000100800 */
[----:B------:R-:W-:Y:S04]  /*1000*/  STL [R1+0xa4], R12 ;  /* 0x0000a40c01007387 */ /* 0x000fe80000100800 */
[----:B------:R3:W-:Y:S04]  /*1010*/  STL [R1+0x374], R11 ;  /* 0x0003740b01007387 */ /* 0x0007e80000100800 */
[----:B-1----:R1:W4:Y:S04]  /*1020*/  LDG.E.U16 R24, [R4.64] ;  /* 0x0000000404187981 */ /* 0x002328000c1e1500 */
[----:B---3--:R3:W4:Y:S01]  /*1030*/  LDG.E.U16 R11, [R8.64] ;  /* 0x00000004080b7981 */ /* 0x008722000c1e1500 */
[----:B------:R-:W-:-:S02]  /*1040*/  IMAD R2, R0, 0x182, RZ ;  /* 0x0000018200027824 */ /* 0x000fc400078e02ff */
[----:B------:R-:W-:-:S03]  /*1050*/  IMAD R3, R0, 0xc1, RZ ;  /* 0x000000c100037824 */ /* 0x000fc600078e02ff */
[----:B------:R-:W-:-:S04]  /*1060*/  IADD3 R2, P0, R2, R58, RZ ;  /* 0x0000003a02027210 */ /* 0x000fc80007f1e0ff */
[----:B------:R-:W-:-:S05]  /*1070*/  LEA.HI.X.SX32 R3, R3, R59, 0x1, P0 ;  /* 0x0000003b03037211 */ /* 0x000fca00000f0eff */
[----:B------:R1:W4:Y:S01]  /*1080*/  LDG.E.U16 R12, [R2.64] ;  /* 0x00000004020c7981 */ /* 0x000322000c1e1500 */
[C---:B---3--:R-:W-:Y:S02]  /*1090*/  IMAD R8, R0.reuse, 0x192, RZ ;  /* 0x0000019200087824 */ /* 0x048fe400078e02ff */
[C---:B0-----:R-:W-:Y:S02]  /*10a0*/  IMAD R7, R0.reuse, 0xc9, RZ ;  /* 0x000000c900077824 */ /* 0x041fe400078e02ff */
[----:B------:R-:W-:Y:S01]  /*10b0*/  IMAD R6, R0, 0x1a2, RZ ;  /* 0x000001a200067824 */ /* 0x000fe200078e02ff */
[----:B------:R-:W-:Y:S01]  /*10c0*/  IADD3 R8, P0, R8, R58, RZ ;  /* 0x0000003a08087210 */ /* 0x000fe20007f1e0ff */
[----:B-1----:R-:W-:-:S03]  /*10d0*/  IMAD R2, R0, 0x1c2, RZ ;  /* 0x000001c200027824 */ /* 0x002fc600078e02ff */
[-C--:B------:R-:W-:Y:S01]  /*10e0*/  IADD3 R6, P1, R6, R58.reuse, RZ ;  /* 0x0000003a06067210 */ /* 0x080fe20007f3e0ff */
[C---:B------:R-:W-:Y:S01]  /*10f0*/  IMAD R3, R0.reuse, 0xd1, RZ ;  /* 0x000000d100037824 */ /* 0x040fe200078e02ff */
[-C--:B------:R-:W-:Y:S01]  /*1100*/  LEA.HI.X.SX32 R9, R7, R59.reuse, 0x1, P0 ;  /* 0x0000003b07097211 */ /* 0x080fe200000f0eff */
[----:B------:R-:W-:Y:S01]  /*1110*/  IMAD R10, R0, 0xe1, RZ ;  /* 0x000000e1000a7824 */ /* 0x000fe200078e02ff */
[-C--:B------:R-:W-:Y:S01]  /*1120*/  IADD3 R2, P0, R2, R58.reuse, RZ ;  /* 0x0000003a02027210 */ /* 0x080fe20007f1e0ff */
[C---:B------:R-:W-:Y:S01]  /*1130*/  IMAD R4, R0.reuse, 0x1b2, RZ ;  /* 0x000001b200047824 */ /* 0x040fe200078e02ff */
[-C--:B------:R-:W-:Y:S01]  /*1140*/  LEA.HI.X.SX32 R7, R3, R59.reuse, 0x1, P1 ;  /* 0x0000003b03077211 */ /* 0x080fe200008f0eff */
[----:B------:R-:W-:Y:S01]  /*1150*/  IMAD R5, R0, 0xd9, RZ ;  /* 0x000000d900057824 */ /* 0x000fe200078e02ff */
[----:B------:R-:W-:Y:S02]  /*1160*/  LEA.HI.X.SX32 R3, R10, R59, 0x1, P0 ;  /* 0x0000003b0a037211 */ /* 0x000fe400000f0eff */
[----:B------:R-:W-:-:S03]  /*1170*/  IADD3 R4, P2, R4, R58, RZ ;  /* 0x0000003a04047210 */ /* 0x000fc60007f5e0ff */
[----:B------:R0:W5:Y:S01]  /*1180*/  LDG.E.U16 R10, [R2.64] ;  /* 0x00000004020a7981 */ /* 0x000162000c1e1500 */
[----:B------:R-:W-:-:S03]  /*1190*/  LEA.HI.X.SX32 R5, R5, R59, 0x1, P2 ;  /* 0x0000003b05057211 */ /* 0x000fc600010f0eff */
[----:B--2---:R-:W-:Y:S01]  /*11a0*/  STL [R1+0x36c], R27 ;  /* 0x00036c1b01007387 */ /* 0x004fe20000100800 */
[----:B0-----:R-:W-:-:S03]  /*11b0*/  IMAD R2, R0, 0xe9, RZ ;  /* 0x000000e900027824 */ /* 0x001fc600078e02ff */
[----:B-----5:R0:W-:Y:S04]  /*11c0*/  STL [R1+0x360], R22 ;  /* 0x0003601601007387 */ /* 0x0201e80000100800 */
[----:B0-----:R0:W2:Y:S02]  /*11d0*/  LDG.E.U16 R22, [R8.64] ;  /* 0x0000000408167981 */ /* 0x0010a4000c1e1500 */
[----:B0-----:R-:W-:Y:S02]  /*11e0*/  IMAD R8, R0, 0x1d2, RZ ;  /* 0x000001d200087824 */ /* 0x001fe400078e02ff */
[----:B------:R0:W-:Y:S03]  /*11f0*/  STL [R1+0x358], R21 ;  /* 0x0003581501007387 */ /* 0x0001e60000100800 */
[----:B------:R-:W-:Y:S01]  /*1200*/  IADD3 R8, P0, R8, R58, RZ ;  /* 0x0000003a08087210 */ /* 0x000fe20007f1e0ff */
[----:B------:R1:W-:Y:S03]  /*1210*/  STL [R1+0x264], R17 ;  /* 0x0002641101007387 */ /* 0x0003e60000100800 */
[----:B------:R-:W-:Y:S01]  /*1220*/  LEA.HI.X.SX32 R9, R2, R59, 0x1, P0 ;  /* 0x0000003b02097211 */ /* 0x000fe200000f0eff */
[----:B0-----:R0:W5:Y:S04]  /*1230*/  LDG.E.U16 R21, [R6.64] ;  /* 0x0000000406157981 */ /* 0x001168000c1e1500 */
[----:B-1----:R1:W5:Y:S04]  /*1240*/  LDG.E.U16 R17, [R4.64] ;  /* 0x0000000404117981 */ /* 0x002368000c1e1500 */
[----:B----4-:R-:W-:Y:S04]  /*1250*/  STL [R1+0x254], R11 ;  /* 0x0002540b01007387 */ /* 0x010fe80000100800 */
[----:B------:R-:W-:Y:S04]  /*1260*/  STL [R1+0x240], R25 ;  /* 0x0002401901007387 */ /* 0x000fe80000100800 */
[----:B------:R4:W-:Y:S04]  /*1270*/  STL [R1+0x230], R24 ;  /* 0x0002301801007387 */ /* 0x0009e80000100800 */
[----:B----4-:R4:W3:Y:S01]  /*1280*/  LDG.E.U16 R24, [R8.64] ;  /* 0x0000000408187981 */ /* 0x0108e2000c1e1500 */
[----:B0-----:R-:W-:-:S02]  /*1290*/  IMAD R6, R0, 0x1e2, RZ ;  /* 0x000001e200067824 */ /* 0x001fc400078e02ff */
[C---:B-1----:R-:W-:Y:S02]  /*12a0*/  IMAD R4, R0.reuse, 0x1f2, RZ ;  /* 0x000001f200047824 */ /* 0x042fe400078e02ff */
[----:B------:R-:W-:Y:S01]  /*12b0*/  IMAD R11, R0, 0x22, RZ ;  /* 0x00000022000b7824 */ /* 0x000fe200078e02ff */
[-C--:B------:R-:W-:Y:S01]  /*12c0*/  IADD3 R6, P1, R6, R58.reuse, RZ ;  /* 0x0000003a06067210 */ /* 0x080fe20007f3e0ff */
[----:B------:R-:W-:Y:S01]  /*12d0*/  IMAD R7, R0, 0xf1, RZ ;  /* 0x000000f100077824 */ /* 0x000fe200078e02ff */
[----:B------:R-:W-:Y:S01]  /*12e0*/  IADD3 R4, P2, R4, R58, RZ ;  /* 0x0000003a04047210 */ /* 0x000fe20007f5e0ff */
[C---:B------:R-:W-:Y:S01]  /*12f0*/  IMAD R5, R0.reuse, 0xf9, RZ ;  /* 0x000000f900057824 */ /* 0x040fe200078e02ff */
[----:B------:R-:W-:Y:S02]  /*1300*/  LEA R3, R0, R0, 0x4 ;  /* 0x0000000000037211 */ /* 0x000fe400078e20ff */
[----:B------:R-:W-:Y:S02]  /*1310*/  IADD3 R2, P0, R11, R58, RZ ;  /* 0x0000003a0b027210 */ /* 0x000fe40007f1e0ff */
[----:B------:R-:W-:-:S02]  /*1320*/  LEA.HI.X.SX32 R7, R7, R59, 0x1, P1 ;  /* 0x0000003b07077211 */ /* 0x000fc400008f0eff */
[-C--:B------:R-:W-:Y:S02]  /*1330*/  LEA.HI.X.SX32 R5, R5, R59.reuse, 0x1, P2 ;  /* 0x0000003b05057211 */ /* 0x080fe400010f0eff */
[----:B------:R-:W-:Y:S01]  /*1340*/  LEA.HI.X.SX32 R3, R3, R59, 0x1, P0 ;  /* 0x0000003b03037211 */ /* 0x000fe200000f0eff */
[----:B------:R0:W3:Y:S04]  /*1350*/  LDG.E.U16 R28, [R6.64] ;  /* 0x00000004061c7981 */ /* 0x0000e8000c1e1500 */
[----:B------:R1:W3:Y:S04]  /*1360*/  LDG.E.U16 R27, [R4.64] ;  /* 0x00000004041b7981 */ /* 0x0002e8000c1e1500 */
[----:B------:R0:W3:Y:S04]  /*1370*/  LDG.E.U16 R25, [R2.64] ;  /* 0x0000000402197981 */ /* 0x0000e8000c1e1500 */
[----:B------:R1:W-:Y:S01]  /*1380*/  STL [R1+0x1d0], R12 ;  /* 0x0001d00c01007387 */ /* 0x0003e20000100800 */
[----:B0-----:R-:W-:-:S02]  /*1390*/  IMAD R2, R0, 0x19, RZ ;  /* 0x0000001900027824 */ /* 0x001fc400078e02ff */
[----:B-1----:R-:W-:-:S05]  /*13a0*/  IMAD R12, R0, 0x32, RZ ;  /* 0x00000032000c7824 */ /* 0x002fca00078e02ff */
[----:B----4-:R-:W-:-:S04]  /*13b0*/  IADD3 R8, P0, R12, R58, RZ ;  /* 0x0000003a0c087210 */ /* 0x010fc80007f1e0ff */
[----:B------:R-:W-:Y:S01]  /*13c0*/  LEA.HI.X.SX32 R9, R2, R59, 0x1, P0 ;  /* 0x0000003b02097211 */ /* 0x000fe200000f0eff */
[----:B------:R-:W-:-:S04]  /*13d0*/  IMAD R35, R0, 0x42, RZ ;  /* 0x0000004200237824 */ /* 0x000fc800078e02ff */
[----:B------:R0:W4:Y:S01]  /*13e0*/  LDG.E.U16 R32, [R8.64] ;  /* 0x0000000408207981 */ /* 0x000122000c1e1500 */
[C---:B------:R-:W-:Y:S01]  /*13f0*/  LEA R7, R0.reuse, R0, 0x5 ;  /* 0x0000000000077211 */ /* 0x040fe200078e28ff */
[C---:B------:R-:W-:Y:S01]  /*1400*/  IMAD R36, R0.reuse, 0x52, RZ ;  /* 0x0000005200247824 */ /* 0x040fe200078e02ff */
[-C--:B------:R-:W-:Y:S01]  /*1410*/  IADD3 R6, P1, R35, R58.reuse, RZ ;  /* 0x0000003a23067210 */ /* 0x080fe20007f3e0ff */
[C---:B------:R-:W-:Y:S02]  /*1420*/  IMAD R37, R0.reuse, 0x62, RZ ;  /* 0x0000006200257824 */ /* 0x040fe400078e02ff */
[----:B------:R-:W-:Y:S01]  /*1430*/  IMAD R5, R0, 0x29, RZ ;  /* 0x0000002900057824 */ /* 0x000fe200078e02ff */
[-C--:B------:R-:W-:Y:S02]  /*1440*/  LEA.HI.X.SX32 R7, R7, R59.reuse, 0x1, P1 ;  /* 0x0000003b07077211 */ /* 0x080fe400008f0eff */
[-C--:B------:R-:W-:Y:S01]  /*1450*/  IADD3 R4, P2, R36, R58.reuse, RZ ;  /* 0x0000003a24047210 */ /* 0x080fe20007f5e0ff */
[----:B------:R-:W-:Y:S01]  /*1460*/  IMAD R3, R0, 0x31, RZ ;  /* 0x0000003100037824 */ /* 0x000fe200078e02ff */
[----:B------:R-:W-:Y:S01]  /*1470*/  IADD3 R2, P0, R37, R58, RZ ;  /* 0x0000003a25027210 */ /* 0x000fe20007f1e0ff */
[----:B------:R1:W4:Y:S01]  /*1480*/  LDG.E.U16 R31, [R6.64] ;  /* 0x00000004061f7981 */ /* 0x000322000c1e1500 */
[----:B------:R-:W-:-:S02]  /*1490*/  LEA.HI.X.SX32 R5, R5, R59, 0x1, P2 ;  /* 0x0000003b05057211 */ /* 0x000fc400010f0eff */
[----:B------:R-:W-:Y:S01]  /*14a0*/  LEA.HI.X.SX32 R3, R3, R59, 0x1, P0 ;  /* 0x0000003b03037211 */ /* 0x000fe200000f0eff */
[----:B--2---:R2:W-:Y:S01]  /*14b0*/  STL [R1+0x1bc], R22 ;  /* 0x0001bc1601007387 */ /* 0x0045e20000100800 */
[----:B------:R-:W-:-:S03]  /*14c0*/  IMAD R38, R0, 0x72, RZ ;  /* 0x0000007200267824 */ /* 0x000fc600078e02ff */
[----:B-----5:R5:W-:Y:S04]  /*14d0*/  STL [R1+0x144], R21 ;  /* 0x0001441501007387 */ /* 0x020be80000100800 */
[----:B------:R1:W-:Y:S01]  /*14e0*/  STL [R1+0x100], R17 ;  /* 0x0001001101007387 */ /* 0x0003e20000100800 */
[----:B0-----:R-:W-:Y:S01]  /*14f0*/  IADD3 R8, P0, R38, R58, RZ ;  /* 0x0000003a26087210 */ /* 0x001fe20007f1e0ff */
[C---:B--2---:R-:W-:Y:S02]  /*1500*/  IMAD R22, R0.reuse, 0x92, RZ ;  /* 0x0000009200167824 */ /* 0x044fe400078e02ff */
[----:B------:R0:W-:Y:S01]  /*1510*/  STL [R1+0xe8], R10 ;  /* 0x0000e80a01007387 */ /* 0x0001e20000100800 */
[----:B-----5:R-:W-:-:S03]  /*1520*/  IMAD R21, R0, 0x82, RZ ;  /* 0x0000008200157824 */ /* 0x020fc600078e02ff */
[----:B-1----:R1:W2:Y:S04]  /*1530*/  LDG.E.U16 R17, [R4.64] ;  /* 0x0000000404117981 */ /* 0x0022a8000c1e1500 */
[----:B0-----:R0:W2:Y:S01]  /*1540*/  LDG.E.U16 R10, [R2.64] ;  /* 0x00000004020a7981 */ /* 0x0010a2000c1e1500 */
[C---:B------:R-:W-:Y:S02]  /*1550*/  LEA R7, R0.reuse, R0, 0x6 ;  /* 0x0000000000077211 */ /* 0x040fe400078e30ff */
[-C--:B------:R-:W-:Y:S01]  /*1560*/  IADD3 R6, P1, R21, R58.reuse, RZ ;  /* 0x0000003a15067210 */ /* 0x080fe20007f3e0ff */
[C---:B-1----:R-:W-:Y:S02]  /*1570*/  IMAD R5, R0.reuse, 0x49, RZ ;  /* 0x0000004900057824 */ /* 0x042fe400078e02ff */
[----:B0-----:R-:W-:Y:S01]  /*1580*/  IMAD R2, R0, 0x39, RZ ;  /* 0x0000003900027824 */ /* 0x001fe200078e02ff */
[----:B------:R-:W-:Y:S01]  /*1590*/  IADD3 R4, P2, R22, R58, RZ ;  /* 0x0000003a16047210 */ /* 0x000fe20007f5e0ff */
[----:B------:R-:W-:-:S03]  /*15a0*/  IMAD R3, R0, 0x51, RZ ;  /* 0x0000005100037824 */ /* 0x000fc600078e02ff */
[-C--:B------:R-:W-:Y:S02]  /*15b0*/  LEA.HI.X.SX32 R9, R2, R59.reuse, 0x1, P0 ;  /* 0x0000003b02097211 */ /* 0x080fe400000f0eff */
[-C--:B------:R-:W-:Y:S02]  /*15c0*/  LEA.HI.X.SX32 R7, R7, R59.reuse, 0x1, P1 ;  /* 0x0000003b07077211 */ /* 0x080fe400008f0eff */
[----:B------:R-:W-:Y:S01]  /*15d0*/  LEA.HI.X.SX32 R5, R5, R59, 0x1, P2 ;  /* 0x0000003b05057211 */ /* 0x000fe200010f0eff */
[----:B------:R0:W2:Y:S04]  /*15e0*/  LDG.E.U16 R45, [R8.64] ;  /* 0x00000004082d7981 */ /* 0x0000a8000c1e1500 */
[----:B------:R1:W2:Y:S04]  /*15f0*/  LDG.E.U16 R44, [R6.64] ;  /* 0x00000004062c7981 */ /* 0x0002a8000c1e1500 */
[----:B------:R0:W2:Y:S04]  /*1600*/  LDG.E.U16 R43, [R4.64] ;  /* 0x00000004042b7981 */ /* 0x0000a8000c1e1500 */
[----:B---3--:R3:W-:Y:S02]  /*1610*/  STL [R1+0xd0], R24 ;  /* 0x0000d01801007387 */ /* 0x0087e40000100800 */
[----:B---3--:R-:W-:-:S05]  /*1620*/  IMAD R24, R0, 0xa2, RZ ;  /* 0x000000a200187824 */ /* 0x008fca00078e02ff */
[----:B------:R-:W-:-:S04]  /*1630*/  IADD3 R2, P0, R24, R58, RZ ;  /* 0x0000003a18027210 */ /* 0x000fc80007f1e0ff */
[----:B------:R-:W-:-:S05]  /*1640*/  LEA.HI.X.SX32 R3, R3, R59, 0x1, P0 ;  /* 0x0000003b03037211 */ /* 0x000fca00000f0eff */
[----:B------:R3:W5:Y:S04]  /*1650*/  LDG.E.U16 R39, [R2.64] ;  /* 0x0000000402277981 */ /* 0x000768000c1e1500 */
[----:B------:R0:W-:Y:S04]  /*1660*/  STL [R1+0xb8], R28 ;  /* 0x0000b81c01007387 */ /* 0x0001e80000100800 */
[----:B------:R1:W-:Y:S04]  /*1670*/  STL [R1+0xa0], R27 ;  /* 0x0000a01b01007387 */ /* 0x0003e80000100800 */
[----:B------:R1:W-:Y:S01]  /*1680*/  STL [R1+0x364], R25 ;  /* 0x0003641901007387 */ /* 0x0003e20000100800 */
[----:B---3--:R-:W-:-:S02]  /*1690*/  IMAD R2, R0, 0x59, RZ ;  /* 0x0000005900027824 */ /* 0x008fc400078e02ff */
[C---:B0-----:R-:W-:Y:S02]  /*16a0*/  IMAD R28, R0.reuse, 0xd2, RZ ;  /* 0x000000d2001c7824 */ /* 0x041fe400078e02ff */
[C---:B-1----:R-:W-:Y:S02]  /*16b0*/  IMAD R27, R0.reuse, 0xc2, RZ ;  /* 0x000000c2001b7824 */ /* 0x042fe400078e02ff */
[----:B------:R-:W-:-:S03]  /*16c0*/  IMAD R25, R0, 0xb2, RZ ;  /* 0x000000b200197824 */ /* 0x000fc600078e02ff */
[-C--:B------:R-:W-:Y:S01]  /*16d0*/  IADD3 R6, P1, R27, R58.reuse, RZ ;  /* 0x0000003a1b067210 */ /* 0x080fe20007f3e0ff */
[C---:B------:R-:W-:Y:S01]  /*16e0*/  IMAD R3, R0.reuse, 0x61, RZ ;  /* 0x0000006100037824 */ /* 0x040fe200078e02ff */
[----:B------:R-:W-:Y:S01]  /*16f0*/  IADD3 R4, P0, R25, R58, RZ ;  /* 0x0000003a19047210 */ /* 0x000fe20007f1e0ff */
[----:B------:R-:W-:-:S03]  /*1700*/  IMAD R8, R0, 0x69, RZ ;  /* 0x0000006900087824 */ /* 0x000fc600078e02ff */
[-C--:B------:R-:W-:Y:S02]  /*1710*/  LEA.HI.X.SX32 R5, R2, R59.reuse, 0x1, P0 ;  /* 0x0000003b02057211 */ /* 0x080fe400000f0eff */
[----:B------:R-:W-:Y:S02]  /*1720*/  IADD3 R2, P0, R28, R58, RZ ;  /* 0x0000003a1c027210 */ /* 0x000fe40007f1e0ff */
[-C--:B------:R-:W-:Y:S01]  /*1730*/  LEA.HI.X.SX32 R7, R3, R59.reuse, 0x1, P1 ;  /* 0x0000003b03077211 */ /* 0x080fe200008f0eff */
[----:B------:R0:W3:Y:S01]  /*1740*/  LDG.E.U16 R47, [R4.64] ;  /* 0x00000004042f7981 */ /* 0x0000e2000c1e1500 */
[----:B------:R-:W-:-:S03]  /*1750*/  LEA.HI.X.SX32 R3, R8, R59, 0x1, P0 ;  /* 0x0000003b08037211 */ /* 0x000fc600000f0eff */
[----:B------:R1:W3:Y:S04]  /*1760*/  LDG.E.U16 R42, [R6.64] ;  /* 0x00000004062a7981 */ /* 0x0002e8000c1e1500 */
[----:B------:R1:W3:Y:S04]  /*1770*/  LDG.E.U16 R41, [R2.64] ;  /* 0x0000000402297981 */ /* 0x0002e8000c1e1500 */
[----:B----4-:R4:W-:Y:S01]  /*1780*/  STL [R1+0x354], R32 ;  /* 0x0003542001007387 */ /* 0x0109e20000100800 */
[C---:B0-----:R-:W-:Y:S02]  /*1790*/  IMAD R5, R0.reuse, 0x71, RZ ;  /* 0x0000007100057824 */ /* 0x041fe400078e02ff */
[----:B----4-:R-:W-:-:S05]  /*17a0*/  IMAD R32, R0, 0xe2, RZ ;  /* 0x000000e200207824 */ /* 0x010fca00078e02ff */
[----:B------:R-:W-:-:S04]  /*17b0*/  IADD3 R4, P1, R32, R58, RZ ;  /* 0x0000003a20047210 */ /* 0x000fc80007f3e0ff */
[----:B------:R-:W-:Y:S01]  /*17c0*/  LEA.HI.X.SX32 R5, R5, R59, 0x1, P1 ;  /* 0x0000003b05057211 */ /* 0x000fe200008f0eff */
[----:B------:R0:W-:Y:S04]  /*17d0*/  STL [R1+0x350], R31 ;  /* 0x0003501f01007387 */ /* 0x0001e80000100800 */
[----:B------:R4:W3:Y:S01]  /*17e0*/  LDG.E.U16 R40, [R4.64] ;  /* 0x0000000404287981 */ /* 0x0008e2000c1e1500 */
[C---:B-1----:R-:W-:Y:S02]  /*17f0*/  IMAD R3, R0.reuse, 0x79, RZ ;  /* 0x0000007900037824 */ /* 0x042fe400078e02ff */
[C---:B0-----:R-:W-:Y:S01]  /*1800*/  IMAD R31, R0.reuse, 0xf2, RZ ;  /* 0x000000f2001f7824 */ /* 0x041fe200078e02ff */
[----:B--2---:R0:W-:Y:S04]  /*1810*/  STL [R1+0x34c], R17 ;  /* 0x00034c1101007387 */ /* 0x0041e80000100800 */
[----:B------:R-:W-:Y:S01]  /*1820*/  IADD3 R2, P1, R31, R58, RZ ;  /* 0x0000003a1f027210 */ /* 0x000fe20007f3e0ff */
[----:B------:R1:W-:Y:S01]  /*1830*/  STL [R1+0x348], R10 ;  /* 0x0003480a01007387 */ /* 0x0003e20000100800 */
[C---:B----4-:R-:W-:Y:S01]  /*1840*/  IMAD R5, R0.reuse, 0x34, RZ ;  /* 0x0000003400057824 */ /* 0x050fe200078e02ff */
[----:B0-----:R-:W-:-:S02]  /*1850*/  SHF.L.U32 R17, R0, 0x1, RZ ;  /* 0x0000000100117819 */ /* 0x001fc400000006ff */
[-C--:B------:R-:W-:Y:S02]  /*1860*/  LEA.HI.X.SX32 R3, R3, R59.reuse, 0x1, P1 ;  /* 0x0000003b03037211 */ /* 0x080fe400008f0eff */
[-C--:B------:R-:W-:Y:S01]  /*1870*/  IADD3 R8, P0, R17, R58.reuse, RZ ;  /* 0x0000003a11087210 */ /* 0x080fe20007f1e0ff */
[C---:B-1----:R-:W-:Y:S02]  /*1880*/  IMAD R10, R0.reuse, 0x1a, RZ ;  /* 0x0000001a000a7824 */ /* 0x042fe400078e02ff */
[C---:B------:R-:W-:Y:S01]  /*1890*/  IMAD R7, R0.reuse, 0xd, RZ ;  /* 0x0000000d00077824 */ /* 0x040fe200078e02ff */
[----:B------:R-:W-:Y:S01]  /*18a0*/  LEA.HI.X.SX32 R9, R0, R59, 0x1, P0 ;  /* 0x0000003b00097211 */ /* 0x000fe200000f0eff */
[----:B------:R0:W3:Y:S01]  /*18b0*/  LDG.E.U16 R46, [R2.64] ;  /* 0x00000004022e7981 */ /* 0x0000e2000c1e1500 */
[-C--:B------:R-:W-:Y:S02]  /*18c0*/  IADD3 R6, P1, R10, R58.reuse, RZ ;  /* 0x0000003a0a067210 */ /* 0x080fe40007f3e0ff */
[----:B------:R-:W-:-:S02]  /*18d0*/  IADD3 R4, P2, R13, R58, RZ ;  /* 0x0000003a0d047210 */ /* 0x000fc40007f5e0ff */
[-C--:B------:R-:W-:Y:S02]  /*18e0*/  LEA.HI.X.SX32 R7, R7, R59.reuse, 0x1, P1 ;  /* 0x0000003b07077211 */ /* 0x080fe400008f0eff */
[C---:B0-----:R-:W-:Y:S01]  /*18f0*/  IADD3 R2, P0, R5.reuse, R58, RZ ;  /* 0x0000003a05027210 */ /* 0x041fe20007f1e0ff */
[----:B------:R0:W-:Y:S01]  /*1900*/  STL [R1+0x344], R45 ;  /* 0x0003442d01007387 */ /* 0x0001e20000100800 */
[-C--:B------:R-:W-:Y:S02]  /*1910*/  LEA.HI.X.SX32 R5, R5, R59.reuse, 0x1, P2 ;  /* 0x0000003b05057211 */ /* 0x080fe400010f0eff */
[----:B------:R-:W-:Y:S01]  /*1920*/  LEA.HI.X.SX32 R3, R10, R59, 0x1, P0 ;  /* 0x0000003b0a037211 */ /* 0x000fe200000f0eff */
[----:B------:R1:W-:Y:S04]  /*1930*/  STL [R1+0x340], R44 ;  /* 0x0003402c01007387 */ /* 0x0003e80000100800 */
[----:B------:R4:W-:Y:S04]  /*1940*/  STL [R1+0x33c], R43 ;  /* 0x00033c2b01007387 */ /* 0x0009e80000100800 */
[----:B0-----:R0:W3:Y:S04]  /*1950*/  LDG.E.U16 R45, [R8.64] ;  /* 0x00000004082d7981 */ /* 0x0010e8000c1e1500 */
[----:B-1----:R1:W3:Y:S04]  /*1960*/  LDG.E.U16 R44, [R6.64] ;  /* 0x00000004062c7981 */ /* 0x0022e8000c1e1500 */
[----:B----4-:R4:W3:Y:S04]  /*1970*/  LDG.E.U16 R43, [R2.64] ;  /* 0x00000004022b7981 */ /* 0x0108e8000c1e1500 */
[----:B-----5:R5:W-:Y:S04]  /*1980*/  STL [R1+0x338], R39 ;  /* 0x0003382701007387 */ /* 0x020be80000100800 */
[----:B-----5:R5:W2:Y:S01]  /*1990*/  LDG.E.U16 R39, [R4.64] ;  /* 0x0000000404277981 */ /* 0x020aa2000c1e1500 */
[----:B0-----:R-:W-:-:S02]  /*19a0*/  IMAD R9, R0, 0x44, RZ ;  /* 0x0000004400097824 */ /* 0x001fc400078e02ff */
[----:B------:R-:W-:-:S03]  /*19b0*/  IMAD R8, R0, 0x2a, RZ ;  /* 0x0000002a00087824 */ /* 0x000fc600078e02ff */
[-C--:B----4-:R-:W-:Y:S02]  /*19c0*/  IADD3 R2, P0, R9, R58.reuse, RZ ;  /* 0x0000003a09027210 */ /* 0x090fe40007f1e0ff */
[-C--:B-1----:R-:W-:Y:S02]  /*19d0*/  IADD3 R6, P1, R14, R58.reuse, RZ ;  /* 0x0000003a0e067210 */ /* 0x082fe40007f3e0ff */
[-C--:B------:R-:W-:Y:S01]  /*19e0*/  LEA.HI.X.SX32 R3, R11, R59.reuse, 0x1, P0 ;  /* 0x0000003b0b037211 */ /* 0x080fe200000f0eff */
[----:B-----5:R-:W-:Y:S01]  /*19f0*/  IMAD R5, R0, 0x15, RZ ;  /* 0x0000001500057824 */ /* 0x020fe200078e02ff */
[----:B------:R-:W-:Y:S02]  /*1a00*/  IADD3 R4, P0, R8, R58, RZ ;  /* 0x0000003a08047210 */ /* 0x000fe40007f1e0ff */
[-C--:B------:R-:W-:Y:S01]  /*1a10*/  LEA.HI.X.SX32 R7, R9, R59.reuse, 0x1, P1 ;  /* 0x0000003b09077211 */ /* 0x080fe200008f0eff */
[----:B------:R-:W-:Y:S01]  /*1a20*/  IMAD R9, R0, 0x64, RZ ;  /* 0x0000006400097824 */ /* 0x000fe200078e02ff */
[----:B------:R-:W-:-:S03]  /*1a30*/  LEA.HI.X.SX32 R5, R5, R59, 0x1, P0 ;  /* 0x0000003b05057211 */ /* 0x000fc600000f0eff */
[----:B------:R0:W4:Y:S04]  /*1a40*/  LDG.E.U16 R13, [R6.64] ;  /* 0x00000004060d7981 */ /* 0x000128000c1e1500 */
[----:B---3--:R-:W-:Y:S04]  /*1a50*/  STL [R1+0x334], R47 ;  /* 0x0003342f01007387 */ /* 0x008fe80000100800 */
[----:B------:R1:W-:Y:S04]  /*1a60*/  STL [R1+0x330], R42 ;  /* 0x0003302a01007387 */ /* 0x0003e80000100800 */
[----:B------:R3:W-:Y:S01]  /*1a70*/  STL [R1+0x32c], R41 ;  /* 0x00032c2901007387 */ /* 0x0007e20000100800 */
[----:B------:R-:W-:-:S03]  /*1a80*/  IMAD R10, R0, 0x54, RZ ;  /* 0x00000054000a7824 */ /* 0x000fc600078e02ff */
[----:B-1----:R1:W5:Y:S04]  /*1a90*/  LDG.E.U16 R42, [R2.64] ;  /* 0x00000004022a7981 */ /* 0x002368000c1e1500 */
[----:B---3--:R3:W4:Y:S02]  /*1aa0*/  LDG.E.U16 R41, [R4.64] ;  /* 0x0000000404297981 */ /* 0x008724000c1e1500 */
[----:B---3--:R-:W-:-:S04]  /*1ab0*/  IADD3 R4, P0, R9, R58, RZ ;  /* 0x0000003a09047210 */ /* 0x008fc80007f1e0ff */
[----:B------:R-:W-:-:S05]  /*1ac0*/  LEA.HI.X.SX32 R5, R12, R59, 0x1, P0 ;  /* 0x0000003b0c057211 */ /* 0x000fca00000f0eff */
[----:B------:R3:W4:Y:S01]  /*1ad0*/  LDG.E.U16 R11, [R4.64] ;  /* 0x00000004040b7981 */ /* 0x000722000c1e1500 */
[-C--:B-1----:R-:W-:Y:S02]  /*1ae0*/  IADD3 R2, P1, R10, R58.reuse, RZ ;  /* 0x0000003a0a027210 */ /* 0x082fe40007f3e0ff */
[----:B0-----:R-:W-:Y:S02]  /*1af0*/  IADD3 R6, P2, R16, R58, RZ ;  /* 0x0000003a10067210 */ /* 0x001fe40007f5e0ff */
[-C--:B------:R-:W-:Y:S01]  /*1b00*/  LEA.HI.X.SX32 R3, R8, R59.reuse, 0x1, P1 ;  /* 0x0000003b08037211 */ /* 0x080fe200008f0eff */
[----:B------:R0:W-:Y:S01]  /*1b10*/  STL [R1+0x324], R40 ;  /* 0x0003242801007387 */ /* 0x0001e20000100800 */
[----:B------:R-:W-:-:S05]  /*1b20*/  LEA.HI.X.SX32 R7, R10, R59, 0x1, P2 ;  /* 0x0000003b0a077211 */ /* 0x000fca00010f0eff */
[----:B------:R1:W5:Y:S04]  /*1b30*/  LDG.E.U16 R14, [R6.64] ;  /* 0x00000004060e7981 */ /* 0x000368000c1e1500 */
[----:B0-----:R0:W5:Y:S02]  /*1b40*/  LDG.E.U16 R40, [R2.64] ;  /* 0x0000000402287981 */ /* 0x001164000c1e1500 */
[----:B0-----:R-:W-:-:S04]  /*1b50*/  IADD3 R2, P1, R15, R58, RZ ;  /* 0x0000003a0f027210 */ /* 0x001fc80007f3e0ff */
[----:B------:R-:W-:Y:S01]  /*1b60*/  LEA.HI.X.SX32 R3, R9, R59, 0x1, P1 ;  /* 0x0000003b09037211 */ /* 0x000fe200008f0eff */
[----:B-1----:R-:W-:-:S04]  /*1b70*/  IMAD R7, R0, 0x3a, RZ ;  /* 0x0000003a00077824 */ /* 0x002fc800078e02ff */
[----:B------:R0:W5:Y:S01]  /*1b80*/  LDG.E.U16 R12, [R2.64] ;  /* 0x00000004020c7981 */ /* 0x000162000c1e1500 */
[C---:B---3--:R-:W-:Y:S01]  /*1b90*/  IMAD R5, R0.reuse, 0x74, RZ ;  /* 0x0000007400057824 */ /* 0x048fe200078e02ff */
[----:B------:R-:W-:Y:S01]  /*1ba0*/  IADD3 R8, P0, R7, R58, RZ ;  /* 0x0000003a07087210 */ /* 0x000fe20007f1e0ff */
[----:B------:R-:W-:-:S03]  /*1bb0*/  IMAD R4, R0, 0x1d, RZ ;  /* 0x0000001d00047824 */ /* 0x000fc600078e02ff */
[-C--:B------:R-:W-:Y:S01]  /*1bc0*/  IADD3 R6, P1, R5, R58.reuse, RZ ;  /* 0x0000003a05067210 */ /* 0x080fe20007f3e0ff */
[----:B------:R-:W-:Y:S01]  /*1bd0*/  STL [R1+0x320], R46 ;  /* 0x0003202e01007387 */ /* 0x000fe20000100800 */
[-C--:B------:R-:W-:Y:S02]  /*1be0*/  LEA.HI.X.SX32 R9, R4, R59.reuse, 0x1, P0 ;  /* 0x0000003b04097211 */ /* 0x080fe400000f0eff */
[----:B------:R-:W-:Y:S01]  /*1bf0*/  LEA.HI.X.SX32 R7, R7, R59, 0x1, P1 ;  /* 0x0000003b07077211 */ /* 0x000fe200008f0eff */
[----:B------:R-:W-:Y:S04]  /*1c00*/  STL [R1+0x31c], R45 ;  /* 0x00031c2d01007387 */ /* 0x000fe80000100800 */
[----:B------:R-:W-:Y:S04]  /*1c10*/  STL [R1+0x318], R44 ;  /* 0x0003182c01007387 */ /* 0x000fe80000100800 */
[----:B------:R-:W-:Y:S04]  /*1c20*/  STL [R1+0x314], R43 ;  /* 0x0003142b01007387 */ /* 0x000fe80000100800 */
[----:B------:R1:W3:Y:S04]  /*1c30*/  LDG.E.U16 R16, [R6.64] ;  /* 0x0000000406107981 */ /* 0x0002e8000c1e1500 */
[----:B--2---:R2:W-:Y:S04]  /*1c40*/  STL [R1+0x308], R39 ;  /* 0x0003082701007387 */ /* 0x0045e80000100800 */
[----:B--2---:R2:W3:Y:S01]  /*1c50*/  LDG.E.U16 R39, [R8.64] ;  /* 0x0000000408277981 */ /* 0x0044e2000c1e1500 */
[----:B------:R-:W-:Y:S01]  /*1c60*/  IMAD R10, R0, 0x6, RZ ;  /* 0x00000006000a7824 */ /* 0x000fe200078e02ff */
[----:B------:R-:W-:-:S02]  /*1c70*/  IADD3 R4, P2, R18, R58, RZ ;  /* 0x0000003a12047210 */ /* 0x000fc40007f5e0ff */
[----:B0-----:R-:W-:Y:S02]  /*1c80*/  LEA R3, R0, R0, 0x1 ;  /* 0x0000000000037211 */ /* 0x001fe400078e08ff */
[----:B------:R-:W-:Y:S02]  /*1c90*/  IADD3 R2, P0, R10, R58, RZ ;  /* 0x0000003a0a027210 */ /* 0x000fe40007f1e0ff */
[-C--:B------:R-:W-:Y:S02]  /*1ca0*/  LEA.HI.X.SX32 R5, R5, R59.reuse, 0x1, P2 ;  /* 0x0000003b05057211 */ /* 0x080fe400010f0eff */
[----:B------:R-:W-:Y:S01]  /*1cb0*/  LEA.HI.X.SX32 R3, R3, R59, 0x1, P0 ;  /* 0x0000003b03037211 */ /* 0x000fe200000f0eff */
[C---:B--2---:R-:W-:Y:S02]  /*1cc0*/  IMAD R9, R0.reuse, 0xc, RZ ;  /* 0x0000000c00097824 */ /* 0x044fe400078e02ff */
[C---:B------:R-:W-:Y:S01]  /*1cd0*/  IMAD R8, R0.reuse, 0xe, RZ ;  /* 0x0000000e00087824 */ /* 0x040fe200078e02ff */
[----:B-1----:R-:W-:Y:S01]  /*1ce0*/  LEA R7, R0, -R0, 0x3 ;  /* 0x8000000000077211 */ /* 0x002fe200078e18ff */
[----:B----4-:R0:W-:Y:S04]  /*1cf0*/  STL [R1+0x2fc], R11 ;  /* 0x0002fc0b01007387 */ /* 0x0101e80000100800 */
[----:B-----5:R-:W-:Y:S04]  /*1d00*/  STL [R1+0x310], R42 ;  /* 0x0003102a01007387 */ /* 0x020fe80000100800 */
[----:B------:R1:W-:Y:S04]  /*1d10*/  STL [R1+0x2f8], R13 ;  /* 0x0002f80d01007387 */ /* 0x0003e80000100800 */
[----:B0-----:R0:W2:Y:S04]  /*1d20*/  LDG.E.U16 R11, [R2.64] ;  /* 0x00000004020b7981 */ /* 0x0010a8000c1e1500 */
[----:B-1----:R1:W4:Y:S01]  /*1d30*/  LDG.E.U16 R13, [R4.64] ;  /* 0x00000004040d7981 */ /* 0x002322000c1e1500 */
[----:B0-----:R-:W-:-:S02]  /*1d40*/  IADD3 R2, P1, R20, R58, RZ ;  /* 0x0000003a14027210 */ /* 0x001fc40007f3e0ff */
[----:B-1----:R-:W-:-:S04]  /*1d50*/  IADD3 R4, P0, R9, R58, RZ ;  /* 0x0000003a09047210 */ /* 0x002fc80007f1e0ff */
[-C--:B------:R-:W-:Y:S01]  /*1d60*/  LEA.HI.X.SX32 R5, R10, R59.reuse, 0x1, P0 ;  /* 0x0000003b0a057211 */ /* 0x080fe200000f0eff */
[----:B------:R-:W-:Y:S01]  /*1d70*/  IMAD R10, R0, 0x1c, RZ ;  /* 0x0000001c000a7824 */ /* 0x000fe200078e02ff */
[----:B------:R-:W-:Y:S02]  /*1d80*/  IADD3 R6, P0, R8, R58, RZ ;  /* 0x0000003a08067210 */ /* 0x000fe40007f1e0ff */
[-C--:B------:R-:W-:Y:S01]  /*1d90*/  LEA.HI.X.SX32 R3, R9, R59.reuse, 0x1, P1 ;  /* 0x0000003b09037211 */ /* 0x080fe200008f0eff */
[----:B------:R0:W2:Y:S01]  /*1da0*/  LDG.E.U16 R20, [R4.64] ;  /* 0x0000000404147981 */ /* 0x0000a2000c1e1500 */
[----:B------:R-:W-:-:S03]  /*1db0*/  LEA.HI.X.SX32 R7, R7, R59, 0x1, P0 ;  /* 0x0000003b07077211 */ /* 0x000fc600000f0eff */
[----:B------:R1:W2:Y:S04]  /*1dc0*/  LDG.E.U16 R18, [R2.64] ;  /* 0x0000000402127981 */ /* 0x0002a8000c1e1500 */
[----:B------:R-:W-:Y:S01]  /*1dd0*/  STL [R1+0x304], R41 ;  /* 0x0003042901007387 */ /* 0x000fe20000100800 */
[----:B0-----:R-:W-:-:S03]  /*1de0*/  IADD3 R4, P1, R10, R58, RZ ;  /* 0x0000003a0a047210 */ /* 0x001fc60007f3e0ff */
[----:B------:R0:W2:Y:S01]  /*1df0*/  LDG.E.U16 R15, [R6.64] ;  /* 0x00000004060f7981 */ /* 0x0000a2000c1e1500 */
[-C--:B------:R-:W-:Y:S02]  /*1e00*/  LEA.HI.X.SX32 R5, R8, R59.reuse, 0x1, P1 ;  /* 0x0000003b08057211 */ /* 0x080fe400008f0eff */
[----:B-1----:R-:W-:Y:S01]  /*1e10*/  IADD3 R2, P0, R19, R58, RZ ;  /* 0x0000003a13027210 */ /* 0x002fe20007f1e0ff */
[----:B------:R-:W-:Y:S03]  /*1e20*/  STL [R1+0x300], R40 ;  /* 0x0003002801007387 */ /* 0x000fe60000100800 */
[----:B------:R-:W-:Y:S01]  /*1e30*/  LEA.HI.X.SX32 R3, R10, R59, 0x1, P0 ;  /* 0x0000003b0a037211 */ /* 0x000fe200000f0eff */
[----:B------:R1:W-:Y:S01]  /*1e40*/  STL [R1+0x2f4], R14 ;  /* 0x0002f40e01007387 */ /* 0x0003e20000100800 */
[----:B0-----:R-:W-:-:S03]  /*1e50*/  IMAD R7, R0, 0x16, RZ ;  /* 0x0000001600077824 */ /* 0x001fc600078e02ff */
[----:B------:R0:W-:Y:S04]  /*1e60*/  STL [R1+0x2f0], R12 ;  /* 0x0002f00c01007387 */ /* 0x0001e80000100800 */
[----:B-1----:R1:W2:Y:S04]  /*1e70*/  LDG.E.U16 R14, [R4.64] ;  /* 0x00000004040e7981 */ /* 0x0022a8000c1e1500 */
[----:B0-----:R0:W2:Y:S01]  /*1e80*/  LDG.E.U16 R12, [R2.64] ;  /* 0x00000004020c7981 */ /* 0x0010a2000c1e1500 */
[----:B------:R-:W-:Y:S01]  /*1e90*/  IADD3 R8, P0, R7, R58, RZ ;  /* 0x0000003a07087210 */ /* 0x000fe20007f1e0ff */
[----:B-1----:R-:W-:-:S02]  /*1ea0*/  IMAD R5, R0, 0x2c, RZ ;  /* 0x0000002c00057824 */ /* 0x002fc400078e02ff */
[----:B------:R-:W-:-:S03]  /*1eb0*/  IMAD R4, R0, 0xb, RZ ;  /* 0x0000000b00047824 */ /* 0x000fc600078e02ff */
[----:B------:R-:W-:Y:S02]  /*1ec0*/  IADD3 R6, P1, R5, R58, RZ ;  /* 0x0000003a05067210 */ /* 0x000fe40007f3e0ff */
[-C--:B------:R-:W-:Y:S02]  /*1ed0*/  LEA.HI.X.SX32 R9, R4, R59.reuse, 0x1, P0 ;  /* 0x0000003b04097211 */ /* 0x080fe400000f0eff */
[----:B------:R-:W-:-:S03]  /*1ee0*/  LEA.HI.X.SX32 R7, R7, R59, 0x1, P1 ;  /* 0x0000003b07077211 */ /* 0x000fc600008f0eff */
[----:B------:R1:W2:Y:S04]  /*1ef0*/  LDG.E.U16 R19, [R8.64] ;  /* 0x0000000408137981 */ /* 0x0002a8000c1e1500 */
[----:B---3--:R-:W-:Y:S04]  /*1f00*/  STL [R1+0x2e8], R39 ;  /* 0x0002e82701007387 */ /* 0x008fe80000100800 */
[----:B------:R3:W-:Y:S04]  /*1f10*/  STL [R1+0x2e0], R16 ;  /* 0x0002e01001007387 */ /* 0x0007e80000100800 */
[----:B---3--:R3:W5:Y:S01]  /*1f20*/  LDG.E.U16 R16, [R6.64] ;  /* 0x0000000406107981 */ /* 0x008762000c1e1500 */
[----:B------:R-:W-:Y:S01]  /*1f30*/  IMAD R10, R0, 0x1e, RZ ;  /* 0x0000001e000a7824 */ /* 0x000fe200078e02ff */
[----:B------:R-:W-:-:S02]  /*1f40*/  IADD3 R4, P2, R26, R58, RZ ;  /* 0x0000003a1a047210 */ /* 0x000fc40007f5e0ff */
[----:B0-----:R-:W-:Y:S02]  /*1f50*/  LEA R3, R0, -R0, 0x4 ;  /* 0x8000000000037211 */ /* 0x001fe400078e20ff */
[-C--:B------:R-:W-:Y:S02]  /*1f60*/  IADD3 R2, P0, R10, R58.reuse, RZ ;  /* 0x0000003a0a027210 */ /* 0x080fe40007f1e0ff */
[-C--:B------:R-:W-:Y:S02]  /*1f70*/  LEA.HI.X.SX32 R5, R5, R59.reuse, 0x1, P2 ;  /* 0x0000003b05057211 */ /* 0x080fe400010f0eff */
[----:B------:R-:W-:Y:S01]  /*1f80*/  LEA.HI.X.SX32 R3, R3, R59, 0x1, P0 ;  /* 0x0000003b03037211 */ /* 0x000fe200000f0eff */
[C---:B-1----:R-:W-:Y:S02]  /*1f90*/  IMAD R8, R0.reuse, 0x3c, RZ ;  /* 0x0000003c00087824 */ /* 0x042fe400078e02ff */
[C---:B------:R-:W-:Y:S02]  /*1fa0*/  IMAD R9, R0.reuse, 0x26, RZ ;  /* 0x0000002600097824 */ /* 0x040fe400078e02ff */
[----:B---3--:R-:W-:Y:S01]  /*1fb0*/  IMAD R7, R0, 0x13, RZ ;  /* 0x0000001300077824 */ /* 0x008fe200078e02ff */
[----:B----4-:R0:W-:Y:S04]  /*1fc0*/  STL [R1+0x2c8], R13 ;  /* 0x0002c80d01007387 */ /* 0x0101e80000100800 */
[----:B--2---:R1:W-:Y:S04]  /*1fd0*/  STL [R1+0x2e4], R11 ;  /* 0x0002e40b01007387 */ /* 0x0043e80000100800 */
[----:B0-----:R0:W2:Y:S04]  /*1fe0*/  LDG.E.U16 R13, [R4.64] ;  /* 0x00000004040d7981 */ /* 0x0010a8000c1e1500 */
[----:B-1----:R1:W3:Y:S01]  /*1ff0*/  LDG.E.U16 R11, [R2.64] ;  /* 0x00000004020b7981 */ /* 0x0022e2000c1e1500 */
[----:B0-----:R-:W-:-:S04]  /*2000*/  IADD3 R4, P0, R8, R58, RZ ;  /* 0x0000003a08047210 */ /* 0x001fc80007f1e0ff */
[-C--:B------:R-:W-:Y:S01]  /*2010*/  LEA.HI.X.SX32 R5, R10, R59.reuse, 0x1, P0 ;  /* 0x0000003b0a057211 */ /* 0x080fe200000f0eff */
[----:B------:R-:W-:Y:S01]  /*2020*/  IMAD R10, R0, 0x4c, RZ ;  /* 0x0000004c000a7824 */ /* 0x000fe200078e02ff */
[-C--:B-1----:R-:W-:Y:S01]  /*2030*/  IADD3 R2, P1, R23, R58.reuse, RZ ;  /* 0x0000003a17027210 */ /* 0x082fe20007f3e0ff */
[----:B------:R0:W-:Y:S01]  /*2040*/  STL [R1+0x2dc], R20 ;  /* 0x0002dc1401007387 */ /* 0x0001e20000100800 */
[----:B------:R-:W-:Y:S02]  /*2050*/  IADD3 R6, P0, R9, R58, RZ ;  /* 0x0000003a09067210 */ /* 0x000fe40007f1e0ff */
[-C--:B------:R-:W-:Y:S01]  /*2060*/  LEA.HI.X.SX32 R3, R8, R59.reuse, 0x1, P1 ;  /* 0x0000003b08037211 */ /* 0x080fe200008f0eff */
[----:B------:R1:W-:Y:S01]  /*2070*/  STL [R1+0x2d8], R18 ;  /* 0x0002d81201007387 */ /* 0x0003e20000100800 */
[----:B------:R-:W-:-:S03]  /*2080*/  LEA.HI.X.SX32 R7, R7, R59, 0x1, P0 ;  /* 0x0000003b07077211 */ /* 0x000fc600000f0eff */
[----:B0-----:R0:W3:Y:S04]  /*2090*/  LDG.E.U16 R20, [R4.64] ;  /* 0x0000000404147981 */ /* 0x0010e8000c1e1500 */
[----:B-1----:R1:W3:Y:S01]  /*20a0*/  LDG.E.U16 R18, [R2.64] ;  /* 0x0000000402127981 */ /* 0x0022e2000c1e1500 */
[----:B0-----:R-:W-:-:S03]  /*20b0*/  IADD3 R4, P1, R10, R58, RZ ;  /* 0x0000003a0a047210 */ /* 0x001fc60007f3e0ff */
[----:B------:R0:W-:Y:S01]  /*20c0*/  STL [R1+0x328], R15 ;  /* 0x0003280f01007387 */ /* 0x0001e20000100800 */
[-C--:B------:R-:W-:Y:S02]  /*20d0*/  LEA.HI.X.SX32 R5, R9, R59.reuse, 0x1, P1 ;  /* 0x0000003b09057211 */ /* 0x080fe400008f0eff */
[----:B-1----:R-:W-:Y:S01]  /*20e0*/  IADD3 R2, P0, R29, R58, RZ ;  /* 0x0000003a1d027210 */ /* 0x002fe20007f1e0ff */
[----:B------:R1:W-:Y:S03]  /*20f0*/  STL [R1+0x2d0], R14 ;  /* 0x0002d00e01007387 */ /* 0x0003e60000100800 */
[----:B------:R-:W-:Y:S01]  /*2100*/  LEA.HI.X.SX32 R3, R10, R59, 0x1, P0 ;  /* 0x0000003b0a037211 */ /* 0x000fe200000f0eff */
[----:B0-----:R0:W3:Y:S04]  /*2110*/  LDG.E.U16 R15, [R6.64] ;  /* 0x00000004060f7981 */ /* 0x0010e8000c1e1500 */
[----:B-1----:R1:W3:Y:S01]  /*2120*/  LDG.E.U16 R14, [R4.64] ;  /* 0x00000004040e7981 */ /* 0x0022e2000c1e1500 */
[----:B------:R-:W-:-:S03]  /*2130*/  IMAD R9, R0, 0x2e, RZ ;  /* 0x0000002e00097824 */ /* 0x000fc600078e02ff */
[----:B------:R1:W-:Y:S02]  /*2140*/  STL [R1+0x2cc], R12 ;  /* 0x0002cc0c01007387 */ /* 0x0003e40000100800 */
[----:B0-----:R-:W-:Y:S01]  /*2150*/  IADD3 R6, P0, R9, R58, RZ ;  /* 0x0000003a09067210 */ /* 0x001fe20007f1e0ff */
[C---:B-1----:R-:W-:Y:S01]  /*2160*/  IMAD R5, R0.reuse, 0x5c, RZ ;  /* 0x0000005c00057824 */ /* 0x042fe200078e02ff */
[----:B------:R0:W3:Y:S01]  /*2170*/  LDG.E.U16 R12, [R2.64] ;  /* 0x00000004020c7981 */ /* 0x0000e2000c1e1500 */
[----:B------:R-:W-:-:S03]  /*2180*/  IMAD R4, R0, 0x17, RZ ;  /* 0x0000001700047824 */ /* 0x000fc600078e02ff */
[-C--:B------:R-:W-:Y:S02]  /*2190*/  IADD3 R8, P1, R5, R58.reuse, RZ ;  /* 0x0000003a05087210 */ /* 0x080fe40007f3e0ff */
[-C--:B------:R-:W-:Y:S02]  /*21a0*/  LEA.HI.X.SX32 R7, R4, R59.reuse, 0x1, P0 ;  /* 0x0000003b04077211 */ /* 0x080fe400000f0eff */
[----:B------:R-:W-:Y:S01]  /*21b0*/  LEA.HI.X.SX32 R9, R9, R59, 0x1, P1 ;  /* 0x0000003b09097211 */ /* 0x000fe200008f0eff */
[----:B------:R1:W-:Y:S04]  /*21c0*/  STL [R1+0x2c4], R19 ;  /* 0x0002c41301007387 */ /* 0x0003e80000100800 */
[----:B-1----:R1:W3:Y:S04]  /*21d0*/  LDG.E.U16 R19, [R6.64] ;  /* 0x0000000406137981 */ /* 0x0022e8000c1e1500 */
[----:B-----5:R5:W-:Y:S04]  /*21e0*/  STL [R1+0x2c0], R16 ;  /* 0x0002c01001007387 */ /* 0x020be80000100800 */
[----:B-----5:R5:W4:Y:S01]  /*21f0*/  LDG.E.U16 R16, [R8.64] ;  /* 0x0000000408107981 */ /* 0x020b22000c1e1500 */
[C---:B------:R-:W-:Y:S01]  /*2200*/  IMAD R10, R0.reuse, 0x36, RZ ;  /* 0x00000036000a7824 */ /* 0x040fe200078e02ff */
[----:B------:R-:W-:Y:S01]  /*2210*/  IADD3 R4, P2, R33, R58, RZ ;  /* 0x0000003a21047210 */ /* 0x000fe20007f5e0ff */
[----:B0-----:R-:W-:-:S02]  /*2220*/  IMAD R3, R0, 0x1b, RZ ;  /* 0x0000001b00037824 */ /* 0x001fc400078e02ff */
[----:B-1----:R-:W-:Y:S01]  /*2230*/  IMAD R6, R0, 0x6c, RZ ;  /* 0x0000006c00067824 */ /* 0x002fe200078e02ff */
[----:B------:R-:W-:Y:S02]  /*2240*/  LEA.HI.X.SX32 R5, R5, R59, 0x1, P2 ;  /* 0x0000003b05057211 */ /* 0x000fe400010f0eff */
[----:B------:R-:W-:-:S04]  /*2250*/  IADD3 R2, P0, R10, R58, RZ ;  /* 0x0000003a0a027210 */ /* 0x000fc80007f1e0ff */
[----:B------:R-:W-:Y:S01]  /*2260*/  LEA.HI.X.SX32 R3, R3, R59, 0x1, P0 ;  /* 0x0000003b03037211 */ /* 0x000fe200000f0eff */
[C---:B------:R-:W-:Y:S01]  /*2270*/  IMAD R7, R0.reuse, 0x3e, RZ ;  /* 0x0000003e00077824 */ /* 0x040fe200078e02ff */
[----:B-----5:R-:W-:Y:S01]  /*2280*/  LEA R9, R0, -R0, 0x5 ;  /* 0x8000000000097211 */ /* 0x020fe200078e28ff */
[----:B--2---:R0:W-:Y:S04]  /*2290*/  STL [R1+0x2b8], R13 ;  /* 0x0002b80d01007387 */ /* 0x0041e80000100800 */
[----:B---3--:R1:W-:Y:S04]  /*22a0*/  STL [R1+0x30c], R11 ;  /* 0x00030c0b01007387 */ /* 0x0083e80000100800 */
[----:B0-----:R0:W2:Y:S04]  /*22b0*/  LDG.E.U16 R13, [R2.64] ;  /* 0x00000004020d7981 */ /* 0x0010a8000c1e1500 */
[----:B-1----:R1:W3:Y:S02]  /*22c0*/  LDG.E.U16 R11, [R4.64] ;  /* 0x00000004040b7981 */ /* 0x0022e4000c1e1500 */
[----:B-1----:R-:W-:-:S02]  /*22d0*/  IADD3 R4, P0, R6, R58, RZ ;  /* 0x0000003a06047210 */ /* 0x002fc40007f1e0ff */
[-C--:B0-----:R-:W-:Y:S02]  /*22e0*/  IADD3 R2, P1, R34, R58.reuse, RZ ;  /* 0x0000003a22027210 */ /* 0x081fe40007f3e0ff */
[-C--:B------:R-:W-:Y:S01]  /*22f0*/  LEA.HI.X.SX32 R5, R10, R59.reuse, 0x1, P0 ;  /* 0x0000003b0a057211 */ /* 0x080fe200000f0eff */
[----:B------:R-:W-:Y:S01]  /*2300*/  IMAD R10, R0, 0x7c, RZ ;  /* 0x0000007c000a7824 */ /* 0x000fe200078e02ff */
[-C--:B------:R-:W-:Y:S02]  /*2310*/  IADD3 R8, P0, R7, R58.reuse, RZ ;  /* 0x0000003a07087210 */ /* 0x080fe40007f1e0ff */
[-C--:B------:R-:W-:Y:S01]  /*2320*/  LEA.HI.X.SX32 R3, R6, R59.reuse, 0x1, P1 ;  /* 0x0000003b06037211 */ /* 0x080fe200008f0eff */
[----:B------:R0:W2:Y:S01]  /*2330*/  LDG.E.U16 R23, [R4.64] ;  /* 0x0000000404177981 */ /* 0x0000a2000c1e1500 */
[----:B------:R-:W-:Y:S02]  /*2340*/  IADD3 R6, P1, R10, R58, RZ ;  /* 0x0000003a0a067210 */ /* 0x000fe40007f3e0ff */
[-C--:B------:R-:W-:Y:S01]  /*2350*/  LEA.HI.X.SX32 R9, R9, R59.reuse, 0x1, P0 ;  /* 0x0000003b09097211 */ /* 0x080fe200000f0eff */
[----:B------:R1:W-:Y:S01]  /*2360*/  STL [R1+0x2bc], R20 ;  /* 0x0002bc1401007387 */ /* 0x0003e20000100800 */
[----:B------:R-:W-:-:S02]  /*2370*/  LEA.HI.X.SX32 R7, R7, R59, 0x1, P1 ;  /* 0x0000003b07077211 */ /* 0x000fc400008f0eff */
[-C--:B0-----:R-:W-:Y:S01]  /*2380*/  IADD3 R4, P2, R30, R58.reuse, RZ ;  /* 0x0000003a1e047210 */ /* 0x081fe20007f5e0ff */
[----:B------:R0:W-:Y:S03]  /*2390*/  STL [R1+0x2ac], R18 ;  /* 0x0002ac1201007387 */ /* 0x0001e60000100800 */
[----:B------:R-:W-:Y:S01]  /*23a0*/  LEA.HI.X.SX32 R5, R10, R59, 0x1, P2 ;  /* 0x0000003b0a057211 */ /* 0x000fe200010f0eff */
[----:B-1----:R1:W2:Y:S04]  /*23b0*/  LDG.E.U16 R20, [R2.64] ;  /* 0x0000000402147981 */ /* 0x0022a8000c1e1500 */
[----:B------:R1:W-:Y:S04]  /*23c0*/  STL [R1+0x2b4], R15 ;  /* 0x0002b40f01007387 */ /* 0x0003e80000100800 */
[----:B0-----:R0:W2:Y:S01]  /*23d0*/  LDG.E.U16 R18, [R8.64] ;  /* 0x0000000408127981 */ /* 0x0010a2000c1e1500 */
[----:B-1----:R-:W-:-:S03]  /*23e0*/  LEA R2, P0, R0, R58, 0x2 ;  /* 0x0000003a00027211 */ /* 0x002fc600078010ff */
[----:B------:R1:W-:Y:S01]  /*23f0*/  STL [R1+0x2b0], R14 ;  /* 0x0002b00e01007387 */ /* 0x0003e20000100800 */
[----:B------:R-:W-:-:S03]  /*2400*/  LEA.HI.X.SX32 R3, R17, R59, 0x1, P0 ;  /* 0x0000003b11037211 */ /* 0x000fc600000f0eff */
[----:B------:R0:W2:Y:S04]  /*2410*/  LDG.E.U16 R15, [R6.64] ;  /* 0x00000004060f7981 */ /* 0x0000a8000c1e1500 */
[----:B-1----:R1:W2:Y:S01]  /*2420*/  LDG.E.U16 R14, [R4.64] ;  /* 0x00000004040e7981 */ /* 0x0022a2000c1e1500 */
[----:B0-----:R-:W-:-:S03]  /*2430*/  IMAD R8, R0, 0x104, RZ ;  /* 0x0000010400087824 */ /* 0x001fc600078e02ff */
[----:B------:R0:W-:Y:S01]  /*2440*/  STL [R1+0x2a8], R12 ;  /* 0x0002a80c01007387 */ /* 0x0001e20000100800 */
[----:B------:R-:W-:Y:S01]  /*2450*/  IMAD R6, R0, 0x114, RZ ;  /* 0x0000011400067824 */ /* 0x000fe200078e02ff */
[-C--:B------:R-:W-:Y:S01]  /*2460*/  IADD3 R8, P0, R8, R58.reuse, RZ ;  /* 0x0000003a08087210 */ /* 0x080fe20007f1e0ff */
[C---:B------:R-:W-:Y:S02]  /*2470*/  IMAD R10, R0.reuse, 0x8a, RZ ;  /* 0x0000008a000a7824 */ /* 0x040fe400078e02ff */
[----:B-1----:R-:W-:Y:S01]  /*2480*/  IMAD R4, R0, 0x124, RZ ;  /* 0x0000012400047824 */ /* 0x002fe200078e02ff */
[----:B0-----:R0:W2:Y:S01]  /*2490*/  LDG.E.U16 R12, [R2.64] ;  /* 0x00000004020c7981 */ /* 0x0010a2000c1e1500 */
[----:B------:R-:W-:-:S03]  /*24a0*/  IADD3 R6, P1, R6, R58, RZ ;  /* 0x0000003a06067210 */ /* 0x000fc60007f3e0ff */
[----:B------:R-:W-:Y:S02]  /*24b0*/  IADD3 R4, P2, R4, R58, RZ ;  /* 0x0000003a04047210 */ /* 0x000fe40007f5e0ff */
[-C--:B------:R-:W-:Y:S02]  /*24c0*/  LEA.HI.X.SX32 R9, R21, R59.reuse, 0x1, P0 ;  /* 0x0000003b15097211 */ /* 0x080fe400000f0eff */
[-C--:B------:R-:W-:Y:S02]  /*24d0*/  LEA.HI.X.SX32 R7, R10, R59.reuse, 0x1, P1 ;  /* 0x0000003b0a077211 */ /* 0x080fe400008f0eff */
[----:B------:R-:W-:Y:S01]  /*24e0*/  LEA.HI.X.SX32 R5, R22, R59, 0x1, P2 ;  /* 0x0000003b16057211 */ /* 0x000fe200010f0eff */
[----:B------:R1:W-:Y:S04]  /*24f0*/  STL [R1+0x2ec], R19 ;  /* 0x0002ec1301007387 */ /* 0x0003e80000100800 */
[----:B------:R0:W2:Y:S04]  /*2500*/  LDG.E.U16 R17, [R6.64] ;  /* 0x0000000406117981 */ /* 0x0000a8000c1e1500 */
[----:B-1----:R1:W2:Y:S04]  /*2510*/  LDG.E.U16 R19, [R8.64] ;  /* 0x0000000408137981 */ /* 0x0022a8000c1e1500 */
[----:B----4-:R4:W-:Y:S04]  /*2520*/  STL [R1+0x2a0], R16 ;  /* 0x0002a01001007387 */ /* 0x0109e80000100800 */
[----:B----4-:R4:W5:Y:S01]  /*2530*/  LDG.E.U16 R16, [R4.64] ;  /* 0x0000000404107981 */ /* 0x010962000c1e1500 */
[----:B0-----:R-:W-:-:S05]  /*2540*/  IMAD R2, R0, 0x134, RZ ;  /* 0x0000013400027824 */ /* 0x001fca00078e02ff */
[----:B------:R-:W-:Y:S01]  /*2550*/  IADD3 R2, P0, R2, R58, RZ ;  /* 0x0000003a02027210 */ /* 0x000fe20007f1e0ff */
[C---:B----4-:R-:W-:Y:S02]  /*2560*/  IMAD R4, R0.reuse, 0x144, RZ ;  /* 0x0000014400047824 */ /* 0x050fe400078e02ff */
[----:B------:R-:W-:-:S03]  /*2570*/  IMAD R5, R0, 0x4d, RZ ;  /* 0x0000004d00057824 */ /* 0x000fc600078e02ff */
[-C--:B------:R-:W-:Y:S01]  /*2580*/  IADD3 R4, P2, R4, R58.reuse, RZ ;  /* 0x0000003a04047210 */ /* 0x080fe20007f5e0ff */
[----:B---3--:R0:W-:Y:S02]  /*2590*/  STL [R1+0x298], R11 ;  /* 0x0002980b01007387 */ /* 0x0081e40000100800 */
[----:B0-----:R-:W-:Y:S02]  /*25a0*/  IMAD R11, R0, 0x9a, RZ ;  /* 0x0000009a000b7824 */ /* 0x001fe400078e02ff */
[----:B--2---:R0:W-:Y:S03]  /*25b0*/  STL [R1+0x2a4], R13 ;  /* 0x0002a40d01007387 */ /* 0x0041e60000100800 */
[CC--:B------:R-:W-:Y:S02]  /*25c0*/  LEA.HI.X.SX32 R3, R11.reuse, R59.reuse, 0x1, P0 ;  /* 0x0000003b0b037211 */ /* 0x0c0fe400000f0eff */
[-C--:B-1----:R-:W-:Y:S01]  /*25d0*/  IADD3 R8, P0, R10, R58.reuse, RZ ;  /* 0x0000003a0a087210 */ /* 0x082fe20007f1e0ff */
[----:B------:R-:W-:Y:S01]  /*25e0*/  IMAD R10, R0, 0xaa, RZ ;  /* 0x000000aa000a7824 */ /* 0x000fe200078e02ff */
[----:B------:R-:W-:Y:S01]  /*25f0*/  IADD3 R6, P1, R11, R58, RZ ;  /* 0x0000003a0b067210 */ /* 0x000fe20007f3e0ff */
[----:B0-----:R0:W2:Y:S03]  /*2600*/  LDG.E.U16 R13, [R2.64] ;  /* 0x00000004020d7981 */ /* 0x0010a6000c1e1500 */
[-C--:B------:R-:W-:Y:S01]  /*2610*/  LEA.HI.X.SX32 R7, R5, R59.reuse, 0x1, P1 ;  /* 0x0000003b05077211 */ /* 0x080fe200008f0eff */
[----:B------:R-:W-:Y:S01]  /*2620*/  STL [R1+0x29c], R23 ;  /* 0x00029c1701007387 */ /* 0x000fe20000100800 */
[----:B------:R-:W-:Y:S01]  /*2630*/  LEA.HI.X.SX32 R5, R24, R59, 0x1, P2 ;  /* 0x0000003b18057211 */ /* 0x000fe200010f0eff */
[----:B0-----:R-:W-:-:S02]  /*2640*/  IMAD R2, R0, 0x45, RZ ;  /* 0x0000004500027824 */ /* 0x001fc400078e02ff */
[----:B------:R-:W-:Y:S01]  /*2650*/  IMAD R3, R0, 0x55, RZ ;  /* 0x0000005500037824 */ /* 0x000fe200078e02ff */
[----:B------:R-:W-:Y:S02]  /*2660*/  STL [R1+0x294], R20 ;  /* 0x0002941401007387 */ /* 0x000fe40000100800 */
[-C--:B------:R-:W-:Y:S02]  /*2670*/  LEA.HI.X.SX32 R9, R2, R59.reuse, 0x1, P0 ;  /* 0x0000003b02097211 */ /* 0x080fe400000f0eff */
[----:B------:R-:W-:Y:S01]  /*2680*/  IADD3 R2, P0, R10, R58, RZ ;  /* 0x0000003a0a027210 */ /* 0x000fe20007f1e0ff */
[----:B------:R0:W-:Y:S03]  /*2690*/  STL [R1+0x2d4], R18 ;  /* 0x0002d41201007387 */ /* 0x0001e60000100800 */
[----:B------:R-:W-:Y:S01]  /*26a0*/  LEA.HI.X.SX32 R3, R3, R59, 0x1, P0 ;  /* 0x0000003b03037211 */ /* 0x000fe200000f0eff */
[----:B------:R1:W-:Y:S04]  /*26b0*/  STL [R1+0x28c], R15 ;  /* 0x00028c0f01007387 */ /* 0x0003e80000100800 */
[----:B0-----:R0:W3:Y:S04]  /*26c0*/  LDG.E.U16 R18, [R8.64] ;  /* 0x0000000408127981 */ /* 0x0010e8000c1e1500 */
[----:B------:R4:W-:Y:S04]  /*26d0*/  STL [R1+0x288], R14 ;  /* 0x0002880e01007387 */ /* 0x0009e80000100800 */
[----:B-1----:R1:W3:Y:S04]  /*26e0*/  LDG.E.U16 R15, [R6.64] ;  /* 0x00000004060f7981 */ /* 0x0022e8000c1e1500 */
[----:B----4-:R4:W3:Y:S01]  /*26f0*/  LDG.E.U16 R14, [R4.64] ;  /* 0x00000004040e7981 */ /* 0x0108e2000c1e1500 */
[----:B0-----:R-:W-:-:S03]  /*2700*/  IMAD R8, R0, 0x164, RZ ;  /* 0x0000016400087824 */ /* 0x001fc600078e02ff */
[----:B------:R0:W-:Y:S01]  /*2710*/  STL [R1+0x290], R12 ;  /* 0x0002900c01007387 */ /* 0x0001e20000100800 */
[----:B----4-:R-:W-:-:S03]  /*2720*/  IMAD R4, R0, 0x154, RZ ;  /* 0x0000015400047824 */ /* 0x010fc600078e02ff */
[----:B0-----:R0:W3:Y:S01]  /*2730*/  LDG.E.U16 R12, [R2.64] ;  /* 0x00000004020c7981 */ /* 0x0010e2000c1e1500 */
[----:B------:R-:W-:Y:S01]  /*2740*/  IMAD R5, R0, 0xba, RZ ;  /* 0x000000ba00057824 */ /* 0x000fe200078e02ff */
[-C--:B------:R-:W-:Y:S01]  /*2750*/  IADD3 R8, P1, R8, R58.reuse, RZ ;  /* 0x0000003a08087210 */ /* 0x080fe20007f3e0ff */
[----:B-1----:R-:W-:Y:S01]  /*2760*/  IMAD R7, R0, 0x184, RZ ;  /* 0x0000018400077824 */ /* 0x002fe200078e02ff */
[----:B0-----:R-:W-:Y:S01]  /*2770*/  IADD3 R2, P0, R4, R58, RZ ;  /* 0x0000003a04027210 */ /* 0x001fe20007f1e0ff */
[----:B------:R-:W-:-:S03]  /*2780*/  IMAD R4, R0, 0x174, RZ ;  /* 0x0000017400047824 */ /* 0x000fc600078e02ff */
[-C--:B------:R-:W-:Y:S01]  /*2790*/  LEA.HI.X.SX32 R3, R10, R59.reuse, 0x1, P0 ;  /* 0x0000003b0a037211 */ /* 0x080fe200000f0eff */
[----:B------:R-:W-:Y:S01]  /*27a0*/  IMAD R11, R0, 0x5d, RZ ;  /* 0x0000005d000b7824 */ /* 0x000fe200078e02ff */
[-C--:B------:R-:W-:Y:S02]  /*27b0*/  IADD3 R6, P0, R5, R58.reuse, RZ ;  /* 0x0000003a05067210 */ /* 0x080fe40007f1e0ff */
[-C--:B------:R-:W-:Y:S01]  /*27c0*/  IADD3 R4, P2, R4, R58.reuse, RZ ;  /* 0x0000003a04047210 */ /* 0x080fe20007f5e0ff */
[----:B------:R0:W3:Y:S01]  /*27d0*/  LDG.E.U16 R20, [R2.64] ;  /* 0x0000000402147981 */ /* 0x0000e2000c1e1500 */
[-C--:B------:R-:W-:Y:S02]  /*27e0*/  LEA.HI.X.SX32 R9, R25, R59.reuse, 0x1, P1 ;  /* 0x0000003b19097211 */ /* 0x080fe400008f0eff */
[----:B------:R-:W-:Y:S01]  /*27f0*/  LEA.HI.X.SX32 R5, R5, R59, 0x1, P2 ;  /* 0x0000003b05057211 */ /* 0x000fe200010f0eff */
[----:B------:R1:W-:Y:S01]  /*2800*/  STL [R1+0x284], R19 ;  /* 0x0002841301007387 */ /* 0x0003e20000100800 */
[----:B0-----:R-:W-:-:S02]  /*2810*/  IADD3 R2, P1, R7, R58, RZ ;  /* 0x0000003a07027210 */ /* 0x001fc40007f3e0ff */
[-C--:B------:R-:W-:Y:S01]  /*2820*/  LEA.HI.X.SX32 R7, R11, R59.reuse, 0x1, P0 ;  /* 0x0000003b0b077211 */ /* 0x080fe200000f0eff */
[----:B------:R0:W-:Y:S04]  /*2830*/  STL [R1+0x280], R17 ;  /* 0x0002801101007387 */ /* 0x0001e80000100800 */
[----:B-1----:R1:W3:Y:S04]  /*2840*/  LDG.E.U16 R19, [R8.64] ;  /* 0x0000000408137981 */ /* 0x0022e8000c1e1500 */
[----:B0-----:R0:W3:Y:S04]  /*2850*/  LDG.E.U16 R17, [R6.64] ;  /* 0x0000000406117981 */ /* 0x0010e8000c1e1500 */
[----:B-----5:R5:W-:Y:S04]  /*2860*/  STL [R1+0x27c], R16 ;  /* 0x00027c1001007387 */ /* 0x020be80000100800 */
[----:B-----5:R5:W4:Y:S01]  /*2870*/  LDG.E.U16 R16, [R4.64] ;  /* 0x0000000404107981 */ /* 0x020b22000c1e1500 */
[----:B------:R-:W-:Y:S01]  /*2880*/  LEA.HI.X.SX32 R3, R27, R59, 0x1, P1 ;  /* 0x0000003b1b037211 */ /* 0x000fe200008f0eff */
[----:B0-----:R-:W-:-:S02]  /*2890*/  IMAD R6, R0, 0x194, RZ ;  /* 0x0000019400067824 */ /* 0x001fc400078e02ff */
[C---:B------:R-:W-:Y:S02]  /*28a0*/  IMAD R10, R0.reuse, 0xda, RZ ;  /* 0x000000da000a7824 */ /* 0x040fe400078e02ff */
[C---:B-----5:R-:W-:Y:S02]  /*28b0*/  IMAD R5, R0.reuse, 0xca, RZ ;  /* 0x000000ca00057824 */ /* 0x060fe400078e02ff */
[----:B------:R-:W-:Y:S01]  /*28c0*/  IMAD R4, R0, 0x1a4, RZ ;  /* 0x000001a400047824 */ /* 0x000fe200078e02ff */
[-C--:B------:R-:W-:Y:S02]  /*28d0*/  IADD3 R6, P1, R6, R58.reuse, RZ ;  /* 0x0000003a06067210 */ /* 0x080fe40007f3e0ff */
[CC--:B-1----:R-:W-:Y:S02]  /*28e0*/  IADD3 R8, P0, R5.reuse, R58.reuse, RZ ;  /* 0x0000003a05087210 */ /* 0x0c2fe40007f1e0ff */
[----:B------:R-:W-:Y:S02]  /*28f0*/  IADD3 R4, P2, R4, R58, RZ ;  /* 0x0000003a04047210 */ /* 0x000fe40007f5e0ff */
[----:B------:R-:W-:-:S02]  /*2900*/  LEA.HI.X.SX32 R7, R5, R59, 0x1, P1 ;  /* 0x0000003b05077211 */ /* 0x000fc400008f0eff */
[----:B------:R-:W-:Y:S01]  /*2910*/  LEA.HI.X.SX32 R5, R28, R59, 0x1, P2 ;  /* 0x0000003b1c057211 */ /* 0x000fe200010f0eff */
[C---:B------:R-:W-:Y:S01]  /*2920*/  IMAD R11, R0.reuse, 0x75, RZ ;  /* 0x00000075000b7824 */ /* 0x040fe200078e02ff */
[----:B--2---:R0:W-:Y:S04]  /*2930*/  STL [R1+0x278], R13 ;  /* 0x0002780d01007387 */ /* 0x0041e80000100800 */
[----:B0-----:R0:W2:Y:S02]  /*2940*/  LDG.E.U16 R13, [R2.64] ;  /* 0x00000004020d7981 */ /* 0x0010a4000c1e1500 */
[C---:B0-----:R-:W-:Y:S02]  /*2950*/  IMAD R2, R0.reuse, 0x65, RZ ;  /* 0x0000006500027824 */ /* 0x041fe400078e02ff */
[----:B------:R-:W-:-:S03]  /*2960*/  IMAD R3, R0, 0x6d, RZ ;  /* 0x0000006d00037824 */ /* 0x000fc600078e02ff */
[-C--:B------:R-:W-:Y:S02]  /*2970*/  LEA.HI.X.SX32 R9, R2, R59.reuse, 0x1, P0 ;  /* 0x0000003b02097211 */ /* 0x080fe400000f0eff */
[----:B------:R-:W-:Y:S01]  /*2980*/  IADD3 R2, P0, R10, R58, RZ ;  /* 0x0000003a0a027210 */ /* 0x000fe20007f1e0ff */
[----:B---3--:R0:W-:Y:S03]  /*2990*/  STL [R1+0x274], R18 ;  /* 0x0002741201007387 */ /* 0x0081e60000100800 */
[----:B------:R-:W-:Y:S01]  /*29a0*/  LEA.HI.X.SX32 R3, R3, R59, 0x1, P0 ;  /* 0x0000003b03037211 */ /* 0x000fe200000f0eff */
[----:B------:R1:W-:Y:S04]  /*29b0*/  STL [R1+0x270], R15 ;  /* 0x0002700f01007387 */ /* 0x0003e80000100800 */
[----:B0-----:R0:W3:Y:S04]  /*29c0*/  LDG.E.U16 R18, [R8.64] ;  /* 0x0000000408127981 */ /* 0x0010e8000c1e1500 */
[----:B------:R5:W-:Y:S04]  /*29d0*/  STL [R1+0x25c], R14 ;  /* 0x00025c0e01007387 */ /* 0x000be80000100800 */
[----:B-1----:R1:W3:Y:S04]  /*29e0*/  LDG.E.U16 R15, [R6.64] ;  /* 0x00000004060f7981 */ /* 0x0022e8000c1e1500 */
[----:B-----5:R5:W3:Y:S04]  /*29f0*/  LDG.E.U16 R14, [R4.64] ;  /* 0x00000004040e7981 */ /* 0x020ae8000c1e1500 */
[----:B------:R0:W-:Y:S01]  /*2a00*/  STL [R1+0x26c], R12 ;  /* 0x00026c0c01007387 */ /* 0x0001e20000100800 */
[----:B-----5:R-:W-:-:S03]  /*2a10*/  IMAD R4, R0, 0x1b4, RZ ;  /* 0x000001b400047824 */ /* 0x020fc600078e02ff */
[----:B0-----:R0:W5:Y:S01]  /*2a20*/  LDG.E.U16 R12, [R2.64] ;  /* 0x00000004020c7981 */ /* 0x001162000c1e1500 */
[----:B------:R-:W-:Y:S01]  /*2a30*/  IMAD R8, R0, 0x1c4, RZ ;  /* 0x000001c400087824 */ /* 0x000fe200078e02ff */
[-C--:B0-----:R-:W-:Y:S02]  /*2a40*/  IADD3 R2, P0, R4, R58.reuse, RZ ;  /* 0x0000003a04027210 */ /* 0x081fe40007f1e0ff */
[----:B------:R-:W-:Y:S02]  /*2a50*/  STL [R1+0x248], R20 ;  /* 0x0002481401007387 */ /* 0x000fe40000100800 */
[-C--:B------:R-:W-:Y:S02]  /*2a60*/  LEA.HI.X.SX32 R3, R10, R59.reuse, 0x1, P0 ;  /* 0x0000003b0a037211 */ /* 0x080fe400000f0eff */
[----:B------:R-:W-:Y:S01]  /*2a70*/  IADD3 R8, P1, R8, R58, RZ ;  /* 0x0000003a08087210 */ /* 0x000fe20007f3e0ff */
[----:B------:R0:W-:Y:S04]  /*2a80*/  STL [R1+0x238], R19 ;  /* 0x0002381301007387 */ /* 0x0001e80000100800 */
[----:B------:R-:W-:Y:S01]  /*2a90*/  STL [R1+0x260], R17 ;  /* 0x0002601101007387 */ /* 0x000fe20000100800 */
[----:B------:R-:W-:Y:S01]  /*2aa0*/  LEA.HI.X.SX32 R9, R32, R59, 0x1, P1 ;  /* 0x0000003b20097211 */ /* 0x000fe200008f0eff */
[----:B------:R-:W-:-:S04]  /*2ab0*/  IMAD R5, R0, 0xea, RZ ;  /* 0x000000ea00057824 */ /* 0x000fc800078e02ff */
[----:B0-----:R0:W5:Y:S01]  /*2ac0*/  LDG.E.U16 R19, [R8.64] ;  /* 0x0000000408137981 */ /* 0x001162000c1e1500 */
[----:B-1----:R-:W-:Y:S01]  /*2ad0*/  IMAD R7, R0, 0x1e4, RZ ;  /* 0x000001e400077824 */ /* 0x002fe200078e02ff */
[-C--:B------:R-:W-:Y:S02]  /*2ae0*/  IADD3 R6, P0, R5, R58.reuse, RZ ;  /* 0x0000003a05067210 */ /* 0x080fe40007f1e0ff */
[----:B----4-:R1:W-:Y:S04]  /*2af0*/  STL [R1+0x220], R16 ;  /* 0x0002201001007387 */ /* 0x0103e80000100800 */
[----:B-1----:R1:W4:Y:S02]  /*2b00*/  LDG.E.U16 R16, [R2.64] ;  /* 0x0000000402107981 */ /* 0x002324000c1e1500 */
[----:B-1----:R-:W-:-:S02]  /*2b10*/  IADD3 R2, P1, R7, R58, RZ ;  /* 0x0000003a07027210 */ /* 0x002fc40007f3e0ff */
[----:B------:R-:W-:-:S05]  /*2b20*/  LEA.HI.X.SX32 R7, R11, R59, 0x1, P0 ;  /* 0x0000003b0b077211 */ /* 0x000fca00000f0eff */
[----:B------:R1:W4:Y:S01]  /*2b30*/  LDG.E.U16 R21, [R6.64] ;  /* 0x0000000406157981 */ /* 0x000322000c1e1500 */
[----:B------:R-:W-:-:S05]  /*2b40*/  IMAD R4, R0, 0x1d4, RZ ;  /* 0x000001d400047824 */ /* 0x000fca00078e02ff */
[----:B------:R-:W-:-:S04]  /*2b50*/  IADD3 R4, P2, R4, R58, RZ ;  /* 0x0000003a04047210 */ /* 0x000fc80007f5e0ff */
[-C--:B------:R-:W-:Y:S02]  /*2b60*/  LEA.HI.X.SX32 R5, R5, R59.reuse, 0x1, P2 ;  /* 0x0000003b05057211 */ /* 0x080fe400010f0eff */
[----:B------:R-:W-:-:S03]  /*2b70*/  LEA.HI.X.SX32 R3, R31, R59, 0x1, P1 ;  /* 0x0000003b1f037211 */ /* 0x000fc600008f0eff */
[----:B------:R0:W4:Y:S01]  /*2b80*/  LDG.E.U16 R20, [R4.64] ;  /* 0x0000000404147981 */ /* 0x000122000c1e1500 */
[----:B-1----:R-:W-:-:S03]  /*2b90*/  IMAD R6, R0, 0x1f4, RZ ;  /* 0x000001f400067824 */ /* 0x002fc600078e02ff */
[----:B------:R1:W4:Y:S01]  /*2ba0*/  LDG.E.U16 R17, [R2.64] ;  /* 0x0000000402117981 */ /* 0x000322000c1e1500 */
[C---:B------:R-:W-:Y:S02]  /*2bb0*/  IMAD R10, R0.reuse, 0x4a, RZ ;  /* 0x0000004a000a7824 */ /* 0x040fe400078e02ff */
[C---:B0-----:R-:W-:Y:S02]  /*2bc0*/  IMAD R5, R0.reuse, 0xfa, RZ ;  /* 0x000000fa00057824 */ /* 0x041fe400078e02ff */
[----:B-1----:R-:W-:-:S03]  /*2bd0*/  IMAD R2, R0, 0x7d, RZ ;  /* 0x0000007d00027824 */ /* 0x002fc600078e02ff */
[CC--:B------:R-:W-:Y:S01]  /*2be0*/  IADD3 R8, P0, R5.reuse, R58.reuse, RZ ;  /* 0x0000003a05087210 */ /* 0x0c0fe20007f1e0ff */
[----:B------:R-:W-:Y:S01]  /*2bf0*/  IMAD R3, R0, 0x25, RZ ;  /* 0x0000002500037824 */ /* 0x000fe200078e02ff */
[-C--:B------:R-:W-:Y:S02]  /*2c00*/  IADD3 R6, P2, R6, R58.reuse, RZ ;  /* 0x0000003a06067210 */ /* 0x080fe40007f5e0ff */
[-C--:B------:R-:W-:Y:S02]  /*2c10*/  LEA.HI.X.SX32 R9, R2, R59.reuse, 0x1, P0 ;  /* 0x0000003b02097211 */ /* 0x080fe400000f0eff */
[----:B------:R-:W-:Y:S02]  /*2c20*/  IADD3 R2, P0, R10, R58, RZ ;  /* 0x0000003a0a027210 */ /* 0x000fe40007f1e0ff */
[-C--:B------:R-:W-:Y:S01]  /*2c30*/  LEA.HI.X.SX32 R7, R5, R59.reuse, 0x1, P2 ;  /* 0x0000003b05077211 */ /* 0x080fe200010f0eff */
[----:B------:R0:W4:Y:S01]  /*2c40*/  LDG.E.U16 R24, [R8.64] ;  /* 0x0000000408187981 */ /* 0x000122000c1e1500 */
[----:B------:R-:W-:-:S05]  /*2c50*/  LEA.HI.X.SX32 R3, R3, R59, 0x1, P0 ;  /* 0x0000003b03037211 */ /* 0x000fca00000f0eff */
[----:B------:R1:W4:Y:S04]  /*2c60*/  LDG.E.U16 R11, [R2.64] ;  /* 0x00000004020b7981 */ /* 0x000328000c1e1500 */
[----:B--2---:R2:W-:Y:S02]  /*2c70*/  STL [R1+0x1cc], R13 ;  /* 0x0001cc0d01007387 */ /* 0x0045e40000100800 */
[----:B--2---:R-:W-:-:S05]  /*2c80*/  IMAD R13, R0, 0x84, RZ ;  /* 0x00000084000d7824 */ /* 0x004fca00078e02ff */
[----:B------:R-:W-:-:S04]  /*2c90*/  IADD3 R4, P1, R13, R58, RZ ;  /* 0x0000003a0d047210 */ /* 0x000fc80007f3e0ff */
[----:B------:R-:W-:Y:S01]  /*2ca0*/  LEA.HI.X.SX32 R5, R35, R59, 0x1, P1 ;  /* 0x0000003b23057211 */ /* 0x000fe200008f0eff */
[----:B---3--:R2:W-:Y:S04]  /*2cb0*/  STL [R1+0x250], R18 ;  /* 0x0002501201007387 */ /* 0x0085e80000100800 */
[----:B------:R3:W-:Y:S04]  /*2cc0*/  STL [R1+0x1b8], R15 ;  /* 0x0001b80f01007387 */ /* 0x0007e80000100800 */
[----:B--2---:R2:W4:Y:S04]  /*2cd0*/  LDG.E.U16 R18, [R6.64] ;  /* 0x0000000406127981 */ /* 0x004528000c1e1500 */
[----:B------:R0:W-:Y:S01]  /*2ce0*/  STL [R1+0x140], R14 ;  /* 0x0001400e01007387 */ /* 0x0001e20000100800 */
[----:B---3--:R-:W-:-:S02]  /*2cf0*/  IMAD R15, R0, 0xa4, RZ ;  /* 0x000000a4000f7824 */ /* 0x008fc400078e02ff */
[----:B0-----:R-:W-:Y:S01]  /*2d00*/  IMAD R14, R0, 0x94, RZ ;  /* 0x00000094000e7824 */ /* 0x001fe200078e02ff */
[----:B-----5:R0:W-:Y:S04]  /*2d10*/  STL [R1+0x24c], R12 ;  /* 0x00024c0c01007387 */ /* 0x0201e80000100800 */
[-C--:B-1----:R-:W-:Y:S01]  /*2d20*/  IADD3 R2, P0, R14, R58.reuse, RZ ;  /* 0x0000003a0e027210 */ /* 0x082fe20007f1e0ff */
[----:B--2---:R-:W-:Y:S01]  /*2d30*/  IMAD R7, R0, 0x2d, RZ ;  /* 0x0000002d00077824 */ /* 0x004fe200078e02ff */
[----:B------:R-:W-:Y:S01]  /*2d40*/  IADD3 R8, P1, R15, R58, RZ ;  /* 0x0000003a0f087210 */ /* 0x000fe20007f3e0ff */
[----:B0-----:R0:W2:Y:S01]  /*2d50*/  LDG.E.U16 R12, [R4.64] ;  /* 0x00000004040c7981 */ /* 0x0010a2000c1e1500 */
[-C--:B------:R-:W-:Y:S02]  /*2d60*/  LEA.HI.X.SX32 R3, R10, R59.reuse, 0x1, P0 ;  /* 0x0000003b0a037211 */ /* 0x080fe400000f0eff */
[----:B------:R-:W-:-:S03]  /*2d70*/  LEA.HI.X.SX32 R9, R36, R59, 0x1, P1 ;  /* 0x0000003b24097211 */ /* 0x000fc600008f0eff */
[----:B------:R1:W3:Y:S01]  /*2d80*/  LDG.E.U16 R27, [R2.64] ;  /* 0x00000004021b7981 */ /* 0x0002e2000c1e1500 */
[----:B0-----:R-:W-:-:S03]  /*2d90*/  IMAD R5, R0, 0x5a, RZ ;  /* 0x0000005a00057824 */ /* 0x001fc600078e02ff */
[----:B------:R0:W3:Y:S02]  /*2da0*/  LDG.E.U16 R26, [R8.64] ;  /* 0x00000004081a7981 */ /* 0x0000e4000c1e1500 */
[----:B------:R-:W-:-:S04]  /*2db0*/  IADD3 R6, P0, R5, R58, RZ ;  /* 0x0000003a05067210 */ /* 0x000fc80007f1e0ff */
[----:B------:R-:W-:-:S05]  /*2dc0*/  LEA.HI.X.SX32 R7, R7, R59, 0x1, P0 ;  /* 0x0000003b07077211 */ /* 0x000fca00000f0eff */
[----:B------:R0:W3:Y:S04]  /*2dd0*/  LDG.E.U16 R23, [R6.64] ;  /* 0x0000000406177981 */ /* 0x0000e8000c1e1500 */
[----:B----4-:R4:W-:Y:S02]  /*2de0*/  STL [R1+0xfc], R16 ;  /* 0x0000fc1001007387 */ /* 0x0109e40000100800 */
[----:B----4-:R-:W-:-:S05]  /*2df0*/  IMAD R16, R0, 0xb4, RZ ;  /* 0x000000b400107824 */ /* 0x010fca00078e02ff */
[----:B------:R-:W-:Y:S01]  /*2e00*/  IADD3 R4, P2, R16, R58, RZ ;  /* 0x0000003a10047210 */ /* 0x000fe20007f5e0ff */
[----:B------:R4:W-:Y:S03]  /*2e10*/  STL [R1+0xe4], R19 ;  /* 0x0000e41301007387 */ /* 0x0009e60000100800 */
[----:B------:R-:W-:-:S05]  /*2e20*/  LEA.HI.X.SX32 R5, R5, R59, 0x1, P2 ;  /* 0x0000003b05057211 */ /* 0x000fca00010f0eff */
[----:B------:R0:W5:Y:S01]  /*2e30*/  LDG.E.U16 R22, [R4.64] ;  /* 0x0000000404167981 */ /* 0x000162000c1e1500 */
[----:B----4-:R-:W-:-:S05]  /*2e40*/  IMAD R19, R0, 0xc4, RZ ;  /* 0x000000c400137824 */ /* 0x010fca00078e02ff */
[----:B-1----:R-:W-:-:S04]  /*2e50*/  IADD3 R2, P1, R19, R58, RZ ;  /* 0x0000003a13027210 */ /* 0x002fc80007f3e0ff */
[----:B------:R-:W-:Y:S01]  /*2e60*/  LEA.HI.X.SX32 R3, R37, R59, 0x1, P1 ;  /* 0x0000003b25037211 */ /* 0x000fe200008f0eff */
[----:B------:R1:W-:Y:S01]  /*2e70*/  STL [R1+0x23c], R21 ;  /* 0x00023c1501007387 */ /* 0x0003e20000100800 */
[----:B0-----:R-:W-:-:S03]  /*2e80*/  IMAD R5, R0, 0x6a, RZ ;  /* 0x0000006a00057824 */ /* 0x001fc600078e02ff */
[----:B-1----:R0:W4:Y:S02]  /*2e90*/  LDG.E.U16 R21, [R2.64] ;  /* 0x0000000402157981 */ /* 0x002124000c1e1500 */
[----:B------:R-:W-:Y:S01]  /*2ea0*/  IADD3 R8, P0, R5, R58, RZ ;  /* 0x0000003a05087210 */ /* 0x000fe20007f1e0ff */
[----:B0-----:R-:W-:-:S05]  /*2eb0*/  IMAD R2, R0, 0x35, RZ ;  /* 0x0000003500027824 */ /* 0x001fca00078e02ff */
[----:B------:R-:W-:-:S05]  /*2ec0*/  LEA.HI.X.SX32 R9, R2, R59, 0x1, P0 ;  /* 0x0000003b02097211 */ /* 0x000fca00000f0eff */
[----:B------:R0:W4:Y:S04]  /*2ed0*/  LDG.E.U16 R25, [R8.64] ;  /* 0x0000000408197981 */ /* 0x000128000c1e1500 */
[----:B------:R1:W-:Y:S04]  /*2ee0*/  STL [R1+0xcc], R20 ;  /* 0x0000cc1401007387 */ /* 0x0003e80000100800 */
[----:B------:R0:W-:Y:S01]  /*2ef0*/  STL [R1+0xb4], R17 ;  /* 0x0000b41101007387 */ /* 0x0001e20000100800 */
[C---:B------:R-:W-:Y:S02]  /*2f00*/  IMAD R10, R0.reuse, 0x7a, RZ ;  /* 0x0000007a000a7824 */ /* 0x040fe400078e02ff */
[----:B-1----:R-:W-:-:S02]  /*2f10*/  IMAD R20, R0, 0xe4, RZ ;  /* 0x000000e400147824 */ /* 0x002fc400078e02ff */
[----:B0-----:R-:W-:-:S03]  /*2f20*/  IMAD R17, R0, 0xd4, RZ ;  /* 0x000000d400117824 */ /* 0x001fc600078e02ff */
[-C--:B------:R-:W-:Y:S01]  /*2f30*/  IADD3 R4, P2, R20, R58.reuse, RZ ;  /* 0x0000003a14047210 */ /* 0x080fe20007f5e0ff */
[----:B------:R-:W-:Y:S01]  /*2f40*/  IMAD R3, R0, 0x3d, RZ ;  /* 0x0000003d00037824 */ /* 0x000fe200078e02ff */
[-C--:B------:R-:W-:Y:S02]  /*2f50*/  IADD3 R6, P1, R17, R58.reuse, RZ ;  /* 0x0000003a11067210 */ /* 0x080fe40007f3e0ff */
[----:B------:R-:W-:Y:S02]  /*2f60*/  IADD3 R2, P0, R10, R58, RZ ;  /* 0x0000003a0a027210 */ /* 0x000fe40007f1e0ff */
[-C--:B------:R-:W-:Y:S01]  /*2f70*/  LEA.HI.X.SX32 R7, R5, R59.reuse, 0x1, P1 ;  /* 0x0000003b05077211 */ /* 0x080fe200008f0eff */
[----:B------:R0:W-:Y:S01]  /*2f80*/  STL [R1+0x224], R24 ;  /* 0x0002241801007387 */ /* 0x0001e20000100800 */
[-C--:B------:R-:W-:Y:S02]  /*2f90*/  LEA.HI.X.SX32 R5, R38, R59.reuse, 0x1, P2 ;  /* 0x0000003b26057211 */ /* 0x080fe400010f0eff */
[----:B------:R-:W-:Y:S01]  /*2fa0*/  LEA.HI.X.SX32 R3, R3, R59, 0x1, P0 ;  /* 0x0000003b03037211 */ /* 0x000fe200000f0eff */
[----:B0-----:R0:W4:Y:S02]  /*2fb0*/  LDG.E.U16 R24, [R6.64] ;  /* 0x0000000406187981 */ /* 0x001124000c1e1500 */
[----:B0-----:R-:W-:-:S02]  /*2fc0*/  IMAD R6, R0, 0x106, RZ ;  /* 0x0000010600067824 */ /* 0x001fc400078e02ff */
[----:B------:R0:W-:Y:S01]  /*2fd0*/  STL [R1+0x9c], R18 ;  /* 0x00009c1201007387 */ /* 0x0001e20000100800 */
[----:B------:R-:W-:Y:S02]  /*2fe0*/  IMAD R7, R0, 0x83, RZ ;  /* 0x0000008300077824 */ /* 0x000fe400078e02ff */
[----:B------:R-:W-:Y:S01]  /*2ff0*/  IADD3 R6, P1, R6, R58, RZ ;  /* 0x0000003a06067210 */ /* 0x000fe20007f3e0ff */
[----:B0-----:R-:W-:-:S05]  /*3000*/  IMAD R18, R0, 0xf4, RZ ;  /* 0x000000f400127824 */ /* 0x001fca00078e02ff */
[----:B------:R-:W-:Y:S02]  /*3010*/  IADD3 R8, P0, R18, R58, RZ ;  /* 0x0000003a12087210 */ /* 0x000fe40007f1e0ff */
[-C--:B------:R-:W-:Y:S02]  /*3020*/  LEA.HI.X.SX32 R7, R7, R59.reuse, 0x1, P1 ;  /* 0x0000003b07077211 */ /* 0x080fe400008f0eff */
[----:B------:R-:W-:Y:S01]  /*3030*/  LEA.HI.X.SX32 R9, R10, R59, 0x1, P0 ;  /* 0x0000003b0a097211 */ /* 0x000fe200000f0eff */
[----:B--2---:R0:W-:Y:S04]  /*3040*/  STL [R1+0x228], R12 ;  /* 0x0002280c01007387 */ /* 0x0041e80000100800 */
[----:B------:R1:W-:Y:S04]  /*3050*/  STL [R1+0x22c], R11 ;  /* 0x00022c0b01007387 */ /* 0x0003e80000100800 */
[----:B0-----:R0:W2:Y:S04]  /*3060*/  LDG.E.U16 R12, [R4.64] ;  /* 0x00000004040c7981 */ /* 0x0010a8000c1e1500 */
[----:B-1----:R1:W2:Y:S04]  /*3070*/  LDG.E.U16 R11, [R2.64] ;  /* 0x00000004020b7981 */ /* 0x0022a8000c1e1500 */
[----:B---3--:R-:W-:Y:S01]  /*3080*/  STL [R1+0x21c], R27 ;  /* 0x00021c1b01007387 */ /* 0x008fe20000100800 */
[----:B0-----:R-:W-:-:S03]  /*3090*/  IMAD R4, R0, 0x116, RZ ;  /* 0x0000011600047824 */ /* 0x001fc600078e02ff */
[----:B------:R-:W-:Y:S01]  /*30a0*/  STL [R1+0x214], R26 ;  /* 0x0002141a01007387 */ /* 0x000fe20000100800 */
[----:B-1----:R-:W-:-:S03]  /*30b0*/  IMAD R2, R0, 0x126, RZ ;  /* 0x0000012600027824 */ /* 0x002fc600078e02ff */
[----:B------:R0:W-:Y:S01]  /*30c0*/  STL [R1+0x218], R23 ;  /* 0x0002181701007387 */ /* 0x0001e20000100800 */
[----:B------:R-:W-:Y:S01]  /*30d0*/  IMAD R5, R0, 0x8b, RZ ;  /* 0x0000008b00057824 */ /* 0x000fe200078e02ff */
[-C--:B------:R-:W-:Y:S01]  /*30e0*/  IADD3 R4, P2, R4, R58.reuse, RZ ;  /* 0x0000003a04047210 */ /* 0x080fe20007f5e0ff */
[----:B------:R-:W-:Y:S01]  /*30f0*/  IMAD R3, R0, 0x93, RZ ;  /* 0x0000009300037824 */ /* 0x000fe200078e02ff */
[----:B------:R-:W-:Y:S01]  /*3100*/  IADD3 R2, P0, R2, R58, RZ ;  /* 0x0000003a02027210 */ /* 0x000fe20007f1e0ff */
[----:B0-----:R0:W3:Y:S01]  /*3110*/  LDG.E.U16 R23, [R8.64] ;  /* 0x0000000408177981 */ /* 0x0010e2000c1e1500 */
[-C--:B------:R-:W-:Y:S02]  /*3120*/  LEA.HI.X.SX32 R5, R5, R59.reuse, 0x1, P2 ;  /* 0x0000003b05057211 */ /* 0x080fe400010f0eff */
[----:B------:R-:W-:-:S05]  /*3130*/  LEA.HI.X.SX32 R3, R3, R59, 0x1, P0 ;  /* 0x0000003b03037211 */ /* 0x000fca00000f0eff */
[----:B------:R1:W3:Y:S01]  /*3140*/  LDG.E.U16 R10, [R2.64] ;  /* 0x00000004020a7981 */ /* 0x0002e2000c1e1500 */
[----:B0-----:R-:W-:-:S05]  /*3150*/  IMAD R8, R0, 0x136, RZ ;  /* 0x0000013600087824 */ /* 0x001fca00078e02ff */
[----:B------:R-:W-:Y:S01]  /*3160*/  IADD3 R8, P0, R8, R58, RZ ;  /* 0x0000003a08087210 */ /* 0x000fe20007f1e0ff */
[----:B-1----:R-:W-:-:S05]  /*3170*/  IMAD R3, R0, 0x9b, RZ ;  /* 0x0000009b00037824 */ /* 0x002fca00078e02ff */
[----:B------:R-:W-:Y:S01]  /*3180*/  LEA.HI.X.SX32 R9, R3, R59, 0x1, P0 ;  /* 0x0000003b03097211 */ /* 0x000fe200000f0eff */
[----:B-----5:R0:W-:Y:S04]  /*3190*/  STL [R1+0x210], R22 ;  /* 0x0002101601007387 */ /* 0x0201e80000100800 */
[----:B0-----:R0:W5:Y:S04]  /*31a0*/  LDG.E.U16 R22, [R6.64] ;  /* 0x0000000406167981 */ /* 0x001168000c1e1500 */
[----:B----4-:R1:W-:Y:S04]  /*31b0*/  STL [R1+0x20c], R21 ;  /* 0x00020c1501007387 */ /* 0x0103e80000100800 */
[----:B-1----:R1:W4:Y:S04]  /*31c0*/  LDG.E.U16 R21, [R4.64] ;  /* 0x0000000404157981 */ /* 0x002328000c1e1500 */
[----:B------:R0:W-:Y:S04]  /*31d0*/  STL [R1+0x208], R25 ;  /* 0x0002081901007387 */ /* 0x0001e80000100800 */
[----:B0-----:R0:W4:Y:S01]  /*31e0*/  LDG.E.U16 R25, [R8.64] ;  /* 0x0000000408197981 */ /* 0x001122000c1e1500 */
[----:B------:R-:W-:-:S02]  /*31f0*/  IMAD R2, R0, 0x166, RZ ;  /* 0x0000016600027824 */ /* 0x000fc400078e02ff */
[----:B------:R-:W-:-:S03]  /*3200*/  IMAD R3, R0, 0xb3, RZ ;  /* 0x000000b300037824 */ /* 0x000fc600078e02ff */
[-C--:B------:R-:W-:Y:S01]  /*3210*/  IADD3 R2, P0, R2, R58.reuse, RZ ;  /* 0x0000003a02027210 */ /* 0x080fe20007f1e0ff */
[C---:B------:R-:W-:Y:S02]  /*3220*/  IMAD R6, R0.reuse, 0x146, RZ ;  /* 0x0000014600067824 */ /* 0x040fe400078e02ff */
[C---:B-1----:R-:W-:Y:S01]  /*3230*/  IMAD R4, R0.reuse, 0x156, RZ ;  /* 0x0000015600047824 */ /* 0x042fe200078e02ff */
[-C--:B------:R-:W-:Y:S01]  /*3240*/  LEA.HI.X.SX32 R3, R3, R59.reuse, 0x1, P0 ;  /* 0x0000003b03037211 */ /* 0x080fe200000f0eff */
[----:B------:R-:W-:Y:S01]  /*3250*/  IMAD R7, R0, 0xa3, RZ ;  /* 0x000000a300077824 */ /* 0x000fe200078e02ff */
[-C--:B------:R-:W-:Y:S01]  /*3260*/  IADD3 R6, P1, R6, R58.reuse, RZ ;  /* 0x0000003a06067210 */ /* 0x080fe20007f3e0ff */
[----:B0-----:R-:W-:Y:S01]  /*3270*/  IMAD R8, R0, 0x176, RZ ;  /* 0x0000017600087824 */ /* 0x001fe200078e02ff */
[----:B------:R-:W-:Y:S01]  /*3280*/  IADD3 R4, P2, R4, R58, RZ ;  /* 0x0000003a04047210 */ /* 0x000fe20007f5e0ff */
[----:B------:R-:W-:Y:S01]  /*3290*/  IMAD R5, R0, 0xab, RZ ;  /* 0x000000ab00057824 */ /* 0x000fe200078e02ff */
[----:B------:R-:W-:-:S02]  /*32a0*/  LEA.HI.X.SX32 R7, R7, R59, 0x1, P1 ;  /* 0x0000003b07077211 */ /* 0x000fc400008f0eff */
[----:B------:R-:W-:Y:S02]  /*32b0*/  IADD3 R8, P0, R8, R58, RZ ;  /* 0x0000003a08087210 */ /* 0x000fe40007f1e0ff */
[----:B------:R-:W-:Y:S01]  /*32c0*/  LEA.HI.X.SX32 R5, R5, R59, 0x1, P2 ;  /* 0x0000003b05057211 */ /* 0x000fe200010f0eff */
[----:B------:R0:W-:Y:S04]  /*32d0*/  STL [R1+0x200], R24 ;  /* 0x0002001801007387 */ /* 0x0001e80000100800 */
[----:B0-----:R0:W4:Y:S02]  /*32e0*/  LDG.E.U16 R24, [R6.64] ;  /* 0x0000000406187981 */ /* 0x001124000c1e1500 */
[C---:B0-----:R-:W-:Y:S02]  /*32f0*/  IMAD R6, R0.reuse, 0x186, RZ ;  /* 0x0000018600067824 */ /* 0x041fe400078e02ff */
[----:B------:R-:W-:-:S03]  /*3300*/  IMAD R7, R0, 0xc3, RZ ;  /* 0x000000c300077824 */ /* 0x000fc600078e02ff */
[----:B------:R-:W-:-:S04]  /*3310*/  IADD3 R6, P1, R6, R58, RZ ;  /* 0x0000003a06067210 */ /* 0x000fc80007f3e0ff */
[----:B------:R-:W-:Y:S01]  /*3320*/  LEA.HI.X.SX32 R7, R7, R59, 0x1, P1 ;  /* 0x0000003b07077211 */ /* 0x000fe200008f0eff */
[----:B--2---:R0:W-:Y:S04]  /*3330*/  STL [R1+0x1fc], R12 ;  /* 0x0001fc0c01007387 */ /* 0x0041e80000100800 */
[----:B------:R1:W-:Y:S04]  /*3340*/  STL [R1+0x204], R11 ;  /* 0x0002040b01007387 */ /* 0x0003e80000100800 */
[----:B0-----:R0:W2:Y:S04]  /*3350*/  LDG.E.U16 R12, [R4.64] ;  /* 0x00000004040c7981 */ /* 0x0010a8000c1e1500 */
[----:B-1----:R1:W2:Y:S02]  /*3360*/  LDG.E.U16 R11, [R2.64] ;  /* 0x00000004020b7981 */ /* 0x0022a4000c1e1500 */
[----:B-1----:R-:W-:-:S02]  /*3370*/  IMAD R3, R0, 0xbb, RZ ;  /* 0x000000bb00037824 */ /* 0x002fc400078e02ff */
[----:B---3--:R1:W-:Y:S03]  /*3380*/  STL [R1+0x1f8], R23 ;  /* 0x0001f81701007387 */ /* 0x0083e60000100800 */
[-C--:B------:R-:W-:Y:S01]  /*3390*/  LEA.HI.X.SX32 R9, R3, R59.reuse, 0x1, P0 ;  /* 0x0000003b03097211 */ /* 0x080fe200000f0eff */
[C---:B0-----:R-:W-:Y:S02]  /*33a0*/  IMAD R4, R0.reuse, 0x196, RZ ;  /* 0x0000019600047824 */ /* 0x041fe400078e02ff */
[C---:B------:R-:W-:Y:S02]  /*33b0*/  IMAD R2, R0.reuse, 0x1a6, RZ ;  /* 0x000001a600027824 */ /* 0x040fe400078e02ff */
[----:B------:R-:W-:Y:S01]  /*33c0*/  IMAD R5, R0, 0xcb, RZ ;  /* 0x000000cb00057824 */ /* 0x000fe200078e02ff */
[-C--:B------:R-:W-:Y:S01]  /*33d0*/  IADD3 R4, P2, R4, R58.reuse, RZ ;  /* 0x0000003a04047210 */ /* 0x080fe20007f5e0ff */
[----:B------:R-:W-:Y:S01]  /*33e0*/  IMAD R3, R0, 0xd3, RZ ;  /* 0x000000d300037824 */ /* 0x000fe200078e02ff */
[----:B------:R-:W-:Y:S01]  /*33f0*/  IADD3 R2, P0, R2, R58, RZ ;  /* 0x0000003a02027210 */ /* 0x000fe20007f1e0ff */
[----:B-1----:R0:W3:Y:S01]  /*3400*/  LDG.E.U16 R23, [R6.64] ;  /* 0x0000000406177981 */ /* 0x0020e2000c1e1500 */
[----:B------:R-:W-:-:S02]  /*3410*/  LEA.HI.X.SX32 R5, R5, R59, 0x1, P2 ;  /* 0x0000003b05057211 */ /* 0x000fc400010f0eff */
[----:B------:R-:W-:Y:S01]  /*3420*/  LEA.HI.X.SX32 R3, R3, R59, 0x1, P0 ;  /* 0x0000003b03037211 */ /* 0x000fe200000f0eff */
[C---:B0-----:R-:W-:Y:S02]  /*3430*/  IMAD R6, R0.reuse, 0x1c6, RZ ;  /* 0x000001c600067824 */ /* 0x041fe400078e02ff */
[----:B------:R-:W-:-:S03]  /*3440*/  IMAD R7, R0, 0xe3, RZ ;  /* 0x000000e300077824 */ /* 0x000fc600078e02ff */
[----:B------:R-:W-:-:S04]  /*3450*/  IADD3 R6, P1, R6, R58, RZ ;  /* 0x0000003a06067210 */ /* 0x000fc80007f3e0ff */
[----:B------:R-:W-:-:S05]  /*3460*/  LEA.HI.X.SX32 R7, R7, R59, 0x1, P1 ;  /* 0x0000003b07077211 */ /* 0x000fca00008f0eff */
[----:B------:R0:W3:Y:S04]  /*3470*/  LDG.E.U16 R28, [R6.64] ;  /* 0x00000004061c7981 */ /* 0x0000e8000c1e1500 */
[----:B-----5:R1:W-:Y:S04]  /*3480*/  STL [R1+0x1f4], R22 ;  /* 0x0001f41601007387 */ /* 0x0203e80000100800 */
[----:B-1----:R1:W5:Y:S04]  /*3490*/  LDG.E.U16 R22, [R8.64] ;  /* 0x0000000408167981 */ /* 0x002368000c1e1500 */
[----:B----4-:R4:W-:Y:S04]  /*34a0*/  STL [R1+0x1f0], R21 ;  /* 0x0001f01501007387 */ /* 0x0109e80000100800 */
[----:B------:R0:W-:Y:S04]  /*34b0*/  STL [R1+0x1ec], R10 ;  /* 0x0001ec0a01007387 */ /* 0x0001e80000100800 */
[----:B----4-:R4:W3:Y:S04]  /*34c0*/  LDG.E.U16 R21, [R4.64] ;  /* 0x0000000404157981 */ /* 0x0108e8000c1e1500 */
[----:B0-----:R0:W3:Y:S01]  /*34d0*/  LDG.E.U16 R10, [R2.64] ;  /* 0x00000004020a7981 */ /* 0x0010e2000c1e1500 */
[----:B-1----:R-:W-:-:S05]  /*34e0*/  IMAD R8, R0, 0x1b6, RZ ;  /* 0x000001b600087824 */ /* 0x002fca00078e02ff */
[----:B------:R-:W-:Y:S01]  /*34f0*/  IADD3 R8, P0, R8, R58, RZ ;  /* 0x0000003a08087210 */ /* 0x000fe20007f1e0ff */
[C---:B0-----:R-:W-:Y:S01]  /*3500*/  IMAD R3, R0.reuse, 0xdb, RZ ;  /* 0x000000db00037824 */ /* 0x041fe200078e02ff */
[----:B------:R0:W-:Y:S01]  /*3510*/  STL [R1+0x1e8], R25 ;  /* 0x0001e81901007387 */ /* 0x0001e20000100800 */
[----:B----4-:R-:W-:-:S03]  /*3520*/  IMAD R4, R0, 0x1d6, RZ ;  /* 0x000001d600047824 */ /* 0x010fc600078e02ff */
[-C--:B------:R-:W-:Y:S01]  /*3530*/  LEA.HI.X.SX32 R9, R3, R59.reuse, 0x1, P0 ;  /* 0x0000003b03097211 */ /* 0x080fe200000f0eff */
[----:B------:R-:W-:Y:S01]  /*3540*/  IMAD R2, R0, 0x1e6, RZ ;  /* 0x000001e600027824 */ /* 0x000fe200078e02ff */
[-C--:B------:R-:W-:Y:S01]  /*3550*/  IADD3 R4, P2, R4, R58.reuse, RZ ;  /* 0x0000003a04047210 */ /* 0x080fe20007f5e0ff */
[C---:B------:R-:W-:Y:S02]  /*3560*/  IMAD R5, R0.reuse, 0xeb, RZ ;  /* 0x000000eb00057824 */ /* 0x040fe400078e02ff */
[----:B0-----:R0:W4:Y:S01]  /*3570*/  LDG.E.U16 R25, [R8.64] ;  /* 0x0000000408197981 */ /* 0x001122000c1e1500 */
[----:B------:R-:W-:Y:S01]  /*3580*/  IMAD R3, R0, 0xf3, RZ ;  /* 0x000000f300037824 */ /* 0x000fe200078e02ff */
[----:B------:R-:W-:Y:S02]  /*3590*/  IADD3 R2, P0, R2, R58, RZ ;  /* 0x0000003a02027210 */ /* 0x000fe40007f1e0ff */
[-C--:B------:R-:W-:Y:S02]  /*35a0*/  LEA.HI.X.SX32 R5, R5, R59.reuse, 0x1, P2 ;  /* 0x0000003b05057211 */ /* 0x080fe400010f0eff */
[----:B------:R-:W-:-:S03]  /*35b0*/  LEA.HI.X.SX32 R3, R3, R59, 0x1, P0 ;  /* 0x0000003b03037211 */ /* 0x000fc600000f0eff */
[----:B------:R1:W4:Y:S04]  /*35c0*/  LDG.E.U16 R27, [R4.64] ;  /* 0x00000004041b7981 */ /* 0x000328000c1e1500 */
[----:B------:R1:W4:Y:S01]  /*35d0*/  LDG.E.U16 R26, [R2.64] ;  /* 0x00000004021a7981 */ /* 0x000322000c1e1500 */
[C---:B0-----:R-:W-:Y:S02]  /*35e0*/  IMAD R8, R0.reuse, 0x1f6, RZ ;  /* 0x000001f600087824 */ /* 0x041fe400078e02ff */
[C---:B------:R-:W-:Y:S01]  /*35f0*/  IMAD R7, R0.reuse, 0x23, RZ ;  /* 0x0000002300077824 */ /* 0x040fe200078e02ff */
[----:B------:R0:W-:Y:S01]  /*3600*/  STL [R1+0x1e4], R24 ;  /* 0x0001e41801007387 */ /* 0x0001e20000100800 */
[----:B-1----:R-:W-:Y:S01]  /*3610*/  IMAD R2, R0, 0xfb, RZ ;  /* 0x000000fb00027824 */ /* 0x002fe200078e02ff */
[----:B------:R-:W-:Y:S01]  /*3620*/  IADD3 R8, P2, R8, R58, RZ ;  /* 0x0000003a08087210 */ /* 0x000fe20007f5e0ff */
[----:B------:R-:W-:-:S02]  /*3630*/  IMAD R5, R0, 0x2b, RZ ;  /* 0x0000002b00057824 */ /* 0x000fc400078e02ff */
[----:B------:R-:W-:Y:S01]  /*3640*/  IMAD R3, R0, 0x33, RZ ;  /* 0x0000003300037824 */ /* 0x000fe200078e02ff */
[----:B------:R-:W-:-:S05]  /*3650*/  LEA.HI.X.SX32 R9, R2, R59, 0x1, P2 ;  /* 0x0000003b02097211 */ /* 0x000fca00010f0eff */
[----:B------:R1:W4:Y:S01]  /*3660*/  LDG.E.U16 R32, [R8.64] ;  /* 0x0000000408207981 */ /* 0x000322000c1e1500 */
[----:B0-----:R-:W-:-:S03]  /*3670*/  IMAD R24, R0, 0x96, RZ ;  /* 0x0000009600187824 */ /* 0x001fc600078e02ff */
[----:B--2---:R0:W-:Y:S04]  /*3680*/  STL [R1+0x1e0], R12 ;  /* 0x0001e00c01007387 */ /* 0x0041e80000100800 */
[----:B------:R2:W-:Y:S01]  /*3690*/  STL [R1+0x1dc], R11 ;  /* 0x0001dc0b01007387 */ /* 0x0005e20000100800 */
[C---:B0-----:R-:W-:Y:S02]  /*36a0*/  IMAD R12, R0.reuse, 0x56, RZ ;  /* 0x00000056000c7824 */ /* 0x041fe400078e02ff */
[----:B--2---:R-:W-:-:S03]  /*36b0*/  IMAD R11, R0, 0x46, RZ ;  /* 0x00000046000b7824 */ /* 0x004fc600078e02ff */
[-C--:B------:R-:W-:Y:S02]  /*36c0*/  IADD3 R4, P1, R12, R58.reuse, RZ ;  /* 0x0000003a0c047210 */ /* 0x080fe40007f3e0ff */
[----:B------:R-:W-:Y:S02]  /*36d0*/  IADD3 R6, P0, R11, R58, RZ ;  /* 0x0000003a0b067210 */ /* 0x000fe40007f1e0ff */
[-C--:B------:R-:W-:Y:S02]  /*36e0*/  LEA.HI.X.SX32 R5, R5, R59.reuse, 0x1, P1 ;  /* 0x0000003b05057211 */ /* 0x080fe400008f0eff */
[----:B------:R-:W-:-:S03]  /*36f0*/  LEA.HI.X.SX32 R7, R7, R59, 0x1, P0 ;  /* 0x0000003b07077211 */ /* 0x000fc600000f0eff */
[----:B------:R0:W2:Y:S04]  /*3700*/  LDG.E.U16 R30, [R4.64] ;  /* 0x00000004041e7981 */ /* 0x0000a8000c1e1500 */
[----:B------:R1:W2:Y:S01]  /*3710*/  LDG.E.U16 R31, [R6.64] ;  /* 0x00000004061f7981 */ /* 0x0002a2000c1e1500 */
[C---:B0-----:R-:W-:Y:S02]  /*3720*/  IMAD R5, R0.reuse, 0x4b, RZ ;  /* 0x0000004b00057824 */ /* 0x041fe400078e02ff */
[C---:B-1----:R-:W-:Y:S01]  /*3730*/  IMAD R7, R0.reuse, 0x43, RZ ;  /* 0x0000004300077824 */ /* 0x042fe200078e02ff */
[----:B-----5:R0:W-:Y:S02]  /*3740*/  STL [R1+0x1d8], R22 ;  /* 0x0001d81601007387 */ /* 0x0201e40000100800 */
[----:B0-----:R-:W-:-:S05]  /*3750*/  IMAD R22, R0, 0x66, RZ ;  /* 0x0000006600167824 */ /* 0x001fca00078e02ff */
[----:B------:R-:W-:Y:S01]  /*3760*/  IADD3 R2, P2, R22, R58, RZ ;  /* 0x0000003a16027210 */ /* 0x000fe20007f5e0ff */
[----:B---3--:R-:W-:Y:S03]  /*3770*/  STL [R1+0x1c4], R23 ;  /* 0x0001c41701007387 */ /* 0x008fe60000100800 */
[----:B------:R-:W-:Y:S01]  /*3780*/  LEA.HI.X.SX32 R3, R3, R59, 0x1, P2 ;  /* 0x0000003b03037211 */ /* 0x000fe200010f0eff */
[----:B------:R-:W-:Y:S04]  /*3790*/  STL [R1+0x1a4], R21 ;  /* 0x0001a41501007387 */ /* 0x000fe80000100800 */
[----:B------:R0:W-:Y:S04]  /*37a0*/  STL [R1+0x13c], R10 ;  /* 0x00013c0a01007387 */ /* 0x0001e80000100800 */
[----:B0-----:R0:W3:Y:S01]  /*37b0*/  LDG.E.U16 R10, [R2.64] ;  /* 0x00000004020a7981 */ /* 0x0010e2000c1e1500 */
[----:B------:R-:W-:-:S02]  /*37c0*/  IMAD R21, R0, 0x76, RZ ;  /* 0x0000007600157824 */ /* 0x000fc400078e02ff */
[----:B------:R-:W-:-:S03]  /*37d0*/  IMAD R23, R0, 0x86, RZ ;  /* 0x0000008600177824 */ /* 0x000fc600078e02ff */
[-C--:B------:R-:W-:Y:S01]  /*37e0*/  IADD3 R8, P0, R21, R58.reuse, RZ ;  /* 0x0000003a15087210 */ /* 0x080fe20007f1e0ff */
[C---:B0-----:R-:W-:Y:S01]  /*37f0*/  IMAD R2, R0.reuse, 0x3b, RZ ;  /* 0x0000003b00027824 */ /* 0x041fe200078e02ff */
[----:B----4-:R0:W-:Y:S01]  /*3800*/  STL [R1+0xf8], R25 ;  /* 0x0000f81901007387 */ /* 0x0101e20000100800 */
[-C--:B------:R-:W-:Y:S01]  /*3810*/  IADD3 R6, P1, R23, R58.reuse, RZ ;  /* 0x0000003a17067210 */ /* 0x080fe20007f3e0ff */
[----:B------:R-:W-:Y:S01]  /*3820*/  IMAD R3, R0, 0x53, RZ ;  /* 0x0000005300037824 */ /* 0x000fe200078e02ff */
[-C--:B------:R-:W-:Y:S02]  /*3830*/  IADD3 R4, P2, R24, R58.reuse, RZ ;  /* 0x0000003a18047210 */ /* 0x080fe40007f5e0ff */
[-C--:B------:R-:W-:Y:S01]  /*3840*/  LEA.HI.X.SX32 R9, R2, R59.reuse, 0x1, P0 ;  /* 0x0000003b02097211 */ /* 0x080fe200000f0eff */
[----:B0-----:R-:W-:Y:S01]  /*3850*/  IMAD R25, R0, 0xa6, RZ ;  /* 0x000000a600197824 */ /* 0x001fe200078e02ff */
[----:B------:R-:W-:Y:S01]  /*3860*/  LEA.HI.X.SX32 R7, R7, R59, 0x1, P1 ;  /* 0x0000003b07077211 */ /* 0x000fe200008f0eff */
[----:B------:R0:W-:Y:S03]  /*3870*/  STL [R1+0xe0], R28 ;  /* 0x0000e01c01007387 */ /* 0x0001e60000100800 */
[----:B------:R-:W-:-:S02]  /*3880*/  IADD3 R2, P0, R25, R58, RZ ;  /* 0x0000003a19027210 */ /* 0x000fc40007f1e0ff */
[-C--:B------:R-:W-:Y:S01]  /*3890*/  LEA.HI.X.SX32 R5, R5, R59.reuse, 0x1, P2 ;  /* 0x0000003b05057211 */ /* 0x080fe200010f0eff */
[----:B------:R1:W4:Y:S01]  /*38a0*/  LDG.E.U16 R29, [R8.64] ;  /* 0x00000004081d7981 */ /* 0x000322000c1e1500 */
[----:B------:R-:W-:-:S03]  /*38b0*/  LEA.HI.X.SX32 R3, R3, R59, 0x1, P0 ;  /* 0x0000003b03037211 */ /* 0x000fc600000f0eff */
[----:B------:R5:W-:Y:S04]  /*38c0*/  STL [R1+0xc8], R27 ;  /* 0x0000c81b01007387 */ /* 0x000be80000100800 */
[----:B------:R-:W-:Y:S04]  /*38d0*/  STL.64 [R1+0x898], R22 ;  /* 0x0008981601007387 */ /* 0x000fe80000100a00 */
[----:B0-----:R0:W4:Y:S04]  /*38e0*/  LDG.E.U16 R28, [R6.64] ;  /* 0x00000004061c7981 */ /* 0x001128000c1e1500 */
[----:B------:R0:W-:Y:S04]  /*38f0*/  STL [R1+0xb0], R26 ;  /* 0x0000b01a01007387 */ /* 0x0001e80000100800 */
[----:B-----5:R5:W4:Y:S04]  /*3900*/  LDG.E.U16 R27, [R4.64] ;  /* 0x00000004041b7981 */ /* 0x020b28000c1e1500 */
[----:B0-----:R0:W4:Y:S01]  /*3910*/  LDG.E.U16 R26, [R2.64] ;  /* 0x00000004021a7981 */ /* 0x001122000c1e1500 */
[----:B------:R-:W-:-:S02]  /*3920*/  IMAD R34, R0, 0xb6, RZ ;  /* 0x000000b600227824 */ /* 0x000fc400078e02ff */
[C---:B------:R-:W-:Y:S02]  /*3930*/  IMAD R36, R0.reuse, 0xc6, RZ ;  /* 0x000000c600247824 */ /* 0x040fe400078e02ff */
[C---:B------:R-:W-:Y:S01]  /*3940*/  IMAD R37, R0.reuse, 0xd6, RZ ;  /* 0x000000d600257824 */ /* 0x040fe200078e02ff */
[----:B------:R-:W-:Y:S01]  /*3950*/  STL.64 [R1+0x870], R24 ;  /* 0x0008701801007387 */ /* 0x000fe20000100a00 */
[----:B------:R-:W-:Y:S01]  /*3960*/  IMAD R7, R0, 0x63, RZ ;  /* 0x0000006300077824 */ /* 0x000fe200078e02ff */
[-C--:B-1----:R-:W-:Y:S01]  /*3970*/  IADD3 R8, P0, R34, R58.reuse, RZ ;  /* 0x0000003a22087210 */ /* 0x082fe20007f1e0ff */
[C---:B0-----:R-:W-:Y:S01]  /*3980*/  IMAD R2, R0.reuse, 0x5b, RZ ;  /* 0x0000005b00027824 */ /* 0x041fe200078e02ff */
[----:B------:R-:W-:Y:S01]  /*3990*/  STL [R1+0x880], R25 ;  /* 0x0008801901007387 */ /* 0x000fe20000100800 */
[----:B-----5:R-:W-:Y:S01]  /*39a0*/  IMAD R5, R0, 0x6b, RZ ;  /* 0x0000006b00057824 */ /* 0x020fe200078e02ff */
[-C--:B------:R-:W-:Y:S02]  /*39b0*/  IADD3 R6, P1, R36, R58.reuse, RZ ;  /* 0x0000003a24067210 */ /* 0x080fe40007f3e0ff */
[----:B------:R0:W-:Y:S01]  /*39c0*/  STL [R1+0x98], R32 ;  /* 0x0000982001007387 */ /* 0x0001e20000100800 */
[----:B------:R-:W-:-:S02]  /*39d0*/  IADD3 R4, P2, R37, R58, RZ ;  /* 0x0000003a25047210 */ /* 0x000fc40007f5e0ff */
[-C--:B------:R-:W-:Y:S02]  /*39e0*/  LEA.HI.X.SX32 R9, R2, R59.reuse, 0x1, P0 ;  /* 0x0000003b02097211 */ /* 0x080fe400000f0eff */
[-C--:B------:R-:W-:Y:S02]  /*39f0*/  LEA.HI.X.SX32 R7, R7, R59.reuse, 0x1, P1 ;  /* 0x0000003b07077211 */ /* 0x080fe400008f0eff */
[----:B------:R-:W-:Y:S01]  /*3a00*/  LEA.HI.X.SX32 R5, R5, R59, 0x1, P2 ;  /* 0x0000003b05057211 */ /* 0x000fe200010f0eff */
[C---:B------:R-:W-:Y:S01]  /*3a10*/  IMAD R3, R0.reuse, 0x73, RZ ;  /* 0x0000007300037824 */ /* 0x040fe200078e02ff */
[----:B0-----:R0:W5:Y:S04]  /*3a20*/  LDG.E.U16 R32, [R8.64] ;  /* 0x0000000408207981 */ /* 0x001168000c1e1500 */
[----:B------:R1:W5:Y:S04]  /*3a30*/  LDG.E.U16 R24, [R4.64] ;  /* 0x0000000404187981 */ /* 0x000368000c1e1500 */
[----:B--2---:R2:W-:Y:S04]  /*3a40*/  STL [R1+0x1b0], R31 ;  /* 0x0001b01f01007387 */ /* 0x0045e80000100800 */
[----:B------:R-:W-:Y:S04]  /*3a50*/  STL [R1+0x1ac], R30 ;  /* 0x0001ac1e01007387 */ /* 0x000fe80000100800 */
[----:B--2---:R2:W5:Y:S02]  /*3a60*/  LDG.E.U16 R31, [R6.64] ;  /* 0x00000004061f7981 */ /* 0x004564000c1e1500 */
[----:B--2---:R-:W-:-:S05]  /*3a70*/  IMAD R6, R0, 0xf6, RZ ;  /* 0x000000f600067824 */ /* 0x004fca00078e02ff */
[----:B-1----:R-:W-:Y:S01]  /*3a80*/  IADD3 R4, P1, R6, R58, RZ ;  /* 0x0000003a06047210 */ /* 0x002fe20007f3e0ff */
[C---:B------:R-:W-:Y:S01]  /*3a90*/  IMAD R6, R0.reuse, 0x108, RZ ;  /* 0x0000010800067824 */ /* 0x040fe200078e02ff */
[----:B------:R-:W-:-:S04]  /*3aa0*/  SHF.L.U32 R7, R0, 0x2, RZ ;  /* 0x0000000200077819 */ /* 0x000fc800000006ff */
[----:B------:R-:W-:Y:S01]  /*3ab0*/  IADD3 R6, P2, R6, R58, RZ ;  /* 0x0000003a06067210 */ /* 0x000fe20007f5e0ff */
[----:B---3--:R1:W-:Y:S02]  /*3ac0*/  STL [R1+0x1a8], R10 ;  /* 0x0001a80a01007387 */ /* 0x0083e40000100800 */
[----:B-1----:R-:W-:-:S05]  /*3ad0*/  IMAD R10, R0, 0xe6, RZ ;  /* 0x000000e6000a7824 */ /* 0x002fca00078e02ff */
[----:B------:R-:W-:-:S04]  /*3ae0*/  IADD3 R2, P0, R10, R58, RZ ;  /* 0x0000003a0a027210 */ /* 0x000fc80007f1e0ff */
[----:B------:R-:W-:-:S05]  /*3af0*/  LEA.HI.X.SX32 R3, R3, R59, 0x1, P0 ;  /* 0x0000003b03037211 */ /* 0x000fca00000f0eff */
[----:B------:R1:W2:Y:S01]  /*3b00*/  LDG.E.U16 R22, [R2.64] ;  /* 0x0000000402167981 */ /* 0x0002a2000c1e1500 */
[C---:B------:R-:W-:Y:S01]  /*3b10*/  IMAD R10, R0.reuse, 0x8c, RZ ;  /* 0x0000008c000a7824 */ /* 0x040fe200078e02ff */
[C---:B0-----:R-:W-:Y:S01]  /*3b20*/  LEA R8, P0, R0.reuse, R58, 0x3 ;  /* 0x0000003a00087211 */ /* 0x041fe200078018ff */
[C---:B-1----:R-:W-:Y:S02]  /*3b30*/  IMAD R2, R0.reuse, 0x7b, RZ ;  /* 0x0000007b00027824 */ /* 0x042fe400078e02ff */
[----:B------:R-:W-:-:S03]  /*3b40*/  IMAD R3, R0, 0x118, RZ ;  /* 0x0000011800037824 */ /* 0x000fc600078e02ff */
[-C--:B------:R-:W-:Y:S02]  /*3b50*/  LEA.HI.X.SX32 R5, R2, R59.reuse, 0x1, P1 ;  /* 0x0000003b02057211 */ /* 0x080fe400008f0eff */
[----:B------:R-:W-:Y:S02]  /*3b60*/  IADD3 R2, P1, R10, R58, RZ ;  /* 0x0000003a0a027210 */ /* 0x000fe40007f3e0ff */
[-C--:B------:R-:W-:Y:S01]  /*3b70*/  LEA.HI.X.SX32 R9, R7, R59.reuse, 0x1, P0 ;  /* 0x0000003b07097211 */ /* 0x080fe200000f0eff */
[----:B------:R0:W3:Y:S01]  /*3b80*/  LDG.E.U16 R30, [R4.64] ;  /* 0x00000004041e7981 */ /* 0x0000e2000c1e1500 */
[----:B------:R-:W-:-:S03]  /*3b90*/  LEA.HI.X.SX32 R7, R13, R59, 0x1, P2 ;  /* 0x0000003b0d077211 */ /* 0x000fc600010f0eff */
[----:B------:R-:W-:Y:S01]  /*3ba0*/  STL.64 [R1+0x878], R36 ;  /* 0x0008782401007387 */ /* 0x000fe20000100a00 */
[----:B0-----:R-:W-:Y:S02]  /*3bb0*/  IADD3 R4, P0, R3, R58, RZ ;  /* 0x0000003a03047210 */ /* 0x001fe40007f1e0ff */
[-C--:B------:R-:W-:Y:S01]  /*3bc0*/  LEA.HI.X.SX32 R3, R11, R59.reuse, 0x1, P1 ;  /* 0x0000003b0b037211 */ /* 0x080fe200008f0eff */
[----:B----4-:R0:W-:Y:S01]  /*3bd0*/  STL [R1+0x19c], R29 ;  /* 0x00019c1d01007387 */ /* 0x0101e20000100800 */
[----:B------:R-:W-:-:S03]  /*3be0*/  LEA.HI.X.SX32 R5, R10, R59, 0x1, P0 ;  /* 0x0000003b0a057211 */ /* 0x000fc600000f0eff */
[----:B------:R1:W-:Y:S04]  /*3bf0*/  STL [R1+0x198], R28 ;  /* 0x0001981c01007387 */ /* 0x0003e80000100800 */
[----:B------:R4:W-:Y:S04]  /*3c00*/  STL [R1+0x194], R27 ;  /* 0x0001941b01007387 */ /* 0x0009e80000100800 */
[----:B0-----:R0:W3:Y:S04]  /*3c10*/  LDG.E.U16 R29, [R8.64] ;  /* 0x00000004081d7981 */ /* 0x0010e8000c1e1500 */
[----:B-1----:R1:W3:Y:S04]  /*3c20*/  LDG.E.U16 R28, [R6.64] ;  /* 0x00000004061c7981 */ /* 0x0022e8000c1e1500 */
[----:B------:R0:W-:Y:S04]  /*3c30*/  STL [R1+0x190], R26 ;  /* 0x0001901a01007387 */ /* 0x0001e80000100800 */
[----:B----4-:R4:W3:Y:S04]  /*3c40*/  LDG.E.U16 R27, [R2.64] ;  /* 0x00000004021b7981 */ /* 0x0108e8000c1e1500 */
[----:B0-----:R0:W3:Y:S01]  /*3c50*/  LDG.E.U16 R26, [R4.64] ;  /* 0x00000004041a7981 */ /* 0x0010e2000c1e1500 */
[----:B----4-:R-:W-:-:S02]  /*3c60*/  IMAD R2, R0, 0x128, RZ ;  /* 0x0000012800027824 */ /* 0x010fc400078e02ff */
[----:B------:R-:W-:-:S03]  /*3c70*/  IMAD R10, R0, 0x9c, RZ ;  /* 0x0000009c000a7824 */ /* 0x000fc600078e02ff */
[-C--:B------:R-:W-:Y:S01]  /*3c80*/  IADD3 R2, P1, R2, R58.reuse, RZ ;  /* 0x0000003a02027210 */ /* 0x080fe20007f3e0ff */
[C---:B0-----:R-:W-:Y:S02]  /*3c90*/  IMAD R5, R0.reuse, 0x4e, RZ ;  /* 0x0000004e00057824 */ /* 0x041fe400078e02ff */
[----:B------:R-:W-:Y:S01]  /*3ca0*/  IMAD R4, R0, 0x138, RZ ;  /* 0x0000013800047824 */ /* 0x000fe200078e02ff */
[----:B------:R-:W-:Y:S01]  /*3cb0*/  LEA.HI.X.SX32 R3, R14, R59, 0x1, P1 ;  /* 0x0000003b0e037211 */ /* 0x000fe200008f0eff */
[C---:B-1----:R-:W-:Y:S01]  /*3cc0*/  IMAD R7, R0.reuse, 0x27, RZ ;  /* 0x0000002700077824 */ /* 0x042fe200078e02ff */
[-C--:B------:R-:W-:Y:S01]  /*3cd0*/  IADD3 R8, P0, R5, R58.reuse, RZ ;  /* 0x0000003a05087210 */ /* 0x080fe20007f1e0ff */
[----:B------:R-:W-:Y:S01]  /*3ce0*/  IMAD R11, R0, 0x148, RZ ;  /* 0x00000148000b7824 */ /* 0x000fe200078e02ff */
[-C--:B------:R-:W-:Y:S01]  /*3cf0*/  IADD3 R6, P1, R10, R58.reuse, RZ ;  /* 0x0000003a0a067210 */ /* 0x080fe20007f3e0ff */
[----:B-----5:R-:W-:Y:S01]  /*3d00*/  STL [R1+0x188], R32 ;  /* 0x0001882001007387 */ /* 0x020fe20000100800 */
[----:B------:R-:W-:-:S02]  /*3d10*/  IADD3 R4, P2, R4, R58, RZ ;  /* 0x0000003a04047210 */ /* 0x000fc40007f5e0ff */
[-C--:B------:R-:W-:Y:S02]  /*3d20*/  LEA.HI.X.SX32 R9, R7, R59.reuse, 0x1, P0 ;  /* 0x0000003b07097211 */ /* 0x080fe400000f0eff */
[-C--:B------:R-:W-:Y:S02]  /*3d30*/  LEA.HI.X.SX32 R7, R5, R59.reuse, 0x1, P1 ;  /* 0x0000003b05077211 */ /* 0x080fe400008f0eff */
[----:B------:R-:W-:Y:S01]  /*3d40*/  LEA.HI.X.SX32 R5, R10, R59, 0x1, P2 ;  /* 0x0000003b0a057211 */ /* 0x000fe200010f0eff */
[----:B------:R0:W4:Y:S04]  /*3d50*/  LDG.E.U16 R13, [R8.64] ;  /* 0x00000004080d7981 */ /* 0x000128000c1e1500 */
[----:B------:R-:W-:Y:S04]  /*3d60*/  STL [R1+0x184], R31 ;  /* 0x0001841f01007387 */ /* 0x000fe80000100800 */
[----:B------:R1:W-:Y:S04]  /*3d70*/  STL [R1+0x180], R24 ;  /* 0x0001801801007387 */ /* 0x0003e80000100800 */
[----:B-1----:R1:W5:Y:S02]  /*3d80*/  LDG.E.U16 R24, [R2.64] ;  /* 0x0000000402187981 */ /* 0x002364000c1e1500 */
[----:B-1----:R-:W-:-:S04]  /*3d90*/  IADD3 R2, P0, R11, R58, RZ ;  /* 0x0000003a0b027210 */ /* 0x002fc80007f1e0ff */
[----:B------:R-:W-:Y:S02]  /*3da0*/  LEA.HI.X.SX32 R3, R15, R59, 0x1, P0 ;  /* 0x0000003b0f037211 */ /* 0x000fe400000f0eff */
[----:B------:R1:W4:Y:S01]  /*3db0*/  LDG.E.U16 R15, [R4.64] ;  /* 0x00000004040f7981 */ /* 0x000322000c1e1500 */
[----:B0-----:R-:W-:-:S03]  /*3dc0*/  IMAD R8, R0, 0x158, RZ ;  /* 0x0000015800087824 */ /* 0x001fc600078e02ff */
[----:B------:R0:W4:Y:S01]  /*3dd0*/  LDG.E.U16 R10, [R2.64] ;  /* 0x00000004020a7981 */ /* 0x000122000c1e1500 */
[C---:B-1----:R-:W-:Y:S02]  /*3de0*/  IMAD R5, R0.reuse, 0xac, RZ ;  /* 0x000000ac00057824 */ /* 0x042fe400078e02ff */
[C---:B------:R-:W-:Y:S02]  /*3df0*/  IMAD R4, R0.reuse, 0x168, RZ ;  /* 0x0000016800047824 */ /* 0x040fe400078e02ff */
[----:B0-----:R-:W-:Y:S01]  /*3e00*/  IMAD R2, R0, 0x178, RZ ;  /* 0x0000017800027824 */ /* 0x001fe200078e02ff */
[-C--:B------:R-:W-:Y:S01]  /*3e10*/  IADD3 R8, P1, R8, R58.reuse, RZ ;  /* 0x0000003a08087210 */ /* 0x080fe20007f3e0ff */
[----:B------:R-:W-:Y:S01]  /*3e20*/  IMAD R14, R0, 0xbc, RZ ;  /* 0x000000bc000e7824 */ /* 0x000fe200078e02ff */
[-C--:B------:R-:W-:Y:S02]  /*3e30*/  IADD3 R4, P2, R4, R58.reuse, RZ ;  /* 0x0000003a04047210 */ /* 0x080fe40007f5e0ff */
[C---:B------:R-:W-:Y:S01]  /*3e40*/  LEA.HI.X.SX32 R9, R5.reuse, R59, 0x1, P1 ;  /* 0x0000003b05097211 */ /* 0x040fe200008f0eff */
[----:B--2---:R0:W-:Y:S04]  /*3e50*/  STL [R1+0x17c], R22 ;  /* 0x00017c1601007387 */ /* 0x0041e80000100800 */
[----:B0-----:R0:W2:Y:S02]  /*3e60*/  LDG.E.U16 R22, [R6.64] ;  /* 0x0000000406167981 */ /* 0x0010a4000c1e1500 */
[----:B0-----:R-:W-:-:S04]  /*3e70*/  IADD3 R6, P0, R5, R58, RZ ;  /* 0x0000003a05067210 */ /* 0x001fc80007f1e0ff */
[----:B------:R-:W-:Y:S02]  /*3e80*/  LEA.HI.X.SX32 R7, R12, R59, 0x1, P0 ;  /* 0x0000003b0c077211 */ /* 0x000fe400000f0eff */
[----:B------:R-:W-:-:S03]  /*3e90*/  IADD3 R2, P0, R2, R58, RZ ;  /* 0x0000003a02027210 */ /* 0x000fc60007f1e0ff */
[----:B------:R0:W2:Y:S01]  /*3ea0*/  LDG.E.U16 R11, [R6.64] ;  /* 0x00000004060b7981 */ /* 0x0000a2000c1e1500 */
[-C--:B------:R-:W-:Y:S02]  /*3eb0*/  LEA.HI.X.SX32 R5, R16, R59.reuse, 0x1, P2 ;  /* 0x0000003b10057211 */ /* 0x080fe400010f0eff */
[----:B------:R-:W-:Y:S01]  /*3ec0*/  LEA.HI.X.SX32 R3, R14, R59, 0x1, P0 ;  /* 0x0000003b0e037211 */ /* 0x000fe200000f0eff */
[----:B---3--:R-:W-:Y:S04]  /*3ed0*/  STL [R1+0x178], R30 ;  /* 0x0001781e01007387 */ /* 0x008fe80000100800 */
[----:B------:R1:W3:Y:S04]  /*3ee0*/  LDG.E.U16 R16, [R2.64] ;  /* 0x0000000402107981 */ /* 0x0002e8000c1e1500 */
[----:B------:R-:W-:Y:S04]  /*3ef0*/  STL [R1+0x174], R29 ;  /* 0x0001741d01007387 */ /* 0x000fe80000100800 */
[----:B------:R-:W-:Y:S04]  /*3f00*/  STL [R1+0x170], R28 ;  /* 0x0001701c01007387 */ /* 0x000fe80000100800 */
[----:B------:R0:W-:Y:S04]  /*3f10*/  STL [R1+0x1c8], R27 ;  /* 0x0001c81b01007387 */ /* 0x0001e80000100800 */
[----:B------:R1:W-:Y:S04]  /*3f20*/  STL [R1+0x16c], R26 ;  /* 0x00016c1a01007387 */ /* 0x0003e80000100800 */
[----:B0-----:R0:W3:Y:S04]  /*3f30*/  LDG.E.U16 R27, [R8.64] ;  /* 0x00000004081b7981 */ /* 0x0010e8000c1e1500 */
[----:B-1----:R1:W3:Y:S01]  /*3f40*/  LDG.E.U16 R26, [R4.64] ;  /* 0x00000004041a7981 */ /* 0x0022e2000c1e1500 */
[----:B------:R-:W-:-:S02]  /*3f50*/  IMAD R6, R0, 0x198, RZ ;  /* 0x0000019800067824 */ /* 0x000fc400078e02ff */
[C---:B0-----:R-:W-:Y:S02]  /*3f60*/  IMAD R8, R0.reuse, 0x188, RZ ;  /* 0x0000018800087824 */ /* 0x041fe400078e02ff */
[----:B------:R-:W-:-:S03]  /*3f70*/  IMAD R2, R0, 0x1b8, RZ ;  /* 0x000001b800027824 */ /* 0x000fc600078e02ff */
[-C--:B------:R-:W-:Y:S01]  /*3f80*/  IADD3 R8, P0, R8, R58.reuse, RZ ;  /* 0x0000003a08087210 */ /* 0x080fe20007f1e0ff */
[----:B-1----:R-:W-:Y:S01]  /*3f90*/  IMAD R4, R0, 0x1a8, RZ ;  /* 0x000001a800047824 */ /* 0x002fe200078e02ff */
[-C--:B------:R-:W-:Y:S01]  /*3fa0*/  IADD3 R6, P1, R6, R58.reuse, RZ ;  /* 0x0000003a06067210 */ /* 0x080fe20007f3e0ff */
[----:B------:R-:W-:Y:S01]  /*3fb0*/  IMAD R12, R0, 0xcc, RZ ;  /* 0x000000cc000c7824 */ /* 0x000fe200078e02ff */
[-C--:B------:R-:W-:Y:S02]  /*3fc0*/  LEA.HI.X.SX32 R9, R19, R59.reuse, 0x1, P0 ;  /* 0x0000003b13097211 */ /* 0x080fe400000f0eff */
[-C--:B------:R-:W-:Y:S02]  /*3fd0*/  IADD3 R4, P2, R4, R58.reuse, RZ ;  /* 0x0000003a04047210 */ /* 0x080fe40007f5e0ff */
[----:B------:R-:W-:Y:S02]  /*3fe0*/  IADD3 R2, P0, R2, R58, RZ ;  /* 0x0000003a02027210 */ /* 0x000fe40007f1e0ff */
[----:B------:R-:W-:-:S02]  /*3ff0*/  LEA.HI.X.SX32 R7, R12, R59, 0x1, P1 ;  /* 0x0000003b0c077211 */ /* 0x000fc400008f0eff */
[----:B------:R-:W-:-:S05]  /*4000*/  LEA.HI.X.SX32 R5, R17, R59, 0x1, P2 ;  /* 0x0000003b11057211 */ /* 0x000fca00010f0eff */
[----:B------:R0:W3:Y:S04]  /*4010*/  LDG.E.U16 R17, [R4.64] ;  /* 0x0000000404117981 */ /* 0x0000e8000c1e1500 */
[----:B-----5:R1:W-:Y:S04]  /*4020*/  STL [R1+0x168], R24 ;  /* 0x0001681801007387 */ /* 0x0203e80000100800 */
[----:B----4-:R4:W-:Y:S04]  /*4030*/  STL [R1+0x1b4], R13 ;  /* 0x0001b40d01007387 */ /* 0x0109e80000100800 */
[----:B-1----:R1:W5:Y:S01]  /*4040*/  LDG.E.U16 R24, [R8.64] ;  /* 0x0000000408187981 */ /* 0x002362000c1e1500 */
[----:B----4-:R-:W-:-:S05]  /*4050*/  IMAD R13, R0, 0xdc, RZ ;  /* 0x000000dc000d7824 */ /* 0x010fca00078e02ff */
[----:B------:R-:W-:Y:S01]  /*4060*/  LEA.HI.X.SX32 R3, R13, R59, 0x1, P0 ;  /* 0x0000003b0d037211 */ /* 0x000fe200000f0eff */
[C---:B-1----:R-:W-:Y:S02]  /*4070*/  IMAD R8, R0.reuse, 0x1c8, RZ ;  /* 0x000001c800087824 */ /* 0x042fe400078e02ff */
[----:B0-----:R-:W-:-:S03]  /*4080*/  IMAD R4, R0, 0x1e8, RZ ;  /* 0x000001e800047824 */ /* 0x001fc600078e02ff */
[-C--:B------:R-:W-:Y:S02]  /*4090*/  IADD3 R8, P0, R8, R58.reuse, RZ ;  /* 0x0000003a08087210 */ /* 0x080fe40007f1e0ff */
[----:B------:R-:W-:Y:S02]  /*40a0*/  IADD3 R4, P2, R4, R58, RZ ;  /* 0x0000003a04047210 */ /* 0x000fe40007f5e0ff */
[-C--:B------:R-:W-:Y:S02]  /*40b0*/  LEA.HI.X.SX32 R9, R20, R59.reuse, 0x1, P0 ;  /* 0x0000003b14097211 */ /* 0x080fe400000f0eff */
[----:B------:R-:W-:-:S03]  /*40c0*/  LEA.HI.X.SX32 R5, R18, R59, 0x1, P2 ;  /* 0x0000003b12057211 */ /* 0x000fc600010f0eff */
[----:B------:R0:W4:Y:S04]  /*40d0*/  LDG.E.U16 R20, [R8.64] ;  /* 0x0000000408147981 */ /* 0x000128000c1e1500 */
[----:B------:R1:W4:Y:S04]  /*40e0*/  LDG.E.U16 R18, [R4.64] ;  /* 0x0000000404127981 */ /* 0x000328000c1e1500 */
[----:B--2---:R2:W-:Y:S04]  /*40f0*/  STL [R1+0x1a0], R22 ;  /* 0x0001a01601007387 */ /* 0x0045e80000100800 */
[----:B------:R0:W-:Y:S04]  /*4100*/  STL [R1+0x164], R15 ;  /* 0x0001640f01007387 */ /* 0x0001e80000100800 */
[----:B--2---:R2:W4:Y:S04]  /*4110*/  LDG.E.U16 R22, [R6.64] ;  /* 0x0000000406167981 */ /* 0x004528000c1e1500 */
[----:B0-----:R0:W4:Y:S01]  /*4120*/  LDG.E.U16 R15, [R2.64] ;  /* 0x00000004020f7981 */ /* 0x001122000c1e1500 */
[----:B--2---:R-:W-:-:S03]  /*4130*/  IMAD R6, R0, 0x1d8, RZ ;  /* 0x000001d800067824 */ /* 0x004fc600078e02ff */
[----:B------:R2:W-:Y:S01]  /*4140*/  STL [R1+0x160], R10 ;  /* 0x0001600a01007387 */ /* 0x0005e20000100800 */
[----:B0-----:R-:W-:Y:S01]  /*4150*/  IMAD R2, R0, 0x1f8, RZ ;  /* 0x000001f800027824 */ /* 0x001fe200078e02ff */
[-C--:B------:R-:W-:Y:S02]  /*4160*/  IADD3 R6, P1, R6, R58.reuse, RZ ;  /* 0x0000003a06067210 */ /* 0x080fe40007f3e0ff */
[----:B------:R0:W-:Y:S01]  /*4170*/  STL [R1+0x18c], R11 ;  /* 0x00018c0b01007387 */ /* 0x0001e20000100800 */
[----:B--2---:R-:W-:Y:S01]  /*4180*/  IMAD R10, R0, 0xec, RZ ;  /* 0x000000ec000a7824 */ /* 0x004fe200078e02ff */
[----:B------:R-:W-:Y:S01]  /*4190*/  IADD3 R2, P0, R2, R58, RZ ;  /* 0x0000003a02027210 */ /* 0x000fe20007f1e0ff */
[----:B0-----:R-:W-:-:S03]  /*41a0*/  IMAD R11, R0, 0xfc, RZ ;  /* 0x000000fc000b7824 */ /* 0x001fc600078e02ff */
[-C--:B------:R-:W-:Y:S02]  /*41b0*/  LEA.HI.X.SX32 R7, R10, R59.reuse, 0x1, P1 ;  /* 0x0000003b0a077211 */ /* 0x080fe400008f0eff */
[----:B------:R-:W-:-:S03]  /*41c0*/  LEA.HI.X.SX32 R3, R11, R59, 0x1, P0 ;  /* 0x0000003b0b037211 */ /* 0x000fc600000f0eff */
[----:B------:R0:W2:Y:S04]  /*41d0*/  LDG.E.U16 R19, [R6.64] ;  /* 0x0000000406137981 */ /* 0x0000a8000c1e1500 */
[----:B---3--:R-:W-:Y:S04]  /*41e0*/  STL [R1+0x15c], R27 ;  /* 0x00015c1b01007387 */ /* 0x008fe80000100800 */
[----:B------:R-:W-:Y:S04]  /*41f0*/  STL [R1+0x158], R26 ;  /* 0x0001581a01007387 */ /* 0x000fe80000100800 */
[----:B------:R3:W-:Y:S04]  /*4200*/  STL [R1+0x154], R16 ;  /* 0x0001541001007387 */ /* 0x0007e80000100800 */
[----:B---3--:R3:W2:Y:S01]  /*4210*/  LDG.E.U16 R16, [R2.64] ;  /* 0x0000000402107981 */ /* 0x0086a2000c1e1500 */
[----:B------:R-:W-:-:S02]  /*4220*/  IMAD R8, R0, 0x10a, RZ ;  /* 0x0000010a00087824 */ /* 0x000fc400078e02ff */
[----:B0-----:R-:W-:-:S03]  /*4230*/  IMAD R6, R0, 0x11a, RZ ;  /* 0x0000011a00067824 */ /* 0x001fc600078e02ff */
[-C--:B------:R-:W-:Y:S01]  /*4240*/  IADD3 R8, P0, R8, R58.reuse, RZ ;  /* 0x0000003a08087210 */ /* 0x080fe20007f1e0ff */
[C---:B-1----:R-:W-:Y:S02]  /*4250*/  IMAD R4, R0.reuse, 0x12a, RZ ;  /* 0x0000012a00047824 */ /* 0x042fe400078e02ff */
[C---:B---3--:R-:W-:Y:S02]  /*4260*/  IMAD R3, R0.reuse, 0x85, RZ ;  /* 0x0000008500037824 */ /* 0x048fe400078e02ff */
[----:B------:R-:W-:Y:S01]  /*4270*/  IMAD R2, R0, 0x13a, RZ ;  /* 0x0000013a00027824 */ /* 0x000fe200078e02ff */
[-C--:B------:R-:W-:Y:S01]  /*4280*/  IADD3 R6, P1, R6, R58.reuse, RZ ;  /* 0x0000003a06067210 */ /* 0x080fe20007f3e0ff */
[C---:B------:R-:W-:Y:S01]  /*4290*/  IMAD R7, R0.reuse, 0x8d, RZ ;  /* 0x0000008d00077824 */ /* 0x040fe200078e02ff */
[----:B------:R-:W-:Y:S01]  /*42a0*/  LEA.HI.X.SX32 R9, R3, R59, 0x1, P0 ;  /* 0x0000003b03097211 */ /* 0x000fe200000f0eff */
[----:B------:R-:W-:Y:S01]  /*42b0*/  IMAD R3, R0, 0x9d, RZ ;  /* 0x0000009d00037824 */ /* 0x000fe200078e02ff */
[-C--:B------:R-:W-:Y:S01]  /*42c0*/  IADD3 R2, P0, R2, R58.reuse, RZ ;  /* 0x0000003a02027210 */ /* 0x080fe20007f1e0ff */
[----:B------:R-:W-:Y:S01]  /*42d0*/  IMAD R5, R0, 0x95, RZ ;  /* 0x0000009500057824 */ /* 0x000fe200078e02ff */
[----:B------:R-:W-:-:S02]  /*42e0*/  IADD3 R4, P2, R4, R58, RZ ;  /* 0x0000003a04047210 */ /* 0x000fc40007f5e0ff */
[-C--:B------:R-:W-:Y:S02]  /*42f0*/  LEA.HI.X.SX32 R7, R7, R59.reuse, 0x1, P1 ;  /* 0x0000003b07077211 */ /* 0x080fe400008f0eff */
[-C--:B------:R-:W-:Y:S02]  /*4300*/  LEA.HI.X.SX32 R3, R3, R59.reuse, 0x1, P0 ;  /* 0x0000003b03037211 */ /* 0x080fe400000f0eff */
[----:B------:R-:W-:Y:S01]  /*4310*/  LEA.HI.X.SX32 R5, R5, R59, 0x1, P2 ;  /* 0x0000003b05057211 */ /* 0x000fe200010f0eff */
[----:B-----5:R0:W-:Y:S04]  /*4320*/  STL [R1+0x150], R24 ;  /* 0x0001501801007387 */ /* 0x0201e80000100800 */
[----:B0-----:R0:W3:Y:S02]  /*4330*/  LDG.E.U16 R24, [R8.64] ;  /* 0x0000000408187981 */ /* 0x0010e4000c1e1500 */
[----:B0-----:R-:W-:-:S05]  /*4340*/  IMAD R8, R0, 0x14a, RZ ;  /* 0x0000014a00087824 */ /* 0x001fca00078e02ff */
[----:B------:R-:W-:Y:S01]  /*4350*/  IADD3 R8, P0, R8, R58, RZ ;  /* 0x0000003a08087210 */ /* 0x000fe20007f1e0ff */
[----:B----4-:R0:W-:Y:S04]  /*4360*/  STL [R1+0x14c], R22 ;  /* 0x00014c1601007387 */ /* 0x0101e80000100800 */
[----:B------:R1:W-:Y:S04]  /*4370*/  STL [R1+0x138], R17 ;  /* 0x0001381101007387 */ /* 0x0003e80000100800 */
[----:B------:R4:W-:Y:S04]  /*4380*/  STL [R1+0xf4], R15 ;  /* 0x0000f40f01007387 */ /* 0x0009e80000100800 */
[----:B0-----:R0:W5:Y:S04]  /*4390*/  LDG.E.U16 R22, [R6.64] ;  /* 0x0000000406167981 */ /* 0x001168000c1e1500 */
[----:B-1----:R1:W5:Y:S04]  /*43a0*/  LDG.E.U16 R17, [R4.64] ;  /* 0x0000000404117981 */ /* 0x002368000c1e1500 */
[----:B----4-:R4:W5:Y:S01]  /*43b0*/  LDG.E.U16 R15, [R2.64] ;  /* 0x00000004020f7981 */ /* 0x010962000c1e1500 */
[----:B0-----:R-:W-:-:S02]  /*43c0*/  IMAD R6, R0, 0x15a, RZ ;  /* 0x0000015a00067824 */ /* 0x001fc400078e02ff */
[C---:B-1----:R-:W-:Y:S02]  /*43d0*/  IMAD R4, R0.reuse, 0x16a, RZ ;  /* 0x0000016a00047824 */ /* 0x042fe400078e02ff */
[C---:B----4-:R-:W-:Y:S02]  /*43e0*/  IMAD R3, R0.reuse, 0xa5, RZ ;  /* 0x000000a500037824 */ /* 0x050fe400078e02ff */
        /* <DEDUP_REMOVED lines=9> */
[-C--:B------:R-:W-:Y:S01]  /*4480*/  LEA.HI.X.SX32 R5, R5, R59.reuse, 0x1, P2 ;  /* 0x0000003b05057211 */ /* 0x080fe200010f0eff */
[----:B------:R0:W-:Y:S01]  /*4490*/  STL [R1+0xdc], R20 ;  /* 0x0000dc1401007387 */ /* 0x0001e20000100800 */
[----:B------:R-:W-:-:S03]  /*44a0*/  LEA.HI.X.SX32 R3, R3, R59, 0x1, P0 ;  /* 0x0000003b03037211 */ /* 0x000fc600000f0eff */
[----:B--2---:R1:W-:Y:S04]  /*44b0*/  STL [R1+0xc4], R19 ;  /* 0x0000c41301007387 */ /* 0x0043e80000100800 */
[----:B------:R2:W-:Y:S04]  /*44c0*/  STL [R1+0xac], R18 ;  /* 0x0000ac1201007387 */ /* 0x0005e80000100800 */
[----:B0-----:R0:W4:Y:S04]  /*44d0*/  LDG.E.U16 R20, [R8.64] ;  /* 0x0000000408147981 */ /* 0x001128000c1e1500 */
[----:B-1----:R1:W4:Y:S04]  /*44e0*/  LDG.E.U16 R19, [R6.64] ;  /* 0x0000000406137981 */ /* 0x002328000c1e1500 */
[----:B--2---:R2:W4:Y:S04]  /*44f0*/  LDG.E.U16 R18, [R4.64] ;  /* 0x0000000404127981 */ /* 0x004528000c1e1500 */
[----:B------:R0:W-:Y:S04]  /*4500*/  STL [R1+0x94], R16 ;  /* 0x0000941001007387 */ /* 0x0001e80000100800 */
[----:B0-----:R0:W4:Y:S01]  /*4510*/  LDG.E.U16 R16, [R2.64] ;  /* 0x0000000402107981 */ /* 0x001122000c1e1500 */
[----:B------:R-:W-:-:S02]  /*4520*/  IMAD R8, R0, 0x18a, RZ ;  /* 0x0000018a00087824 */ /* 0x000fc400078e02ff */
[----:B-1----:R-:W-:-:S03]  /*4530*/  IMAD R6, R0, 0x19a, RZ ;  /* 0x0000019a00067824 */ /* 0x002fc600078e02ff */
[-C--:B------:R-:W-:Y:S01]  /*4540*/  IADD3 R8, P0, R8, R58.reuse, RZ ;  /* 0x0000003a08087210 */ /* 0x080fe20007f1e0ff */
[C---:B--2---:R-:W-:Y:S02]  /*4550*/  IMAD R4, R0.reuse, 0x1aa, RZ ;  /* 0x000001aa00047824 */ /* 0x044fe400078e02ff */
[C---:B0-----:R-:W-:Y:S02]  /*4560*/  IMAD R3, R0.reuse, 0xc5, RZ ;  /* 0x000000c500037824 */ /* 0x041fe400078e02ff */
[----:B------:R-:W-:Y:S01]  /*4570*/  IMAD R2, R0, 0x1ba, RZ ;  /* 0x000001ba00027824 */ /* 0x000fe200078e02ff */
[-C--:B------:R-:W-:Y:S01]  /*4580*/  IADD3 R6, P1, R6, R58.reuse, RZ ;  /* 0x0000003a06067210 */ /* 0x080fe20007f3e0ff */
[C---:B------:R-:W-:Y:S01]  /*4590*/  IMAD R7, R0.reuse, 0xcd, RZ ;  /* 0x000000cd00077824 */ /* 0x040fe200078e02ff */
[-C--:B------:R-:W-:Y:S01]  /*45a0*/  LEA.HI.X.SX32 R9, R3, R59.reuse, 0x1, P0 ;  /* 0x0000003b03097211 */ /* 0x080fe200000f0eff */
[----:B------:R-:W-:Y:S01]  /*45b0*/  IMAD R3, R0, 0xdd, RZ ;  /* 0x000000dd00037824 */ /* 0x000fe200078e02ff */
[-C--:B------:R-:W-:Y:S01]  /*45c0*/  IADD3 R2, P0, R2, R58.reuse, RZ ;  /* 0x0000003a02027210 */ /* 0x080fe20007f1e0ff */
[----:B------:R-:W-:Y:S01]  /*45d0*/  IMAD R5, R0, 0xd5, RZ ;  /* 0x000000d500057824 */ /* 0x000fe200078e02ff */
[----:B------:R-:W-:Y:S01]  /*45e0*/  IADD3 R4, P2, R4, R58, RZ ;  /* 0x0000003a04047210 */ /* 0x000fe20007f5e0ff */
[----:B------:R0:W2:Y:S01]  /*45f0*/  LDG.E.U16 R26, [R8.64] ;  /* 0x00000004081a7981 */ /* 0x0000a2000c1e1500 */
[----:B------:R-:W-:-:S02]  /*4600*/  LEA.HI.X.SX32 R7, R7, R59, 0x1, P1 ;  /* 0x0000003b07077211 */ /* 0x000fc400008f0eff */
[-C--:B------:R-:W-:Y:S02]  /*4610*/  LEA.HI.X.SX32 R3, R3, R59.reuse, 0x1, P0 ;  /* 0x0000003b03037211 */ /* 0x080fe400000f0eff */
[----:B------:R-:W-:Y:S01]  /*4620*/  LEA.HI.X.SX32 R5, R5, R59, 0x1, P2 ;  /* 0x0000003b05057211 */ /* 0x000fe200010f0eff */
[----:B------:R1:W2:Y:S01]  /*4630*/  LDG.E.U16 R27, [R6.64] ;  /* 0x00000004061b7981 */ /* 0x0002a2000c1e1500 */
[----:B0-----:R-:W-:-:S03]  /*4640*/  IMAD R8, R0, 0x1ca, RZ ;  /* 0x000001ca00087824 */ /* 0x001fc600078e02ff */
[----:B---3--:R-:W-:Y:S01]  /*4650*/  STL [R1+0x12c], R24 ;  /* 0x00012c1801007387 */ /* 0x008fe20000100800 */
[----:B-1----:R-:W-:Y:S01]  /*4660*/  IMAD R6, R0, 0x1da, RZ ;  /* 0x000001da00067824 */ /* 0x002fe200078e02ff */
[----:B------:R-:W-:Y:S01]  /*4670*/  IADD3 R8, P0, R8, R58, RZ ;  /* 0x0000003a08087210 */ /* 0x000fe20007f1e0ff */
[----:B------:R-:W-:-:S03]  /*4680*/  IMAD R7, R0, 0xed, RZ ;  /* 0x000000ed00077824 */ /* 0x000fc600078e02ff */
[----:B------:R-:W-:-:S04]  /*4690*/  IADD3 R6, P1, R6, R58, RZ ;  /* 0x0000003a06067210 */ /* 0x000fc80007f3e0ff */
[----:B------:R-:W-:Y:S01]  /*46a0*/  LEA.HI.X.SX32 R7, R7, R59, 0x1, P1 ;  /* 0x0000003b07077211 */ /* 0x000fe200008f0eff */
[----:B-----5:R-:W-:Y:S04]  /*46b0*/  STL [R1+0x128], R22 ;  /* 0x0001281601007387 */ /* 0x020fe80000100800 */
[----:B------:R0:W-:Y:S04]  /*46c0*/  STL [R1+0x124], R17 ;  /* 0x0001241101007387 */ /* 0x0001e80000100800 */
[----:B------:R1:W-:Y:S04]  /*46d0*/  STL [R1+0x120], R15 ;  /* 0x0001200f01007387 */ /* 0x0003e80000100800 */
[----:B0-----:R0:W3:Y:S04]  /*46e0*/  LDG.E.U16 R17, [R4.64] ;  /* 0x0000000404117981 */ /* 0x0010e8000c1e1500 */
[----:B-1----:R1:W5:Y:S01]  /*46f0*/  LDG.E.U16 R15, [R2.64] ;  /* 0x00000004020f7981 */ /* 0x002362000c1e1500 */
[----:B0-----:R-:W-:-:S02]  /*4700*/  IMAD R4, R0, 0x1ea, RZ ;  /* 0x000001ea00047824 */ /* 0x001fc400078e02ff */
[C---:B-1----:R-:W-:Y:S02]  /*4710*/  IMAD R3, R0.reuse, 0xe5, RZ ;  /* 0x000000e500037824 */ /* 0x042fe400078e02ff */
[----:B------:R-:W-:Y:S01]  /*4720*/  IMAD R2, R0, 0x1fa, RZ ;  /* 0x000001fa00027824 */ /* 0x000fe200078e02ff */
[-C--:B------:R-:W-:Y:S01]  /*4730*/  IADD3 R4, P2, R4, R58.reuse, RZ ;  /* 0x0000003a04047210 */ /* 0x080fe20007f5e0ff */
[C---:B------:R-:W-:Y:S01]  /*4740*/  IMAD R5, R0.reuse, 0xf5, RZ ;  /* 0x000000f500057824 */ /* 0x040fe200078e02ff */
[-C--:B------:R-:W-:Y:S01]  /*4750*/  LEA.HI.X.SX32 R9, R3, R59.reuse, 0x1, P0 ;  /* 0x0000003b03097211 */ /* 0x080fe200000f0eff */
[----:B------:R-:W-:Y:S01]  /*4760*/  IMAD R3, R0, 0xfd, RZ ;  /* 0x000000fd00037824 */ /* 0x000fe200078e02ff */
[----:B------:R-:W-:Y:S02]  /*4770*/  IADD3 R2, P0, R2, R58, RZ ;  /* 0x0000003a02027210 */ /* 0x000fe40007f1e0ff */
[-C--:B------:R-:W-:Y:S02]  /*4780*/  LEA.HI.X.SX32 R5, R5, R59.reuse, 0x1, P2 ;  /* 0x0000003b05057211 */ /* 0x080fe400010f0eff */
[----:B------:R-:W-:-:S03]  /*4790*/  LEA.HI.X.SX32 R3, R3, R59, 0x1, P0 ;  /* 0x0000003b03037211 */ /* 0x000fc600000f0eff */
[----:B------:R-:W5:Y:S04]  /*47a0*/  LDG.E.U16 R24, [R4.64] ;  /* 0x0000000404187981 */ /* 0x000f68000c1e1500 */
[----:B----4-:R-:W-:Y:S04]  /*47b0*/  STL [R1+0x11c], R20 ;  /* 0x00011c1401007387 */ /* 0x010fe80000100800 */
[----:B------:R0:W-:Y:S04]  /*47c0*/  STL [R1+0x118], R19 ;  /* 0x0001181301007387 */ /* 0x0001e80000100800 */
[----:B------:R-:W-:Y:S04]  /*47d0*/  STL [R1+0x114], R18 ;  /* 0x0001141201007387 */ /* 0x000fe80000100800 */
[----:B------:R-:W4:Y:S04]  /*47e0*/  LDG.E.U16 R22, [R2.64] ;  /* 0x0000000402167981 */ /* 0x000f28000c1e1500 */
[----:B0-----:R-:W4:Y:S04]  /*47f0*/  LDG.E.U16 R19, [R6.64] ;  /* 0x0000000406137981 */ /* 0x001f28000c1e1500 */
[----:B------:R0:W-:Y:S04]  /*4800*/  STL [R1+0x110], R16 ;  /* 0x0001101001007387 */ /* 0x0001e80000100800 */
[----:B0-----:R-:W4:Y:S01]  /*4810*/  LDG.E.U16 R16, [R8.64] ;  /* 0x0000000408107981 */ /* 0x001f22000c1e1500 */
[----:B------:R-:W-:-:S05]  /*4820*/  IMAD R20, R0, 0x37, RZ ;  /* 0x0000003700147824 */ /* 0x000fca00078e02ff */
[----:B------:R-:W-:Y:S04]  /*4830*/  STL.64 [R1+0x888], R20 ;  /* 0x0008881401007387 */ /* 0x000fe80000100a00 */
[----:B--2---:R0:W-:Y:S04]  /*4840*/  STL [R1+0x10c], R26 ;  /* 0x00010c1a01007387 */ /* 0x0041e80000100800 */
[----:B------:R1:W-:Y:S01]  /*4850*/  STL [R1+0x108], R27 ;  /* 0x0001081b01007387 */ /* 0x0003e20000100800 */
[C---:B0-----:R-:W-:Y:S01]  /*4860*/  LEA R26, R0.reuse, -R0, 0x6 ;  /* 0x80000000001a7211 */ /* 0x041fe200078e30ff */
[----:B-1----:R-:W-:-:S02]  /*4870*/  IMAD R27, R0, 0x47, RZ ;  /* 0x00000047001b7824 */ /* 0x002fc400078e02ff */
[----:B---3--:R-:W-:Y:S04]  /*4880*/  STL [R1+0x104], R17 ;  /* 0x0001041101007387 */ /* 0x008fe80000100800 */
[----:B-----5:R-:W-:Y:S04]  /*4890*/  STL [R1+0xf0], R15 ;  /* 0x0000f00f01007387 */ /* 0x020fe80000100800 */
[----:B------:R0:W-:Y:S02]  /*48a0*/  STL.64 [R1+0x890], R26 ;  /* 0x0008901a01007387 */ /* 0x0001e40000100a00 */
[----:B0-----:R-:W-:-:S02]  /*48b0*/  IADD3 R26, P0, R11, R58, RZ ;  /* 0x0000003a0b1a7210 */ /* 0x001fc40007f1e0ff */
[----:B------:R-:W-:Y:S01]  /*48c0*/  MOV R11, R23 ;  /* 0x00000017000b7202 */ /* 0x000fe20000000f00 */
[----:B----4-:R-:W-:Y:S04]  /*48d0*/  STL [R1+0xd8], R16 ;  /* 0x0000d81001007387 */ /* 0x010fe80000100800 */
[----:B------:R-:W-:Y:S04]  /*48e0*/  STL [R1+0xc0], R19 ;  /* 0x0000c01301007387 */ /* 0x000fe80000100800 */
[----:B------:R0:W-:Y:S04]  /*48f0*/  STL [R1+0xa8], R24 ;  /* 0x0000a81801007387 */ /* 0x0001e80000100800 */
[----:B------:R1:W-:Y:S01]  /*4900*/  STL [R1+0x90], R22 ;  /* 0x0000901601007387 */ /* 0x0003e20000100800 */
[----:B0-----:R-:W-:-:S02]  /*4910*/  IADD3 R24, P4, R14, R58, RZ ;  /* 0x0000003a0e187210 */ /* 0x001fc40007f9e0ff */
[----:B-1----:R-:W-:-:S03]  /*4920*/  IADD3 R22, P1, R10, R58, RZ ;  /* 0x0000003a0a167210 */ /* 0x002fc60007f3e0ff */
[----:B------:R-:W-:Y:S01]  /*4930*/  STL [R1+0x58], R24 ;  /* 0x0000581801007387 */ /* 0x000fe20000100800 */
[----:B------:R-:W-:-:S03]  /*4940*/  MOV R10, R22 ;  /* 0x00000016000a7202 */ /* 0x000fc60000000f00 */
[----:B------:R0:W-:Y:S04]  /*4950*/  STL [R1+0x28], R22 ;  /* 0x0000281601007387 */ /* 0x0001e80000100800 */
[----:B0-----:R-:W2:Y:S01]  /*4960*/  LDL.LU.64 R22, [R1+0x898] ;  /* 0x0008980001167983 */ /* 0x001ea20000300a00 */
[C---:B------:R-:W-:Y:S01]  /*4970*/  IMAD R4, R0.reuse, 0x1fe, RZ ;  /* 0x000001fe00047824 */ /* 0x040fe200078e02ff */
[C---:B------:R-:W-:Y:S01]  /*4980*/  LEA R5, R0.reuse, -R0, 0x8 ;  /* 0x8000000000057211 */ /* 0x040fe200078e40ff */
[----:B------:R-:W-:-:S03]  /*4990*/  IMAD R2, R0, 0x5e, RZ ;  /* 0x0000005e00027824 */ /* 0x000fc600078e02ff */
[-C--:B------:R-:W-:Y:S01]  /*49a0*/  IADD3 R4, P3, R4, R58.reuse, RZ ;  /* 0x0000003a04047210 */ /* 0x080fe20007f7e0ff */
[----:B------:R-:W-:Y:S01]  /*49b0*/  IMAD R18, R0, 0x2f, RZ ;  /* 0x0000002f00127824 */ /* 0x000fe200078e02ff */
[-C--:B------:R-:W-:Y:S02]  /*49c0*/  IADD3 R20, P5, R12, R58.reuse, RZ ;  /* 0x0000003a0c147210 */ /* 0x080fe40007fbe0ff */
[----:B------:R-:W-:Y:S02]  /*49d0*/  LEA.HI.X.SX32 R5, R5, R59, 0x1, P3 ;  /* 0x0000003b05057211 */ /* 0x000fe400018f0eff */
[----:B------:R-:W-:Y:S02]  /*49e0*/  IADD3 R36, P6, R13, R58, RZ ;  /* 0x0000003a0d247210 */ /* 0x000fe40007fde0ff */
[----:B------:R-:W-:Y:S02]  /*49f0*/  MOV R12, R24 ;  /* 0x00000018000c7202 */ /* 0x000fe40000000f00 */
[----:B------:R-:W-:-:S02]  /*4a00*/  MOV R13, R25 ;  /* 0x00000019000d7202 */ /* 0x000fc40000000f00 */
[----:B------:R-:W-:Y:S01]  /*4a10*/  IADD3 R24, P2, R2, R58, RZ ;  /* 0x0000003a02187210 */ /* 0x000fe20007f5e0ff */
[----:B------:R0:W-:Y:S01]  /*4a20*/  STL.64 [R1+0x7c8], R4 ;  /* 0x0007c80401007387 */ /* 0x0001e20000100a00 */
[----:B------:R-:W-:Y:S02]  /*4a30*/  IMAD R19, R0, 0x10e, RZ ;  /* 0x0000010e00137824 */ /* 0x000fe400078e02ff */
[----:B------:R-:W-:Y:S01]  /*4a40*/  LEA.HI.X.SX32 R25, R18, R59, 0x1, P2 ;  /* 0x0000003b12197211 */ /* 0x000fe200010f0eff */
[----:B------:R1:W-:Y:S01]  /*4a50*/  STL [R1+0x18], R26 ;  /* 0x0000181a01007387 */ /* 0x0003e20000100800 */
[----:B------:R-:W-:Y:S02]  /*4a60*/  MOV R18, R26 ;  /* 0x0000001a00127202 */ /* 0x000fe40000000f00 */
[----:B0-----:R-:W-:Y:S02]  /*4a70*/  MOV R5, R13 ;  /* 0x0000000d00057202 */ /* 0x001fe40000000f00 */
[----:B------:R-:W-:Y:S01]  /*4a80*/  LEA.HI.X.SX32 R5, R2, R59, 0x1, P4 ;  /* 0x0000003b02057211 */ /* 0x000fe200020f0eff */
[----:B------:R-:W-:Y:S01]  /*4a90*/  STL.64 [R1+0x88], R24 ;  /* 0x0000881801007387 */ /* 0x000fe20000100a00 */
[----:B------:R-:W-:-:S02]  /*4aa0*/  MOV R4, R12 ;  /* 0x0000000c00047202 */ /* 0x000fc40000000f00 */
[----:B------:R-:W-:Y:S01]  /*4ab0*/  IADD3 R4, P4, R19, R58, RZ ;  /* 0x0000003a13047210 */ /* 0x000fe20007f9e0ff */
[----:B------:R-:W-:Y:S01]  /*4ac0*/  STL [R1+0x5c], R5 ;  /* 0x00005c0501007387 */ /* 0x000fe20000100800 */
[----:B------:R-:W-:-:S03]  /*4ad0*/  MOV R19, R27 ;  /* 0x0000001b00137202 */ /* 0x000fc60000000f00 */
[----:B-1----:R-:W3:Y:S01]  /*4ae0*/  LDL.LU.64 R26, [R1+0x890] ;  /* 0x00089000011a7983 */ /* 0x002ee20000300a00 */
[----:B--2---:R-:W-:-:S05]  /*4af0*/  LEA.HI.X.SX32 R21, R22, R59, 0x1, P5 ;  /* 0x0000003b16157211 */ /* 0x004fca00028f0eff */
[----:B------:R0:W-:Y:S04]  /*4b00*/  STL.64 [R1+0x48], R20 ;  /* 0x0000481401007387 */ /* 0x0001e80000100a00 */
[----:B0-----:R-:W2:Y:S01]  /*4b10*/  LDL.LU.64 R20, [R1+0x888] ;  /* 0x0008880001147983 */ /* 0x001ea20000300a00 */
[----:B------:R-:W-:-:S05]  /*4b20*/  IMAD R3, R0, 0x6e, RZ ;  /* 0x0000006e00037824 */ /* 0x000fca00078e02ff */
[----:B------:R-:W-:-:S04]  /*4b30*/  IADD3 R24, P2, R3, R58, RZ ;  /* 0x0000003a03187210 */ /* 0x000fc80007f5e0ff */
[----:B--2---:R-:W-:-:S05]  /*4b40*/  LEA.HI.X.SX32 R25, R20, R59, 0x1, P2 ;  /* 0x0000003b14197211 */ /* 0x004fca00010f0eff */
[----:B------:R0:W-:Y:S04]  /*4b50*/  STL.64 [R1+0x80], R24 ;  /* 0x0000801801007387 */ /* 0x0001e80000100a00 */
[----:B0-----:R-:W2:Y:S01]  /*4b60*/  LDL.LU R25, [R1+0x880] ;  /* 0x0008800001197983 */ /* 0x001ea20000300800 */
[----:B------:R-:W-:Y:S01]  /*4b70*/  IMAD R6, R0, 0x7e, RZ ;  /* 0x0000007e00067824 */ /* 0x000fe200078e02ff */
[----:B------:R-:W-:-:S04]  /*4b80*/  LEA.HI.X.SX32 R37, R3, R59, 0x1, P6 ;  /* 0x0000003b03257211 */ /* 0x000fc800030f0eff */
[----:B------:R-:W-:Y:S01]  /*4b90*/  IADD3 R24, P2, R6, R58, RZ ;  /* 0x0000003a06187210 */ /* 0x000fe20007f5e0ff */
[----:B------:R0:W-:Y:S03]  /*4ba0*/  STL.64 [R1+0x38], R36 ;  /* 0x0000382401007387 */ /* 0x0001e60000100a00 */
[----:B------:R-:W-:Y:S01]  /*4bb0*/  MOV R2, R24 ;  /* 0x0000001800027202 */ /* 0x000fe20000000f00 */
[----:B0-----:R-:W4:Y:S04]  /*4bc0*/  LDL.LU.64 R36, [R1+0x878] ;  /* 0x0008780001247983 */ /* 0x001f280000300a00 */
[----:B------:R0:W-:Y:S01]  /*4bd0*/  STL [R1+0x78], R24 ;  /* 0x0000781801007387 */ /* 0x0001e20000100800 */
[----:B------:R-:W-:-:S02]  /*4be0*/  IMAD R7, R0, 0x8e, RZ ;  /* 0x0000008e00077824 */ /* 0x000fc400078e02ff */
[C---:B------:R-:W-:Y:S01]  /*4bf0*/  IMAD R8, R0.reuse, 0x9e, RZ ;  /* 0x0000009e00087824 */ /* 0x040fe200078e02ff */
[-C--:B------:R-:W-:Y:S01]  /*4c00*/  LEA.HI.X.SX32 R11, R21, R59.reuse, 0x1, P1 ;  /* 0x0000003b150b7211 */ /* 0x080fe200008f0eff */
[C---:B------:R-:W-:Y:S01]  /*4c10*/  IMAD R28, R0.reuse, 0x4f, RZ ;  /* 0x0000004f001c7824 */ /* 0x040fe200078e02ff */
[----:B------:R-:W-:Y:S01]  /*4c20*/  IADD3 R10, P1, R7, R58, RZ ;  /* 0x0000003a070a7210 */ /* 0x000fe20007f3e0ff */
[----:B------:R-:W-:Y:S01]  /*4c30*/  IMAD R9, R0, 0xae, RZ ;  /* 0x000000ae00097824 */ /* 0x000fe200078e02ff */
[----:B------:R-:W-:Y:S02]  /*4c40*/  LEA.HI.X.SX32 R19, R6, R59, 0x1, P0 ;  /* 0x0000003b06137211 */ /* 0x000fe400000f0eff */
[----:B--2---:R-:W-:Y:S02]  /*4c50*/  MOV R3, R25 ;  /* 0x0000001900037202 */ /* 0x004fe40000000f00 */
[----:B0-----:R-:W2:Y:S01]  /*4c60*/  LDL.LU.64 R24, [R1+0x870] ;  /* 0x0008700001187983 */ /* 0x001ea20000300a00 */
[----:B---3--:R-:W-:-:S02]  /*4c70*/  LEA.HI.X.SX32 R3, R26, R59, 0x1, P2 ;  /* 0x0000003b1a037211 */ /* 0x008fc400010f0eff */
[----:B------:R-:W-:Y:S01]  /*4c80*/  IADD3 R2, P2, R8, R58, RZ ;  /* 0x0000003a08027210 */ /* 0x000fe20007f5e0ff */
[----:B------:R0:W-:Y:S01]  /*4c90*/  STL [R1+0x2c], R11 ;  /* 0x00002c0b01007387 */ /* 0x0001e20000100800 */
[----:B------:R-:W-:-:S03]  /*4ca0*/  IMAD R15, R0, 0xbe, RZ ;  /* 0x000000be000f7824 */ /* 0x000fc600078e02ff */
[----:B------:R1:W-:Y:S01]  /*4cb0*/  STL [R1+0x7c], R3 ;  /* 0x00007c0301007387 */ /* 0x0003e20000100800 */
[C---:B------:R-:W-:Y:S01]  /*4cc0*/  IMAD R17, R0.reuse, 0xce, RZ ;  /* 0x000000ce00117824 */ /* 0x040fe200078e02ff */
[-C--:B0-----:R-:W-:Y:S01]  /*4cd0*/  LEA.HI.X.SX32 R11, R27, R59.reuse, 0x1, P1 ;  /* 0x0000003b1b0b7211 */ /* 0x081fe200008f0eff */
[----:B------:R-:W-:Y:S01]  /*4ce0*/  IMAD R29, R0, 0x57, RZ ;  /* 0x00000057001d7824 */ /* 0x000fe200078e02ff */
[-C--:B-1----:R-:W-:Y:S01]  /*4cf0*/  LEA.HI.X.SX32 R3, R28, R59.reuse, 0x1, P2 ;  /* 0x0000003b1c037211 */ /* 0x082fe200010f0eff */
[----:B------:R0:W-:Y:S01]  /*4d00*/  STL [R1+0x1c], R19 ;  /* 0x00001c1301007387 */ /* 0x0001e20000100800 */
[C---:B------:R-:W-:Y:S01]  /*4d10*/  IMAD R30, R0.reuse, 0x5f, RZ ;  /* 0x0000005f001e7824 */ /* 0x040fe200078e02ff */
[-C--:B------:R-:W-:Y:S01]  /*4d20*/  IADD3 R18, P0, R9, R58.reuse, RZ ;  /* 0x0000003a09127210 */ /* 0x080fe20007f1e0ff */
[C---:B------:R-:W-:Y:S01]  /*4d30*/  IMAD R31, R0.reuse, 0x67, RZ ;  /* 0x00000067001f7824 */ /* 0x040fe200078e02ff */
[----:B------:R1:W-:Y:S04]  /*4d40*/  STL.64 [R1+0x70], R10 ;  /* 0x0000700a01007387 */ /* 0x0003e80000100a00 */
[----:B------:R3:W-:Y:S01]  /*4d50*/  STL.64 [R1+0x68], R2 ;  /* 0x0000680201007387 */ /* 0x0007e20000100a00 */
[C---:B------:R-:W-:Y:S01]  /*4d60*/  IMAD R35, R0.reuse, 0xde, RZ ;  /* 0x000000de00237824 */ /* 0x040fe200078e02ff */
[----:B0-----:R-:W-:Y:S01]  /*4d70*/  LEA.HI.X.SX32 R19, R29, R59, 0x1, P0 ;  /* 0x0000003b1d137211 */ /* 0x001fe200000f0eff */
[----:B------:R-:W-:Y:S01]  /*4d80*/  IMAD R55, R0, 0xee, RZ ;  /* 0x000000ee00377824 */ /* 0x000fe200078e02ff */
[----:B-1----:R-:W-:-:S02]  /*4d90*/  IADD3 R10, P1, R15, R58, RZ ;  /* 0x0000003a0f0a7210 */ /* 0x002fc40007f3e0ff */
[----:B---3--:R-:W-:Y:S02]  /*4da0*/  IADD3 R2, P2, R17, R58, RZ ;  /* 0x0000003a11027210 */ /* 0x008fe40007f5e0ff */
[-C--:B------:R-:W-:Y:S01]  /*4db0*/  LEA.HI.X.SX32 R11, R30, R59.reuse, 0x1, P1 ;  /* 0x0000003b1e0b7211 */ /* 0x080fe200008f0eff */
[C---:B------:R-:W-:Y:S01]  /*4dc0*/  IMAD R53, R0.reuse, 0xfe, RZ ;  /* 0x000000fe00357824 */ /* 0x040fe200078e02ff */
[----:B------:R-:W-:Y:S01]  /*4dd0*/  LEA.HI.X.SX32 R3, R31, R59, 0x1, P2 ;  /* 0x0000003b1f037211 */ /* 0x000fe200010f0eff */
[C---:B------:R-:W-:Y:S01]  /*4de0*/  IMAD R33, R0.reuse, 0x6f, RZ ;  /* 0x0000006f00217824 */ /* 0x040fe200078e02ff */
[----:B------:R0:W-:Y:S01]  /*4df0*/  STL.64 [R1+0x60], R18 ;  /* 0x0000601201007387 */ /* 0x0001e20000100a00 */
[C---:B------:R-:W-:Y:S02]  /*4e00*/  IMAD R16, R0.reuse, 0x10c, RZ ;  /* 0x0000010c00107824 */ /* 0x040fe400078e02ff */
[C---:B------:R-:W-:Y:S01]  /*4e10*/  IMAD R39, R0.reuse, 0x77, RZ ;  /* 0x0000007700277824 */ /* 0x040fe200078e02ff */
[----:B------:R1:W-:Y:S01]  /*4e20*/  STL.64 [R1+0x50], R10 ;  /* 0x0000500a01007387 */ /* 0x0003e20000100a00 */
[C---:B------:R-:W-:Y:S01]  /*4e30*/  LEA R40, R0.reuse, -R0, 0x7 ;  /* 0x8000000000287211 */ /* 0x040fe200078e38ff */
[----:B------:R-:W-:-:S02]  /*4e40*/  IMAD R42, R0, 0x87, RZ ;  /* 0x00000087002a7824 */ /* 0x000fc400078e02ff */
[----:B------:R3:W-:Y:S01]  /*4e50*/  STL.64 [R1+0x40], R2 ;  /* 0x0000400201007387 */ /* 0x0007e20000100a00 */
[-C--:B0-----:R-:W-:Y:S02]  /*4e60*/  IADD3 R18, P0, R35, R58.reuse, RZ ;  /* 0x0000003a23127210 */ /* 0x081fe40007f1e0ff */
[-C--:B-1----:R-:W-:Y:S01]  /*4e70*/  IADD3 R10, P1, R55, R58.reuse, RZ ;  /* 0x0000003a370a7210 */ /* 0x082fe20007f3e0ff */
[----:B------:R-:W-:Y:S01]  /*4e80*/  IMAD R60, R0, 0x11c, RZ ;  /* 0x0000011c003c7824 */ /* 0x000fe200078e02ff */
[-C--:B------:R-:W-:Y:S02]  /*4e90*/  IADD3 R12, P3, R16, R58.reuse, RZ ;  /* 0x0000003a100c7210 */ /* 0x080fe40007f7e0ff */
[-C--:B---3--:R-:W-:Y:S02]  /*4ea0*/  IADD3 R2, P2, R53, R58.reuse, RZ ;  /* 0x0000003a35027210 */ /* 0x088fe40007f5e0ff */
[-C--:B------:R-:W-:Y:S01]  /*4eb0*/  LEA.HI.X.SX32 R19, R33, R59.reuse, 0x1, P0 ;  /* 0x0000003b21137211 */ /* 0x080fe200000f0eff */
[C---:B------:R-:W-:Y:S01]  /*4ec0*/  IMAD R32, R0.reuse, 0x11e, RZ ;  /* 0x0000011e00207824 */ /* 0x040fe200078e02ff */
[-C--:B------:R-:W-:Y:S01]  /*4ed0*/  LEA.HI.X.SX32 R11, R39, R59.reuse, 0x1, P1 ;  /* 0x0000003b270b7211 */ /* 0x080fe200008f0eff */
[----:B------:R-:W-:Y:S01]  /*4ee0*/  IMAD R56, R0, 0x12c, RZ ;  /* 0x0000012c00387824 */ /* 0x000fe200078e02ff */
[-C--:B------:R-:W-:Y:S01]  /*4ef0*/  LEA.HI.X.SX32 R3, R40, R59.reuse, 0x1, P2 ;  /* 0x0000003b28037211 */ /* 0x080fe200010f0eff */
[----:B------:R-:W-:Y:S01]  /*4f00*/  IMAD R38, R0, 0x12e, RZ ;  /* 0x0000012e00267824 */ /* 0x000fe200078e02ff */
[-C--:B------:R-:W-:Y:S01]  /*4f10*/  LEA.HI.X.SX32 R5, R42, R59.reuse, 0x1, P4 ;  /* 0x0000003b2a057211 */ /* 0x080fe200020f0eff */
[C---:B------:R-:W-:Y:S01]  /*4f20*/  IMAD R54, R0.reuse, 0x13c, RZ ;  /* 0x0000013c00367824 */ /* 0x040fe200078e02ff */
[----:B------:R-:W-:Y:S01]  /*4f30*/  LEA.HI.X.SX32 R13, R23, R59, 0x1, P3 ;  /* 0x0000003b170d7211 */ /* 0x000fe200018f0eff */
[----:B------:R-:W-:Y:S01]  /*4f40*/  STL.64 [R1+0x30], R18 ;  /* 0x0000301201007387 */ /* 0x000fe20000100a00 */
[----:B------:R-:W-:Y:S01]  /*4f50*/  IMAD R44, R0, 0x8f, RZ ;  /* 0x0000008f002c7824 */ /* 0x000fe200078e02ff */
[-C--:B------:R-:W-:Y:S01]  /*4f60*/  IADD3 R60, P5, R60, R58.reuse, RZ ;  /* 0x0000003a3c3c7210 */ /* 0x080fe20007fbe0ff */
[C---:B------:R-:W-:Y:S01]  /*4f70*/  IMAD R41, R0.reuse, 0x13e, RZ ;  /* 0x0000013e00297824 */ /* 0x040fe200078e02ff */
[----:B------:R-:W-:Y:S01]  /*4f80*/  STL.64 [R1+0x20], R10 ;  /* 0x0000200a01007387 */ /* 0x000fe20000100a00 */
[----:B------:R-:W-:Y:S01]  /*4f90*/  IMAD R43, R0, 0x14e, RZ ;  /* 0x0000014e002b7824 */ /* 0x000fe200078e02ff */
[-C--:B------:R-:W-:Y:S01]  /*4fa0*/  IADD3 R32, P6, R32, R58.reuse, RZ ;  /* 0x0000003a20207210 */ /* 0x080fe20007fde0ff */
[C---:B------:R-:W-:Y:S01]  /*4fb0*/  IMAD R52, R0.reuse, 0x14c, RZ ;  /* 0x0000014c00347824 */ /* 0x040fe200078e02ff */
[----:B------:R-:W-:Y:S01]  /*4fc0*/  STL.64 [R1+0x10], R2 ;  /* 0x0000100201007387 */ /* 0x000fe20000100a00 */
[----:B------:R-:W-:Y:S01]  /*4fd0*/  IMAD R46, R0, 0x97, RZ ;  /* 0x00000097002e7824 */ /* 0x000fe200078e02ff */
[----:B------:R-:W-:-:S02]  /*4fe0*/  IADD3 R56, P0, R56, R58, RZ ;  /* 0x0000003a38387210 */ /* 0x000fc40007f1e0ff */
[----:B------:R-:W-:Y:S01]  /*4ff0*/  STL.64 [R1+0x7d0], R4 ;  /* 0x0007d00401007387 */ /* 0x000fe20000100a00 */
[-C--:B------:R-:W-:Y:S01]  /*5000*/  IADD3 R30, P1, R38, R58.reuse, RZ ;  /* 0x0000003a261e7210 */ /* 0x080fe20007f3e0ff */
[----:B------:R-:W-:Y:S01]  /*5010*/  IMAD R51, R0, 0x9f, RZ ;  /* 0x0000009f00337824 */ /* 0x000fe200078e02ff */
[-C--:B------:R-:W-:Y:S01]  /*5020*/  IADD3 R54, P2, R54, R58.reuse, RZ ;  /* 0x0000003a36367210 */ /* 0x080fe20007f5e0ff */
[----:B------:R0:W-:Y:S01]  /*5030*/  STL.64 [R1+0x8], R12 ;  /* 0x0000080c01007387 */ /* 0x0001e20000100a00 */
[C---:B------:R-:W-:Y:S01]  /*5040*/  IMAD R50, R0.reuse, 0x15c, RZ ;  /* 0x0000015c00327824 */ /* 0x040fe200078e02ff */
[----:B------:R-:W-:Y:S01]  /*5050*/  LEA.HI.X.SX32 R61, R7, R59, 0x1, P5 ;  /* 0x0000003b073d7211 */ /* 0x000fe200028f0eff */
[----:B------:R-:W-:Y:S01]  /*5060*/  IMAD R45, R0, 0x15e, RZ ;  /* 0x0000015e002d7824 */ /* 0x000fe200078e02ff */
[-C--:B------:R-:W-:Y:S02]  /*5070*/  IADD3 R28, P3, R41, R58.reuse, RZ ;  /* 0x0000003a291c7210 */ /* 0x080fe40007f7e0ff */
[----:B------:R-:W-:-:S02]  /*5080*/  IADD3 R26, P5, R43, R58, RZ ;  /* 0x0000003a2b1a7210 */ /* 0x000fc40007fbe0ff */
[-C--:B------:R-:W-:Y:S02]  /*5090*/  LEA.HI.X.SX32 R33, R44, R59.reuse, 0x1, P6 ;  /* 0x0000003b2c217211 */ /* 0x080fe400030f0eff */
[-C--:B------:R-:W-:Y:S01]  /*50a0*/  IADD3 R52, P4, R52, R58.reuse, RZ ;  /* 0x0000003a34347210 */ /* 0x080fe20007f9e0ff */
[----:B0-----:R-:W-:Y:S01]  /*50b0*/  IMAD R12, R0, 0xa7, RZ ;  /* 0x000000a7000c7824 */ /* 0x001fe200078e02ff */
[-C--:B------:R-:W-:Y:S01]  /*50c0*/  LEA.HI.X.SX32 R31, R46, R59.reuse, 0x1, P1 ;  /* 0x0000003b2e1f7211 */ /* 0x080fe200008f0eff */
[----:B------:R-:W-:Y:S01]  /*50d0*/  STL.64 [R1+0x7d8], R60 ;  /* 0x0007d83c01007387 */ /* 0x000fe20000100a00 */
[-C--:B------:R-:W-:Y:S02]  /*50e0*/  LEA.HI.X.SX32 R55, R8, R59.reuse, 0x1, P2 ;  /* 0x0000003b08377211 */ /* 0x080fe400010f0eff */
[----:B------:R-:W-:Y:S01]  /*50f0*/  IADD3 R50, P6, R50, R58, RZ ;  /* 0x0000003a32327210 */ /* 0x000fe20007fde0ff */
[----:B------:R-:W-:Y:S01]  /*5100*/  STL.64 [R1+0x7e0], R32 ;  /* 0x0007e02001007387 */ /* 0x000fe20000100a00 */
[----:B------:R-:W-:-:S02]  /*5110*/  LEA.HI.X.SX32 R29, R51, R59, 0x1, P3 ;  /* 0x0000003b331d7211 */ /* 0x000fc400018f0eff */
[-C--:B------:R-:W-:Y:S01]  /*5120*/  LEA.HI.X.SX32 R27, R12, R59.reuse, 0x1, P5 ;  /* 0x0000003b0c1b7211 */ /* 0x080fe200028f0eff */
[----:B------:R-:W-:Y:S01]  /*5130*/  IMAD R12, R0, 0xaf, RZ ;  /* 0x000000af000c7824 */ /* 0x000fe200078e02ff */
[-C--:B------:R-:W-:Y:S02]  /*5140*/  LEA.HI.X.SX32 R51, R9, R59.reuse, 0x1, P6 ;  /* 0x0000003b09337211 */ /* 0x080fe400030f0eff */
[-C--:B--2---:R-:W-:Y:S02]  /*5150*/  LEA.HI.X.SX32 R57, R24, R59.reuse, 0x1, P0 ;  /* 0x0000003b18397211 */ /* 0x084fe400000f0eff */
[-C--:B------:R-:W-:Y:S02]  /*5160*/  LEA.HI.X.SX32 R53, R25, R59.reuse, 0x1, P4 ;  /* 0x0000003b19357211 */ /* 0x080fe400020f0eff */
[----:B------:R-:W-:Y:S01]  /*5170*/  IADD3 R24, P0, R45, R58, RZ ;  /* 0x0000003a2d187210 */ /* 0x000fe20007f1e0ff */
[----:B------:R-:W-:Y:S04]  /*5180*/  STL.64 [R1+0x7e8], R56 ;  /* 0x0007e83801007387 */ /* 0x000fe80000100a00 */
[----:B------:R-:W-:Y:S01]  /*5190*/  STL.64 [R1+0x7f0], R30 ;  /* 0x0007f01e01007387 */ /* 0x000fe20000100a00 */
[----:B------:R-:W-:-:S03]  /*51a0*/  LEA.HI.X.SX32 R25, R12, R59, 0x1, P0 ;  /* 0x0000003b0c197211 */ /* 0x000fc600000f0eff */
[----:B------:R-:W-:Y:S04]  /*51b0*/  STL.64 [R1+0x7f8], R54 ;  /* 0x0007f83601007387 */ /* 0x000fe80000100a00 */
[----:B------:R-:W-:Y:S04]  /*51c0*/  STL.64 [R1+0x800], R28 ;  /* 0x0008001c01007387 */ /* 0x000fe80000100a00 */
[----:B------:R0:W-:Y:S04]  /*51d0*/  STL.64 [R1+0x808], R52 ;  /* 0x0008083401007387 */ /* 0x0001e80000100a00 */
[----:B------:R1:W-:Y:S04]  /*51e0*/  STL.64 [R1+0x810], R26 ;  /* 0x0008101a01007387 */ /* 0x0003e80000100a00 */
[----:B------:R-:W-:Y:S04]  /*51f0*/  STL [R1+0x81c], R50 ;  /* 0x00081c3201007387 */ /* 0x000fe80000100800 */
[----:B------:R-:W-:Y:S04]  /*5200*/  STL [R1+0x818], R51 ;  /* 0x0008183301007387 */ /* 0x000fe80000100800 */
[----:B------:R-:W-:Y:S04]  /*5210*/  STL [R1+0x824], R24 ;  /* 0x0008241801007387 */ /* 0x000fe80000100800 */
[----:B------:R-:W-:Y:S04]  /*5220*/  STL [R1+0x820], R25 ;  /* 0x0008201901007387 */ /* 0x000fe80000100800 */
[----:B0-----:R-:W2:Y:S04]  /*5230*/  LDL.LU.64 R52, [R1+0x88] ;  /* 0x0000880001347983 */ /* 0x001ea80000300a00 */
[----:B------:R-:W3:Y:S04]  /*5240*/  LDL.LU.64 R28, [R1+0x58] ;  /* 0x00005800011c7983 */ /* 0x000ee80000300a00 */
[----:B------:R-:W5:Y:S04]  /*5250*/  LDL.LU.64 R54, [R1+0x48] ;  /* 0x0000480001367983 */ /* 0x000f680000300a00 */
[----:B------:R-:W5:Y:S04]  /*5260*/  LDL.LU.64 R32, [R1+0x80] ;  /* 0x0000800001207983 */ /* 0x000f680000300a00 */
[----:B------:R-:W5:Y:S04]  /*5270*/  LDL.LU.64 R60, [R1+0x38] ;  /* 0x00003800013c7983 */ /* 0x000f680000300a00 */
[----:B------:R-:W5:Y:S04]  /*5280*/  LDL.LU.64 R4, [R1+0x28] ;  /* 0x0000280001047983 */ /* 0x000f680000300a00 */
[----:B------:R-:W5:Y:S04]  /*5290*/  LDL.LU.64 R30, [R1+0x78] ;  /* 0x00007800011e7983 */ /* 0x000f680000300a00 */
[----:B------:R-:W5:Y:S01]  /*52a0*/  LDL.LU.64 R56, [R1+0x18] ;  /* 0x0000180001387983 */ /* 0x000f620000300a00 */
[----:B------:R-:W-:-:S02]  /*52b0*/  IMAD R48, R0, 0x16c, RZ ;  /* 0x0000016c00307824 */ /* 0x000fc400078e02ff */
[C---:B------:R-:W-:Y:S02]  /*52c0*/  IMAD R47, R0.reuse, 0x16e, RZ ;  /* 0x0000016e002f7824 */ /* 0x040fe400078e02ff */
[C---:B------:R-:W-:Y:S02]  /*52d0*/  IMAD R14, R0.reuse, 0x18c, RZ ;  /* 0x0000018c000e7824 */ /* 0x040fe400078e02ff */
[----:B------:R-:W-:Y:S01]  /*52e0*/  IMAD R49, R0, 0x17c, RZ ;  /* 0x0000017c00317824 */ /* 0x000fe200078e02ff */
[-C--:B------:R-:W-:Y:S01]  /*52f0*/  IADD3 R48, P1, R48, R58.reuse, RZ ;  /* 0x0000003a30307210 */ /* 0x080fe20007f3e0ff */
[C---:B------:R-:W-:Y:S01]  /*5300*/  IMAD R2, R0.reuse, 0xb7, RZ ;  /* 0x000000b700027824 */ /* 0x040fe200078e02ff */
[-C--:B------:R-:W-:Y:S01]  /*5310*/  IADD3 R22, P2, R47, R58.reuse, RZ ;  /* 0x0000003a2f167210 */ /* 0x080fe20007f5e0ff */
[----:B------:R-:W-:Y:S01]  /*5320*/  IMAD R13, R0, 0x17e, RZ ;  /* 0x0000017e000d7824 */ /* 0x000fe200078e02ff */
[-C--:B------:R-:W-:Y:S01]  /*5330*/  IADD3 R44, P5, R14, R58.reuse, RZ ;  /* 0x0000003a0e2c7210 */ /* 0x080fe20007fbe0ff */
[----:B------:R-:W-:Y:S01]  /*5340*/  IMAD R14, R0, 0x18e, RZ ;  /* 0x0000018e000e7824 */ /* 0x000fe200078e02ff */
[----:B------:R-:W-:-:S02]  /*5350*/  IADD3 R46, P3, R49, R58, RZ ;  /* 0x0000003a312e7210 */ /* 0x000fc40007f7e0ff */
[-C--:B------:R-:W-:Y:S02]  /*5360*/  LEA.HI.X.SX32 R49, R34, R59.reuse, 0x1, P1 ;  /* 0x0000003b22317211 */ /* 0x080fe400008f0eff */
[-C--:B------:R-:W-:Y:S01]  /*5370*/  LEA.HI.X.SX32 R23, R2, R59.reuse, 0x1, P2 ;  /* 0x0000003b02177211 */ /* 0x080fe200010f0eff */
[C---:B------:R-:W-:Y:S01]  /*5380*/  IMAD R2, R0.reuse, 0xbf, RZ ;  /* 0x000000bf00027824 */ /* 0x040fe200078e02ff */
[-C--:B------:R-:W-:Y:S01]  /*5390*/  IADD3 R20, P4, R13, R58.reuse, RZ ;  /* 0x0000003a0d147210 */ /* 0x080fe20007f9e0ff */
[----:B------:R-:W-:Y:S01]  /*53a0*/  IMAD R3, R0, 0xc7, RZ ;  /* 0x000000c700037824 */ /* 0x000fe200078e02ff */
[-C--:B------:R-:W-:Y:S01]  /*53b0*/  IADD3 R18, P6, R14, R58.reuse, RZ ;  /* 0x0000003a0e127210 */ /* 0x080fe20007fde0ff */
[C---:B------:R-:W-:Y:S01]  /*53c0*/  IMAD R14, R0.reuse, 0x19c, RZ ;  /* 0x0000019c000e7824 */ /* 0x040fe200078e02ff */
[----:B------:R-:W-:Y:S01]  /*53d0*/  STL [R1+0x82c], R48 ;  /* 0x00082c3001007387 */ /* 0x000fe20000100800 */
[-C--:B------:R-:W-:Y:S01]  /*53e0*/  LEA.HI.X.SX32 R47, R15, R59.reuse, 0x1, P3 ;  /* 0x0000003b0f2f7211 */ /* 0x080fe200018f0eff */
[----:B------:R-:W-:Y:S01]  /*53f0*/  IMAD R16, R0, 0x19e, RZ ;  /* 0x0000019e00107824 */ /* 0x000fe200078e02ff */
[----:B------:R-:W-:Y:S01]  /*5400*/  LEA.HI.X.SX32 R21, R2, R59, 0x1, P4 ;  /* 0x0000003b02157211 */ /* 0x000fe200020f0eff */
[----:B------:R-:W-:Y:S01]  /*5410*/  STL [R1+0x828], R49 ;  /* 0x0008283101007387 */ /* 0x000fe20000100800 */
[----:B------:R-:W-:-:S03]  /*5420*/  IADD3 R42, P0, R14, R58, RZ ;  /* 0x0000003a0e2a7210 */ /* 0x000fc60007f1e0ff */
[----:B------:R-:W-:Y:S01]  /*5430*/  STL [R1+0x834], R22 ;  /* 0x0008341601007387 */ /* 0x000fe20000100800 */
[-C--:B----4-:R-:W-:Y:S02]  /*5440*/  LEA.HI.X.SX32 R45, R36, R59.reuse, 0x1, P5 ;  /* 0x0000003b242d7211 */ /* 0x090fe400028f0eff */
[----:B------:R-:W-:Y:S01]  /*5450*/  LEA.HI.X.SX32 R19, R3, R59, 0x1, P6 ;  /* 0x0000003b03137211 */ /* 0x000fe200030f0eff */
[----:B------:R-:W-:Y:S01]  /*5460*/  STL [R1+0x830], R23 ;  /* 0x0008301701007387 */ /* 0x000fe20000100800 */
[----:B------:R-:W-:Y:S01]  /*5470*/  IMAD R3, R0, 0xcf, RZ ;  /* 0x000000cf00037824 */ /* 0x000fe200078e02ff */
[----:B------:R-:W-:Y:S02]  /*5480*/  IADD3 R16, P1, R16, R58, RZ ;  /* 0x0000003a10107210 */ /* 0x000fe40007f3e0ff */
[----:B------:R-:W-:Y:S01]  /*5490*/  STL [R1+0x83c], R46 ;  /* 0x00083c2e01007387 */ /* 0x000fe20000100800 */
[----:B------:R-:W-:-:S03]  /*54a0*/  IMAD R40, R0, 0x1ac, RZ ;  /* 0x000001ac00287824 */ /* 0x000fc600078e02ff */
[----:B------:R-:W-:Y:S01]  /*54b0*/  STL [R1+0x838], R47 ;  /* 0x0008382f01007387 */ /* 0x000fe20000100800 */
[----:B------:R-:W-:-:S03]  /*54c0*/  LEA.HI.X.SX32 R43, R17, R59, 0x1, P0 ;  /* 0x0000003b112b7211 */ /* 0x000fc600000f0eff */
[----:B------:R-:W-:Y:S01]  /*54d0*/  STL [R1+0x844], R20 ;  /* 0x0008441401007387 */ /* 0x000fe20000100800 */
[----:B------:R-:W-:-:S03]  /*54e0*/  LEA.HI.X.SX32 R17, R3, R59, 0x1, P1 ;  /* 0x0000003b03117211 */ /* 0x000fc600008f0eff */
[----:B------:R-:W-:Y:S01]  /*54f0*/  STL [R1+0x840], R21 ;  /* 0x0008401501007387 */ /* 0x000fe20000100800 */
[----:B------:R-:W-:-:S03]  /*5500*/  IADD3 R40, P2, R40, R58, RZ ;  /* 0x0000003a28287210 */ /* 0x000fc60007f5e0ff */
[----:B------:R-:W-:Y:S04]  /*5510*/  STL [R1+0x84c], R44 ;  /* 0x00084c2c01007387 */ /* 0x000fe80000100800 */
[----:B------:R-:W-:Y:S04]  /*5520*/  STL [R1+0x848], R45 ;  /* 0x0008482d01007387 */ /* 0x000fe80000100800 */
[----:B------:R-:W-:Y:S04]  /*5530*/  STL [R1+0x854], R18 ;  /* 0x0008541201007387 */ /* 0x000fe80000100800 */
[----:B------:R-:W-:Y:S04]  /*5540*/  STL [R1+0x850], R19 ;  /* 0x0008501301007387 */ /* 0x000fe80000100800 */
[----:B------:R-:W-:Y:S04]  /*5550*/  STL [R1+0x85c], R42 ;  /* 0x00085c2a01007387 */ /* 0x000fe80000100800 */
[----:B------:R-:W-:Y:S04]  /*5560*/  STL [R1+0x858], R43 ;  /* 0x0008582b01007387 */ /* 0x000fe80000100800 */
[----:B------:R-:W-:Y:S04]  /*5570*/  STL [R1+0x864], R16 ;  /* 0x0008641001007387 */ /* 0x000fe80000100800 */
[----:B------:R-:W-:Y:S04]  /*5580*/  STL [R1+0x860], R17 ;  /* 0x0008601101007387 */ /* 0x000fe80000100800 */
[----:B------:R2:W-:Y:S01]  /*5590*/  STL [R1+0x86c], R40 ;  /* 0x00086c2801007387 */ /* 0x0005e20000100800 */
[----:B------:R-:W-:Y:S01]  /*55a0*/  LEA.HI.X.SX32 R41, R37, R59, 0x1, P2 ;  /* 0x0000003b25297211 */ /* 0x000fe200010f0eff */
[----:B------:R-:W-:-:S02]  /*55b0*/  IMAD R14, R0, 0x1ae, RZ ;  /* 0x000001ae000e7824 */ /* 0x000fc400078e02ff */
[C---:B------:R-:W-:Y:S02]  /*55c0*/  IMAD R2, R0.reuse, 0x1cc, RZ ;  /* 0x000001cc00027824 */ /* 0x040fe400078e02ff */
[----:B------:R-:W-:Y:S01]  /*55d0*/  STL [R1+0x868], R41 ;  /* 0x0008682901007387 */ /* 0x000fe20000100800 */
[----:B------:R-:W-:Y:S01]  /*55e0*/  IMAD R38, R0, 0x1bc, RZ ;  /* 0x000001bc00267824 */ /* 0x000fe200078e02ff */
[-C--:B------:R-:W-:Y:S01]  /*55f0*/  IADD3 R14, P3, R14, R58.reuse, RZ ;  /* 0x0000003a0e0e7210 */ /* 0x080fe20007f7e0ff */
[C---:B------:R-:W-:Y:S02]  /*5600*/  IMAD R3, R0.reuse, 0xd7, RZ ;  /* 0x000000d700037824 */ /* 0x040fe400078e02ff */
[----:B------:R-:W-:Y:S01]  /*5610*/  IMAD R12, R0, 0x1be, RZ ;  /* 0x000001be000c7824 */ /* 0x000fe200078e02ff */
[-C--:B------:R-:W-:Y:S01]  /*5620*/  IADD3 R36, P6, R2, R58.reuse, RZ ;  /* 0x0000003a02247210 */ /* 0x080fe20007fde0ff */
[----:B------:R-:W-:Y:S01]  /*5630*/  IMAD R10, R0, 0x1ce, RZ ;  /* 0x000001ce000a7824 */ /* 0x000fe200078e02ff */
[-C--:B------:R-:W-:Y:S01]  /*5640*/  IADD3 R38, P4, R38, R58.reuse, RZ ;  /* 0x0000003a26267210 */ /* 0x080fe20007f9e0ff */
[C---:B------:R-:W-:Y:S01]  /*5650*/  IMAD R2, R0.reuse, 0x1dc, RZ ;  /* 0x000001dc00027824 */ /* 0x040fe200078e02ff */
[----:B------:R-:W-:Y:S01]  /*5660*/  LEA.HI.X.SX32 R15, R3, R59, 0x1, P3 ;  /* 0x0000003b030f7211 */ /* 0x000fe200018f0eff */
[----:B------:R-:W-:Y:S01]  /*5670*/  IMAD R8, R0, 0x1de, RZ ;  /* 0x000001de00087824 */ /* 0x000fe200078e02ff */
[----:B------:R-:W-:Y:S01]  /*5680*/  IADD3 R12, P5, R12, R58, RZ ;  /* 0x0000003a0c0c7210 */ /* 0x000fe20007fbe0ff */
[----:B------:R-:W-:-:S02]  /*5690*/  IMAD R34, R0, 0x1ec, RZ ;  /* 0x000001ec00227824 */ /* 0x000fc400078e02ff */
[C---:B------:R-:W-:Y:S02]  /*56a0*/  IMAD R6, R0.reuse, 0x1ee, RZ ;  /* 0x000001ee00067824 */ /* 0x040fe400078e02ff */
[C---:B------:R-:W-:Y:S02]  /*56b0*/  IMAD R7, R0.reuse, 0xdf, RZ ;  /* 0x000000df00077824 */ /* 0x040fe400078e02ff */
[C---:B------:R-:W-:Y:S01]  /*56c0*/  IMAD R3, R0.reuse, 0x1fc, RZ ;  /* 0x000001fc00037824 */ /* 0x040fe200078e02ff */
[----:B------:R-:W-:Y:S01]  /*56d0*/  LEA.HI.X.SX32 R39, R35, R59, 0x1, P4 ;  /* 0x0000003b23277211 */ /* 0x000fe200020f0eff */
[----:B-1----:R-:W-:Y:S01]  /*56e0*/  IMAD R26, R0, 0xe6, RZ ;  /* 0x000000e6001a7824 */ /* 0x002fe200078e02ff */
[-C--:B------:R-:W-:Y:S01]  /*56f0*/  IADD3 R10, P0, R10, R58.reuse, RZ ;  /* 0x0000003a0a0a7210 */ /* 0x080fe20007f1e0ff */
[----:B------:R-:W-:Y:S01]  /*5700*/  IMAD R27, R0, 0xee, RZ ;  /* 0x000000ee001b7824 */ /* 0x000fe200078e02ff */
[-C--:B------:R-:W-:Y:S01]  /*5710*/  IADD3 R2, P1, R2, R58.reuse, RZ ;  /* 0x0000003a02027210 */ /* 0x080fe20007f3e0ff */
[----:B------:R0:W4:Y:S01]  /*5720*/  LDG.E.U16 R38, [R38.64] ;  /* 0x0000000426267981 */ /* 0x000122000c1e1500 */
[----:B------:R-:W-:-:S02]  /*5730*/  IADD3 R8, P2, R8, R58, RZ ;  /* 0x0000003a08087210 */ /* 0x000fc40007f5e0ff */
[-C--:B------:R-:W-:Y:S01]  /*5740*/  IADD3 R34, P3, R34, R58.reuse, RZ ;  /* 0x0000003a22227210 */ /* 0x080fe20007f7e0ff */
[----:B------:R-:W4:Y:S01]  /*5750*/  LDG.E.U16 R14, [R14.64] ;  /* 0x000000040e0e7981 */ /* 0x000f22000c1e1500 */
[-C--:B------:R-:W-:Y:S02]  /*5760*/  IADD3 R6, P4, R6, R58.reuse, RZ ;  /* 0x0000003a06067210 */ /* 0x080fe40007f9e0ff */
[-C--:B------:R-:W-:Y:S01]  /*5770*/  LEA.HI.X.SX32 R13, R7, R59.reuse, 0x1, P5 ;  /* 0x0000003b070d7211 */ /* 0x080fe200028f0eff */
[C---:B------:R-:W-:Y:S01]  /*5780*/  IMAD R7, R0.reuse, 0xef, RZ ;  /* 0x000000ef00077824 */ /* 0x040fe200078e02ff */
[----:B------:R-:W-:Y:S01]  /*5790*/  IADD3 R58, P5, R3, R58, RZ ;  /* 0x0000003a033a7210 */ /* 0x000fe20007fbe0ff */
[C---:B------:R-:W-:Y:S02]  /*57a0*/  IMAD R3, R0.reuse, 0xe7, RZ ;  /* 0x000000e700037824 */ /* 0x040fe400078e02ff */
[----:B------:R-:W-:Y:S01]  /*57b0*/  IMAD R0, R0, 0xf7, RZ ;  /* 0x000000f700007824 */ /* 0x000fe200078e02ff */
[-C--:B------:R-:W-:Y:S01]  /*57c0*/  LEA.HI.X.SX32 R9, R7, R59.reuse, 0x1, P2 ;  /* 0x0000003b07097211 */ /* 0x080fe200010f0eff */
[----:B------:R-:W4:Y:S03]  /*57d0*/  LDG.E.U16 R12, [R12.64] ;  /* 0x000000040c0c7981 */ /* 0x000f26000c1e1500 */
[-C--:B------:R-:W-:Y:S01]  /*57e0*/  LEA.HI.X.SX32 R7, R0, R59.reuse, 0x1, P4 ;  /* 0x0000003b00077211 */ /* 0x080fe200020f0eff */
[----:B------:R-:W4:Y:S04]  /*57f0*/  LDG.E.U16 R8, [R8.64] ;  /* 0x0000000408087981 */ /* 0x000f28000c1e1500 */
[----:B--2---:R1:W2:Y:S04]  /*5800*/  LDG.E.U16 R40, [R52.64] ;  /* 0x0000000434287981 */ /* 0x0042a8000c1e1500 */
[----:B---3--:R3:W4:Y:S04]  /*5810*/  LDG.E.U16 R21, [R28.64] ;  /* 0x000000041c157981 */ /* 0x008728000c1e1500 */
[----:B-----5:R5:W4:Y:S04]  /*5820*/  LDG.E.U16 R20, [R54.64] ;  /* 0x0000000436147981 */ /* 0x020b28000c1e1500 */
[----:B------:R0:W4:Y:S04]  /*5830*/  LDG.E.U16 R19, [R32.64] ;  /* 0x0000000420137981 */ /* 0x000128000c1e1500 */
[----:B------:R0:W4:Y:S04]  /*5840*/  LDG.E.U16 R18, [R60.64] ;  /* 0x000000043c127981 */ /* 0x000128000c1e1500 */
[----:B------:R1:W4:Y:S04]  /*5850*/  LDG.E.U16 R17, [R4.64] ;  /* 0x0000000404117981 */ /* 0x000328000c1e1500 */
[----:B------:R2:W4:Y:S04]  /*5860*/  LDG.E.U16 R16, [R30.64] ;  /* 0x000000041e107981 */ /* 0x000528000c1e1500 */
[----:B0-----:R-:W4:Y:S04]  /*5870*/  LDL.LU R60, [R1+0x3d0] ;  /* 0x0003d000013c7983 */ /* 0x001f280000300800 */
[----:B-1----:R-:W0:Y:S04]  /*5880*/  S2R R5, SR_TID.X ;  /* 0x0000000000057919 */ /* 0x002e280000002100 */
[----:B------:R-:W4:Y:S04]  /*5890*/  LDL.LU R33, [R1+0x3c8] ;  /* 0x0003c80001217983 */ /* 0x000f280000300800 */
[----:B------:R-:W4:Y:S04]  /*58a0*/  LDL.LU R61, [R1+0x3bc] ;  /* 0x0003bc00013d7983 */ /* 0x000f280000300800 */
[----:B------:R1:W4:Y:S04]  /*58b0*/  LDG.E.U16 R0, [R56.64] ;  /* 0x0000000438007981 */ /* 0x000328000c1e1500 */
[----:B------:R-:W4:Y:S01]  /*58c0*/  LDL.LU R47, [R1+0x3ac] ;  /* 0x0003ac00012f7983 */ /* 0x000f220000300800 */
[----:B------:R-:W-:-:S02]  /*58d0*/  LEA.HI.X.SX32 R37, R26, R59, 0x1, P6 ;  /* 0x0000003b1a257211 */ /* 0x000fc400030f0eff */
[----:B------:R-:W-:Y:S01]  /*58e0*/  LEA.HI.X.SX32 R11, R3, R59, 0x1, P0 ;  /* 0x0000003b030b7211 */ /* 0x000fe200000f0eff */
[----:B------:R-:W4:Y:S01]  /*58f0*/  LDG.E.U16 R6, [R6.64] ;  /* 0x0000000406067981 */ /* 0x000f22000c1e1500 */
[----:B0-----:R-:W-:-:S03]  /*5900*/  LOP3.LUT R4, R5, 0x7f, RZ, 0xc0, !PT ;  /* 0x0000007f05047812 */ /* 0x001fc600078ec0ff */
[----:B------:R0:W4:Y:S04]  /*5910*/  LDG.E.U16 R36, [R36.64] ;  /* 0x0000000424247981 */ /* 0x000128000c1e1500 */
[----:B------:R-:W4:Y:S01]  /*5920*/  LDL.LU R5, [R1+0x398] ;  /* 0x0003980001057983 */ /* 0x000f220000300800 */
[----:B------:R-:W-:Y:S02]  /*5930*/  LEA.HI.X.SX32 R3, R27, R59, 0x1, P1 ;  /* 0x0000003b1b037211 */ /* 0x000fe400008f0eff */
[----:B------:R-:W-:Y:S01]  /*5940*/  MOV R26, c[0x0][0x198] ;  /* 0x00006600001a7a02 */ /* 0x000fe20000000f00 */
[----:B------:R-:W4:Y:S01]  /*5950*/  LDL.LU R46, [R1+0x378] ;  /* 0x00037800012e7983 */ /* 0x000f220000300800 */
[----:B------:R-:W-:-:S03]  /*5960*/  MOV R27, c[0x0][0x198] ;  /* 0x00006600001b7a02 */ /* 0x000fc60000000f00 */
[----:B------:R-:W4:Y:S01]  /*5970*/  LDL.LU R23, [R1+0x370] ;  /* 0x0003700001177983 */ /* 0x000f220000300800 */
[----:B------:R-:W-:Y:S02]  /*5980*/  IMAD R26, R26, 0xf6, RZ ;  /* 0x000000f61a1a7824 */ /* 0x000fe400078e02ff */
[----:B------:R-:W-:Y:S01]  /*5990*/  IMAD R27, R27, 0xfe, RZ ;  /* 0x000000fe1b1b7824 */ /* 0x000fe200078e02ff */
[----:B------:R-:W4:Y:S04]  /*59a0*/  LDL.LU R22, [R1+0x394] ;  /* 0x0003940001167983 */ /* 0x000f280000300800 */
[----:B------:R-:W4:Y:S01]  /*59b0*/  LDL.LU R49, [R1+0x368] ;  /* 0x0003680001317983 */ /* 0x000f220000300800 */
[----:B------:R-:W-:-:S03]  /*59c0*/  LEA.HI.X.SX32 R35, R26, R59, 0x1, P3 ;  /* 0x0000003b1a237211 */ /* 0x000fc600018f0eff */
[----:B------:R-:W4:Y:S01]  /*59d0*/  LDL.LU R48, [R1+0x35c] ;  /* 0x00035c0001307983 */ /* 0x000f220000300800 */
[----:B------:R-:W-:-:S03]  /*59e0*/  LEA.HI.X.SX32 R59, R27, R59, 0x1, P5 ;  /* 0x0000003b1b3b7211 */ /* 0x000fc600028f0eff */
[----:B------:R-:W4:Y:S04]  /*59f0*/  LDL.LU R25, [R1+0x3a4] ;  /* 0x0003a40001197983 */ /* 0x000f280000300800 */
[----:B------:R-:W4:Y:S04]  /*5a00*/  LDL.LU R24, [R1+0x390] ;  /* 0x0003900001187983 */ /* 0x000f280000300800 */
[----:B------:R-:W4:Y:S04]  /*5a10*/  LDL.LU R50, [R1+0x268] ;  /* 0x0002680001327983 */ /* 0x000f280000300800 */
[----:B------:R-:W4:Y:S04]  /*5a20*/  LDL.LU R26, [R1+0x258] ;  /* 0x00025800011a7983 */ /* 0x000f280000300800 */
[----:B------:R-:W4:Y:S04]  /*5a30*/  LDL.LU R27, [R1+0x38c] ;  /* 0x00038c00011b7983 */ /* 0x000f280000300800 */
[----:B------:R-:W4:Y:S04]  /*5a40*/  LDL.LU R52, [R1+0x244] ;  /* 0x0002440001347983 */ /* 0x000f280000300800 */
[----:B------:R-:W4:Y:S04]  /*5a50*/  LDL.LU R53, [R1+0x234] ;  /* 0x0002340001357983 */ /* 0x000f280000300800 */
[----:B---3--:R-:W3:Y:S04]  /*5a60*/  LDL.LU R28, [R1+0x3b0] ;  /* 0x0003b000011c7983 */ /* 0x008ee80000300800 */
[----:B------:R-:W3:Y:S04]  /*5a70*/  LDL.LU R29, [R1+0x3a0] ;  /* 0x0003a000011d7983 */ /* 0x000ee80000300800 */
[----:B-----5:R-:W5:Y:S01]  /*5a80*/  LDL.LU R54, [R1+0x388] ;  /* 0x0003880001367983 */ /* 0x020f620000300800 */
[----:B------:R-:W-:-:S03]  /*5a90*/  SHF.L.U32 R51, R4, 0x1, RZ ;  /* 0x0000000104337819 */ /* 0x000fc600000006ff */
[----:B------:R0:W3:Y:S04]  /*5aa0*/  LDG.E.U16 R2, [R2.64] ;  /* 0x0000000402027981 */ /* 0x0000e8000c1e1500 */
[----:B------:R0:W3:Y:S04]  /*5ab0*/  LDG.E.U16 R34, [R34.64] ;  /* 0x0000000422227981 */ /* 0x0000e8000c1e1500 */
[----:B------:R0:W3:Y:S04]  /*5ac0*/  LDG.E.U16 R58, [R58.64] ;  /* 0x000000043a3a7981 */ /* 0x0000e8000c1e1500 */
[----:B------:R-:W3:Y:S04]  /*5ad0*/  LDG.E.U16 R10, [R10.64] ;  /* 0x000000040a0a7981 */ /* 0x000ee8000c1e1500 */
[----:B--2---:R-:W-:Y:S04]  /*5ae0*/  STL [R1+0x130], R40 ;  /* 0x0001302801007387 */ /* 0x004fe80000100800 */
[----:B------:R-:W2:Y:S04]  /*5af0*/  LDL.LU R55, [R1+0x1d4] ;  /* 0x0001d40001377983 */ /* 0x000ea80000300800 */
[----:B----4-:R-:W-:Y:S04]  /*5b00*/  STL [R1+0x8c], R21 ;  /* 0x00008c1501007387 */ /* 0x010fe80000100800 */
[----:B------:R-:W4:Y:S04]  /*5b10*/  LDL.LU R30, [R1+0x1c0] ;  /* 0x0001c000011e7983 */ /* 0x000f280000300800 */
[----:B------:R-:W-:Y:S04]  /*5b20*/  STL [R1+0x88], R20 ;  /* 0x0000881401007387 */ /* 0x000fe80000100800 */
[----:B------:R-:W4:Y:S04]  /*5b30*/  LDL.LU R31, [R1+0x384] ;  /* 0x00038400011f7983 */ /* 0x000f280000300800 */
[----:B------:R-:W-:Y:S04]  /*5b40*/  STL [R1+0x84], R19 ;  /* 0x0000841301007387 */ /* 0x000fe80000100800 */
[----:B-1----:R-:W4:Y:S04]  /*5b50*/  LDL.LU R56, [R1+0x148] ;  /* 0x0001480001387983 */ /* 0x002f280000300800 */
[----:B------:R-:W-:Y:S04]  /*5b60*/  STL [R1+0x80], R18 ;  /* 0x0000801201007387 */ /* 0x000fe80000100800 */
[----:B------:R-:W4:Y:S04]  /*5b70*/  LDL.LU R57, [R1+0x134] ;  /* 0x0001340001397983 */ /* 0x000f280000300800 */
[----:B------:R-:W4:Y:S04]  /*5b80*/  LDL.LU R32, [R1+0x39c] ;  /* 0x00039c0001207983 */ /* 0x000f280000300800 */
[----:B------:R-:W-:Y:S04]  /*5b90*/  STL [R1+0x5c], R17 ;  /* 0x00005c1101007387 */ /* 0x000fe80000100800 */
[----:B------:R-:W4:Y:S04]  /*5ba0*/  LDL.LU R4, [R1+0x380] ;  /* 0x0003800001047983 */ /* 0x000f280000300800 */
[----:B------:R1:W-:Y:S04]  /*5bb0*/  STS.U16 [R51], R60 ;  /* 0x0000003c33007388 */ /* 0x0003e80000000400 */
[----:B-1----:R-:W4:Y:S04]  /*5bc0*/  LDL.LU R60, [R1+0xec] ;  /* 0x0000ec00013c7983 */ /* 0x002f280000300800 */
[----:B------:R1:W-:Y:S04]  /*5bd0*/  STS.U16 [R51+0x800], R33 ;  /* 0x0008002133007388 */ /* 0x0003e80000000400 */
[----:B------:R-:W-:Y:S04]  /*5be0*/  STL [R1+0x58], R16 ;  /* 0x0000581001007387 */ /* 0x000fe80000100800 */
[----:B------:R0:W-:Y:S04]  /*5bf0*/  STS.U16 [R51+0x1000], R61 ;  /* 0x0010003d33007388 */ /* 0x0001e80000000400 */
[----:B-1----:R-:W4:Y:S04]  /*5c00*/  LDL.LU R33, [R1+0xd4] ;  /* 0x0000d40001217983 */ /* 0x002f280000300800 */
[----:B------:R-:W-:Y:S04]  /*5c10*/  STL [R1+0x4c], R0 ;  /* 0x00004c0001007387 */ /* 0x000fe80000100800 */
[----:B------:R-:W-:Y:S04]  /*5c20*/  STS.U16 [R51+0x2000], R47 ;  /* 0x0020002f33007388 */ /* 0x000fe80000000400 */
[----:B0-----:R-:W4:Y:S04]  /*5c30*/  LDL.LU R61, [R1+0x37c] ;  /* 0x00037c00013d7983 */ /* 0x001f280000300800 */
[----:B------:R0:W-:Y:S04]  /*5c40*/  STS.U16 [R51+0x4000], R5 ;  /* 0x0040000533007388 */ /* 0x0001e80000000400 */
[----:B0-----:R-:W4:Y:S04]  /*5c50*/  LDL.LU R5, [R1+0xbc] ;  /* 0x0000bc0001057983 */ /* 0x001f280000300800 */
[----:B------:R-:W-:Y:S04]  /*5c60*/  STS.U16 [R51+0x8000], R46 ;  /* 0x0080002e33007388 */ /* 0x000fe80000000400 */
        /* <DEDUP_REMOVED lines=11> */
[----:B---3--:R-:W-:Y:S04]  /*5d20*/  STS.U16 [R51+0x1800], R28 ;  /* 0x0018001c33007388 */ /* 0x008fe80000000400 */
[----:B------:R-:W-:Y:S04]  /*5d30*/  STS.U16 [R51+0x3000], R29 ;  /* 0x0030001d33007388 */ /* 0x000fe80000000400 */
[----:B-----5:R-:W-:Y:S04]  /*5d40*/  STS.U16 [R51+0x6000], R54 ;  /* 0x0060003633007388 */ /* 0x020fe80000000400 */
[----:B--2---:R-:W-:Y:S04]  /*5d50*/  STS.U16 [R51+0xc000], R55 ;  /* 0x00c0003733007388 */ /* 0x004fe80000000400 */
[----:B----4-:R-:W-:Y:S04]  /*5d60*/  STS.U16 [R51+0xc800], R30 ;  /* 0x00c8001e33007388 */ /* 0x010fe80000000400 */
[----:B------:R-:W-:Y:S04]  /*5d70*/  STS.U16 [R51+0x6800], R31 ;  /* 0x0068001f33007388 */ /* 0x000fe80000000400 */
[----:B------:R-:W-:Y:S04]  /*5d80*/  STS.U16 [R51+0xd000], R56 ;  /* 0x00d0003833007388 */ /* 0x000fe80000000400 */
[----:B------:R-:W-:Y:S04]  /*5d90*/  STS.U16 [R51+0xd800], R57 ;  /* 0x00d8003933007388 */ /* 0x000fe80000000400 */
[----:B------:R-:W-:Y:S04]  /*5da0*/  STS.U16 [R51+0x3800], R32 ;  /* 0x0038002033007388 */ /* 0x000fe80000000400 */
[----:B------:R0:W-:Y:S04]  /*5db0*/  STS.U16 [R51+0x7000], R4 ;  /* 0x0070000433007388 */ /* 0x0001e80000000400 */
[----:B0-----:R-:W2:Y:S04]  /*5dc0*/  LDL.LU R4, [R1+0xa4] ;  /* 0x0000a40001047983 */ /* 0x001ea80000300800 */
[----:B------:R0:W-:Y:S04]  /*5dd0*/  STS.U16 [R51+0xe000], R60 ;  /* 0x00e0003c33007388 */ /* 0x0001e80000000400 */
[----:B0-----:R-:W3:Y:S04]  /*5de0*/  LDL.LU R60, [R1+0x3c4] ;  /* 0x0003c400013c7983 */ /* 0x001ee80000300800 */
[----:B------:R-:W4:Y:S04]  /*5df0*/  LDL.LU R47, [R1+0x374] ;  /* 0x00037400012f7983 */ /* 0x000f280000300800 */
[----:B------:R0:W-:Y:S04]  /*5e00*/  STS.U16 [R51+0xe800], R33 ;  /* 0x00e8002133007388 */ /* 0x0001e80000000400 */
[----:B------:R-:W-:Y:S04]  /*5e10*/  STS.U16 [R51+0x7800], R61 ;  /* 0x0078003d33007388 */ /* 0x000fe80000000400 */
[----:B0-----:R-:W5:Y:S04]  /*5e20*/  LDL.LU R33, [R1+0x36c] ;  /* 0x00036c0001217983 */ /* 0x001f680000300800 */
[----:B------:R0:W-:Y:S04]  /*5e30*/  STS.U16 [R51+0xf000], R5 ;  /* 0x00f0000533007388 */ /* 0x0001e80000000400 */
[----:B0-----:R-:W5:Y:S04]  /*5e40*/  LDL.LU R5, [R1+0x360] ;  /* 0x0003600001057983 */ /* 0x001f680000300800 */
[----:B------:R-:W5:Y:S04]  /*5e50*/  LDL.LU R46, [R1+0x358] ;  /* 0x00035800012e7983 */ /* 0x000f680000300800 */
        /* <DEDUP_REMOVED lines=12> */
[----:B------:R-:W5:Y:S01]  /*5f20*/  LDL.LU R29, [R1+0x364] ;  /* 0x00036400011d7983 */ /* 0x000f620000300800 */
[----:B------:R-:W-:-:S03]  /*5f30*/  LOP3.LUT R16, R51, 0x10, RZ, 0x3c, !PT ;  /* 0x0000001033107812 */ /* 0x000fc600078e3cff */
[----:B------:R-:W5:Y:S04]  /*5f40*/  LDL.LU R54, [R1+0x354] ;  /* 0x0003540001367983 */ /* 0x000f680000300800 */
[----:B------:R-:W5:Y:S04]  /*5f50*/  LDL.LU R55, [R1+0x350] ;  /* 0x0003500001377983 */ /* 0x000f680000300800 */
[----:B------:R-:W5:Y:S04]  /*5f60*/  LDL.LU R30, [R1+0x34c] ;  /* 0x00034c00011e7983 */ /* 0x000f680000300800 */
[----:B------:R-:W5:Y:S04]  /*5f70*/  LDL.LU R31, [R1+0x348] ;  /* 0x00034800011f7983 */ /* 0x000f680000300800 */
[----:B------:R-:W5:Y:S04]  /*5f80*/  LDL.LU R56, [R1+0x344] ;  /* 0x0003440001387983 */ /* 0x000f680000300800 */
[----:B------:R-:W5:Y:S04]  /*5f90*/  LDL.LU R61, [R1+0x340] ;  /* 0x00034000013d7983 */ /* 0x000f680000300800 */
[----:B------:R-:W5:Y:S04]  /*5fa0*/  LDL.LU R57, [R1+0x33c] ;  /* 0x00033c0001397983 */ /* 0x000f680000300800 */
[----:B--2---:R0:W-:Y:S04]  /*5fb0*/  STS.U16 [R51+0xf800], R4 ;  /* 0x00f8000433007388 */ /* 0x0041e80000000400 */
[----:B0-----:R-:W2:Y:S04]  /*5fc0*/  LDL.LU R4, [R1+0x338] ;  /* 0x0003380001047983 */ /* 0x001ea80000300800 */
[----:B---3--:R0:W-:Y:S04]  /*5fd0*/  STS.U16 [R16+0x900], R60 ;  /* 0x0009003c10007388 */ /* 0x0081e80000000400 */
[----:B------:R-:W3:Y:S04]  /*5fe0*/  LDL.LU R32, [R1+0x334] ;  /* 0x0003340001207983 */ /* 0x000ee80000300800 */
[----:B0-----:R-:W3:Y:S04]  /*5ff0*/  LDL.LU R60, [R1+0x330] ;  /* 0x00033000013c7983 */ /* 0x001ee80000300800 */
[----:B----4-:R-:W-:Y:S04]  /*6000*/  STS.U16 [R16+0x8100], R47 ;  /* 0x0081002f10007388 */ /* 0x010fe80000000400 */
[----:B-----5:R0:W-:Y:S04]  /*6010*/  STS.U16 [R16+0x8900], R33 ;  /* 0x0089002110007388 */ /* 0x0201e80000000400 */
[----:B0-----:R-:W4:Y:S04]  /*6020*/  LDL.LU R33, [R1+0x32c] ;  /* 0x00032c0001217983 */ /* 0x001f280000300800 */
[----:B------:R0:W-:Y:S04]  /*6030*/  STS.U16 [R16+0x9100], R5 ;  /* 0x0091000510007388 */ /* 0x0001e80000000400 */
[----:B0-----:R-:W5:Y:S04]  /*6040*/  LDL.LU R5, [R1+0x324] ;  /* 0x0003240001057983 */ /* 0x001f680000300800 */
        /* <DEDUP_REMOVED lines=19> */
[----:B------:R0:W-:Y:S04]  /*6180*/  STS.U16 [R16+0x4100], R61 ;  /* 0x0041003d10007388 */ /* 0x0001e80000000400 */
[----:B------:R-:W-:Y:S04]  /*6190*/  STS.U16 [R16+0x4900], R57 ;  /* 0x0049003910007388 */ /* 0x000fe80000000400 */
[----:B0-----:R-:W5:Y:S04]  /*61a0*/  LDL.LU R61, [R1+0x320] ;  /* 0x00032000013d7983 */ /* 0x001f680000300800 */
[----:B--2---:R0:W-:Y:S04]  /*61b0*/  STS.U16 [R16+0x5100], R4 ;  /* 0x0051000410007388 */ /* 0x0041e80000000400 */
[----:B---3--:R-:W-:Y:S04]  /*61c0*/  STS.U16 [R16+0x5900], R32 ;  /* 0x0059002010007388 */ /* 0x008fe80000000400 */
[----:B0-----:R-:W2:Y:S04]  /*61d0*/  LDL.LU R4, [R1+0x31c] ;  /* 0x00031c0001047983 */ /* 0x001ea80000300800 */
[----:B------:R0:W-:Y:S04]  /*61e0*/  STS.U16 [R16+0x6100], R60 ;  /* 0x0061003c10007388 */ /* 0x0001e80000000400 */
[----:B0-----:R-:W3:Y:S04]  /*61f0*/  LDL.LU R60, [R1+0x3c0] ;  /* 0x0003c000013c7983 */ /* 0x001ee80000300800 */
[----:B------:R-:W3:Y:S04]  /*6200*/  LDL.LU R32, [R1+0x3b8] ;  /* 0x0003b80001207983 */ /* 0x000ee80000300800 */
        /* <DEDUP_REMOVED lines=17> */
[----:B----4-:R0:W-:Y:S04]  /*6320*/  STS.U16 [R16+0x6900], R33 ;  /* 0x0069002110007388 */ /* 0x0101e80000000400 */
[----:B------:R-:W4:Y:S04]  /*6330*/  LDL.LU R31, [R1+0xfc] ;  /* 0x0000fc00011f7983 */ /* 0x000f280000300800 */
[----:B-----5:R1:W-:Y:S04]  /*6340*/  STS.U16 [R16+0x7100], R5 ;  /* 0x0071000510007388 */ /* 0x0203e80000000400 */
[----:B0-----:R-:W5:Y:S04]  /*6350*/  LDL.LU R33, [R1+0xe4] ;  /* 0x0000e40001217983 */ /* 0x001f680000300800 */
[----:B-1----:R-:W5:Y:S01]  /*6360*/  LDL.LU R5, [R1+0xcc] ;  /* 0x0000cc0001057983 */ /* 0x002f620000300800 */
[----:B------:R-:W-:-:S03]  /*6370*/  LOP3.LUT R0, R51, 0x20, RZ, 0x3c, !PT ;  /* 0x0000002033007812 */ /* 0x000fc600078e3cff */
[----:B------:R0:W-:Y:S04]  /*6380*/  STS.U16 [R16+0x7900], R61 ;  /* 0x0079003d10007388 */ /* 0x0001e80000000400 */
[----:B0-----:R-:W5:Y:S04]  /*6390*/  LDL.LU R61, [R1+0xb4] ;  /* 0x0000b400013d7983 */ /* 0x001f680000300800 */
[----:B------:R-:W5:Y:S04]  /*63a0*/  LDL.LU R56, [R1+0x9c] ;  /* 0x00009c0001387983 */ /* 0x000f680000300800 */
[----:B--2---:R0:W-:Y:S04]  /*63b0*/  STS.U16 [R16+0x100], R4 ;  /* 0x0001000410007388 */ /* 0x0041e80000000400 */
[----:B0-----:R-:W2:Y:S04]  /*63c0*/  LDL.LU R4, [R1+0x228] ;  /* 0x0002280001047983 */ /* 0x001ea80000300800 */
[----:B---3--:R0:W-:Y:S04]  /*63d0*/  STS.U16 [R0+0xa00], R60 ;  /* 0x000a003c00007388 */ /* 0x0081e80000000400 */
[----:B------:R-:W3:Y:S04]  /*63e0*/  LDL.LU R57, [R1+0x21c] ;  /* 0x00021c0001397983 */ /* 0x000ee80000300800 */
[----:B------:R1:W-:Y:S04]  /*63f0*/  STS.U16 [R0+0x1200], R32 ;  /* 0x0012002000007388 */ /* 0x0003e80000000400 */
[----:B0-----:R-:W3:Y:S04]  /*6400*/  LDL.LU R60, [R1+0x214] ;  /* 0x00021400013c7983 */ /* 0x001ee80000300800 */
        /* <DEDUP_REMOVED lines=17> */
[----:B----4-:R-:W-:Y:S04]  /*6520*/  STS.U16 [R0+0xda00], R31 ;  /* 0x00da001f00007388 */ /* 0x010fe80000000400 */
[----:B-1----:R-:W4:Y:S04]  /*6530*/  LDL.LU R32, [R1+0x210] ;  /* 0x0002100001207983 */ /* 0x002f280000300800 */
[----:B-----5:R0:W-:Y:S04]  /*6540*/  STS.U16 [R0+0xe200], R33 ;  /* 0x00e2002100007388 */ /* 0x0201e80000000400 */
[----:B------:R1:W-:Y:S04]  /*6550*/  STS.U16 [R0+0xea00], R5 ;  /* 0x00ea000500007388 */ /* 0x0003e80000000400 */
[----:B0-----:R-:W5:Y:S04]  /*6560*/  LDL.LU R33, [R1+0x20c] ;  /* 0x00020c0001217983 */ /* 0x001f680000300800 */
[----:B-1----:R-:W5:Y:S04]  /*6570*/  LDL.LU R5, [R1+0x200] ;  /* 0x0002000001057983 */ /* 0x002f680000300800 */
        /* <DEDUP_REMOVED lines=26> */
[----:B------:R-:W4:Y:S04]  /*6720*/  LDL.LU R57, [R1+0xb0] ;  /* 0x0000b00001397983 */ /* 0x000f280000300800 */
[----:B-----5:R-:W-:Y:S04]  /*6730*/  STS.U16 [R0+0x6200], R33 ;  /* 0x0062002100007388 */ /* 0x020fe80000000400 */
[----:B0-----:R-:W5:Y:S04]  /*6740*/  LDL.LU R32, [R1+0x98] ;  /* 0x0000980001207983 */ /* 0x001f680000300800 */
[----:B------:R0:W-:Y:S04]  /*6750*/  STS.U16 [R0+0x6a00], R5 ;  /* 0x006a000500007388 */ /* 0x0001e80000000400 */
[----:B0-----:R-:W5:Y:S01]  /*6760*/  LDL.LU R5, [R1+0x1b0] ;  /* 0x0001b00001057983 */ /* 0x001f620000300800 */
[----:B------:R-:W-:-:S03]  /*6770*/  LOP3.LUT R16, R51, 0x30, RZ, 0x3c, !PT ;  /* 0x0000003033107812 */ /* 0x000fc600078e3cff */
[----:B------:R0:W-:Y:S04]  /*6780*/  STS.U16 [R0+0x7200], R61 ;  /* 0x0072003d00007388 */ /* 0x0001e80000000400 */
[----:B0-----:R-:W5:Y:S04]  /*6790*/  LDL.LU R61, [R1+0x1ac] ;  /* 0x0001ac00013d7983 */ /* 0x001f680000300800 */
[----:B------:R-:W5:Y:S04]  /*67a0*/  LDL.LU R33, [R1+0x1a8] ;  /* 0x0001a80001217983 */ /* 0x000f680000300800 */
[----:B--2---:R0:W-:Y:S04]  /*67b0*/  STS.U16 [R0+0x7a00], R4 ;  /* 0x007a000400007388 */ /* 0x0041e80000000400 */
[----:B0-----:R-:W2:Y:S04]  /*67c0*/  LDL.LU R4, [R1+0x19c] ;  /* 0x00019c0001047983 */ /* 0x001ea80000300800 */
[----:B---3--:R0:W-:Y:S04]  /*67d0*/  STS.U16 [R16+0x300], R60 ;  /* 0x0003003c10007388 */ /* 0x0081e80000000400 */
[----:B------:R1:W-:Y:S04]  /*67e0*/  STS.U16 [R16+0xb00], R22 ;  /* 0x000b001610007388 */ /* 0x0003e80000000400 */
[----:B------:R3:W-:Y:S04]  /*67f0*/  STS.U16 [R16+0x1300], R49 ;  /* 0x0013003110007388 */ /* 0x0007e80000000400 */
        /* <DEDUP_REMOVED lines=13> */
[----:B0-----:R-:W2:Y:S04]  /*68d0*/  LDL.LU R60, [R1+0x198] ;  /* 0x00019800013c7983 */ /* 0x001ea80000300800 */
[----:B------:R-:W-:Y:S04]  /*68e0*/  STS.U16 [R16+0xe300], R31 ;  /* 0x00e3001f10007388 */ /* 0x000fe80000000400 */
[----:B----4-:R-:W-:Y:S04]  /*68f0*/  STS.U16 [R16+0xeb00], R56 ;  /* 0x00eb003810007388 */ /* 0x010fe80000000400 */
[----:B------:R-:W4:Y:S04]  /*6900*/  LDL.LU R46, [R1+0x194] ;  /* 0x00019400012e7983 */ /* 0x000f280000300800 */
[----:B------:R-:W-:Y:S04]  /*6910*/  STS.U16 [R16+0xf300], R57 ;  /* 0x00f3003910007388 */ /* 0x000fe80000000400 */
[----:B------:R-:W4:Y:S04]  /*6920*/  LDL.LU R23, [R1+0x190] ;  /* 0x0001900001177983 */ /* 0x000f280000300800 */
[----:B-----5:R-:W-:Y:S04]  /*6930*/  STS.U16 [R16+0xfb00], R32 ;  /* 0x00fb002010007388 */ /* 0x020fe80000000400 */
[----:B-1----:R-:W5:Y:S04]  /*6940*/  LDL.LU R22, [R1+0x188] ;  /* 0x0001880001167983 */ /* 0x002f680000300800 */
[----:B---3--:R-:W3:Y:S04]  /*6950*/  LDL.LU R49, [R1+0x184] ;  /* 0x0001840001317983 */ /* 0x008ee80000300800 */
[----:B------:R0:W-:Y:S04]  /*6960*/  STS.U16 [R16+0x2300], R5 ;  /* 0x0023000510007388 */ /* 0x0001e80000000400 */
[----:B0-----:R-:W3:Y:S04]  /*6970*/  LDL.LU R5, [R1+0x180] ;  /* 0x0001800001057983 */ /* 0x001ee80000300800 */
[----:B------:R0:W-:Y:S04]  /*6980*/  STS.U16 [R16+0x2b00], R61 ;  /* 0x002b003d10007388 */ /* 0x0001e80000000400 */
[----:B------:R-:W-:Y:S04]  /*6990*/  STS.U16 [R16+0x3300], R33 ;  /* 0x0033002110007388 */ /* 0x000fe80000000400 */
[----:B0-----:R-:W3:Y:S04]  /*69a0*/  LDL.LU R61, [R1+0x17c] ;  /* 0x00017c00013d7983 */ /* 0x001ee80000300800 */
[----:B--2---:R0:W-:Y:S04]  /*69b0*/  STS.U16 [R16+0x3b00], R4 ;  /* 0x003b000410007388 */ /* 0x0041e80000000400 */
[----:B0-----:R-:W2:Y:S04]  /*69c0*/  LDL.LU R4, [R1+0x178] ;  /* 0x0001780001047983 */ /* 0x001ea80000300800 */
[----:B------:R-:W2:Y:S04]  /*69d0*/  LDL.LU R48, [R1+0x2d8] ;  /* 0x0002d80001307983 */ /* 0x000ea80000300800 */
        /* <DEDUP_REMOVED lines=13> */
[----:B------:R0:W-:Y:S04]  /*6ab0*/  STS.U16 [R16+0x4300], R60 ;  /* 0x0043003c10007388 */ /* 0x0001e80000000400 */
[----:B------:R-:W2:Y:S04]  /*6ac0*/  LDL.LU R56, [R1+0x288] ;  /* 0x0002880001387983 */ /* 0x000ea80000300800 */
[----:B------:R-:W2:Y:S04]  /*6ad0*/  LDL.LU R57, [R1+0x174] ;  /* 0x0001740001397983 */ /* 0x000ea80000300800 */
[----:B----4-:R-:W-:Y:S04]  /*6ae0*/  STS.U16 [R16+0x4b00], R46 ;  /* 0x004b002e10007388 */ /* 0x010fe80000000400 */
[----:B------:R-:W4:Y:S04]  /*6af0*/  LDL.LU R32, [R1+0x170] ;  /* 0x0001700001207983 */ /* 0x000f280000300800 */
[----:B------:R-:W-:Y:S04]  /*6b00*/  STS.U16 [R16+0x5300], R23 ;  /* 0x0053001710007388 */ /* 0x000fe80000000400 */
[----:B------:R-:W4:Y:S04]  /*6b10*/  LDL.LU R33, [R1+0x16c] ;  /* 0x00016c0001217983 */ /* 0x000f280000300800 */
[----:B-----5:R-:W-:Y:S04]  /*6b20*/  STS.U16 [R16+0x5b00], R22 ;  /* 0x005b001610007388 */ /* 0x020fe80000000400 */
[----:B---3--:R-:W-:Y:S04]  /*6b30*/  STS.U16 [R16+0x6300], R49 ;  /* 0x0063003110007388 */ /* 0x008fe80000000400 */
[----:B0-----:R-:W3:Y:S04]  /*6b40*/  LDL.LU R60, [R1+0x168] ;  /* 0x00016800013c7983 */ /* 0x001ee80000300800 */
[----:B------:R0:W-:Y:S04]  /*6b50*/  STS.U16 [R16+0x6b00], R5 ;  /* 0x006b000510007388 */ /* 0x0001e80000000400 */
[----:B0-----:R-:W5:Y:S01]  /*6b60*/  LDL.LU R5, [R1+0x164] ;  /* 0x0001640001057983 */ /* 0x001f620000300800 */
[----:B------:R-:W-:-:S03]  /*6b70*/  LOP3.LUT R0, R51, 0x40, RZ, 0x3c, !PT ;  /* 0x0000004033007812 */ /* 0x000fc600078e3cff */
[----:B------:R0:W-:Y:S04]  /*6b80*/  STS.U16 [R16+0x7300], R61 ;  /* 0x0073003d10007388 */ /* 0x0001e80000000400 */
[----:B0-----:R-:W5:Y:S04]  /*6b90*/  LDL.LU R61, [R1+0x160] ;  /* 0x00016000013d7983 */ /* 0x001f680000300800 */
[----:B--2---:R0:W-:Y:S04]  /*6ba0*/  STS.U16 [R16+0x7b00], R4 ;  /* 0x007b000410007388 */ /* 0x0041e80000000400 */
        /* <DEDUP_REMOVED lines=14> */
[----:B------:R-:W-:Y:S04]  /*6c90*/  STS.U16 [R0+0x7400], R31 ;  /* 0x0074001f00007388 */ /* 0x000fe80000000400 */
[----:B------:R-:W2:Y:S04]  /*6ca0*/  LDL.LU R20, [R1+0x158] ;  /* 0x0001580001147983 */ /* 0x000ea80000300800 */
[----:B------:R-:W-:Y:S04]  /*6cb0*/  STS.U16 [R0+0x7c00], R56 ;  /* 0x007c003800007388 */ /* 0x000fe80000000400 */
[----:B------:R-:W2:Y:S04]  /*6cc0*/  LDL.LU R47, [R1+0x154] ;  /* 0x00015400012f7983 */ /* 0x000ea80000300800 */
[----:B------:R-:W-:Y:S04]  /*6cd0*/  STS.U16 [R0+0x400], R57 ;  /* 0x0004003900007388 */ /* 0x000fe80000000400 */
[----:B------:R-:W2:Y:S04]  /*6ce0*/  LDL.LU R46, [R1+0x150] ;  /* 0x00015000012e7983 */ /* 0x000ea80000300800 */
[----:B----4-:R-:W-:Y:S04]  /*6cf0*/  STS.U16 [R0+0x8400], R32 ;  /* 0x0084002000007388 */ /* 0x010fe80000000400 */
[----:B------:R-:W4:Y:S04]  /*6d00*/  LDL.LU R23, [R1+0x14c] ;  /* 0x00014c0001177983 */ /* 0x000f280000300800 */
[----:B------:R-:W-:Y:S04]  /*6d10*/  STS.U16 [R0+0x8c00], R33 ;  /* 0x008c002100007388 */ /* 0x000fe80000000400 */
[----:B------:R-:W4:Y:S04]  /*6d20*/  LDL.LU R22, [R1+0x138] ;  /* 0x0001380001167983 */ /* 0x000f280000300800 */
[----:B---3--:R-:W-:Y:S04]  /*6d30*/  STS.U16 [R0+0x9400], R60 ;  /* 0x0094003c00007388 */ /* 0x008fe80000000400 */
[----:B------:R-:W3:Y:S04]  /*6d40*/  LDL.LU R49, [R1+0xf4] ;  /* 0x0000f40001317983 */ /* 0x000ee80000300800 */
[----:B-1----:R-:W3:Y:S04]  /*6d50*/  LDL.LU R48, [R1+0xdc] ;  /* 0x0000dc0001307983 */ /* 0x002ee80000300800 */
[----:B-----5:R0:W-:Y:S04]  /*6d60*/  STS.U16 [R0+0x9c00], R5 ;  /* 0x009c000500007388 */ /* 0x0201e80000000400 */
        /* <DEDUP_REMOVED lines=11> */
[----:B------:R0:W-:Y:S04]  /*6e20*/  STS.U16 [R0+0xa400], R61 ;  /* 0x00a4003d00007388 */ /* 0x0001e80000000400 */
        /* <DEDUP_REMOVED lines=8> */
[----:B0-----:R-:W5:Y:S04]  /*6eb0*/  LDL.LU R61, [R1+0x12c] ;  /* 0x00012c00013d7983 */ /* 0x001f680000300800 */
[----:B--2---:R0:W-:Y:S04]  /*6ec0*/  STS.U16 [R0+0xac00], R4 ;  /* 0x00ac000400007388 */ /* 0x0041e80000000400 */
[----:B0-----:R-:W2:Y:S04]  /*6ed0*/  LDL.LU R4, [R1+0x128] ;  /* 0x0001280001047983 */ /* 0x001ea80000300800 */
[----:B------:R-:W-:Y:S04]  /*6ee0*/  STS.U16 [R0+0xb400], R20 ;  /* 0x00b4001400007388 */ /* 0x000fe80000000400 */
[----:B------:R-:W-:Y:S04]  /*6ef0*/  STS.U16 [R0+0xbc00], R47 ;  /* 0x00bc002f00007388 */ /* 0x000fe80000000400 */
[----:B------:R0:W-:Y:S04]  /*6f00*/  STS.U16 [R0+0xc400], R46 ;  /* 0x00c4002e00007388 */ /* 0x0001e80000000400 */
[----:B----4-:R-:W-:Y:S04]  /*6f10*/  STS.U16 [R0+0xcc00], R23 ;  /* 0x00cc001700007388 */ /* 0x010fe80000000400 */
[----:B------:R-:W-:Y:S04]  /*6f20*/  STS.U16 [R0+0xd400], R22 ;  /* 0x00d4001600007388 */ /* 0x000fe80000000400 */
[----:B---3--:R-:W-:Y:S04]  /*6f30*/  STS.U16 [R0+0xdc00], R49 ;  /* 0x00dc003100007388 */ /* 0x008fe80000000400 */
[----:B------:R-:W-:Y:S01]  /*6f40*/  STS.U16 [R0+0xe400], R48 ;  /* 0x00e4003000007388 */ /* 0x000fe20000000400 */
[----:B0-----:R-:W-:-:S03]  /*6f50*/  LOP3.LUT R46, R51, 0x50, RZ, 0x3c, !PT ;  /* 0x00000050332e7812 */ /* 0x001fc600078e3cff */
[----:B-----5:R0:W-:Y:S04]  /*6f60*/  STS.U16 [R0+0xec00], R5 ;  /* 0x00ec000500007388 */ /* 0x0201e80000000400 */
[----:B0-----:R-:W3:Y:S04]  /*6f70*/  LDL.LU R5, [R1+0x124] ;  /* 0x0001240001057983 */ /* 0x001ee80000300800 */
[----:B------:R-:W4:Y:S04]  /*6f80*/  LDL.LU R40, [R1+0x120] ;  /* 0x0001200001287983 */ /* 0x000f280000300800 */
        /* <DEDUP_REMOVED lines=14> */
[----:B------:R-:W-:Y:S04]  /*7070*/  STS.U16 [R0+0xf400], R25 ;  /* 0x00f4001900007388 */ /* 0x000fe80000000400 */
[----:B------:R-:W5:Y:S04]  /*7080*/  LDL.LU R48, [R1+0x2c0] ;  /* 0x0002c00001307983 */ /* 0x000f680000300800 */
[----:B------:R0:W-:Y:S04]  /*7090*/  STS.U16 [R0+0xfc00], R24 ;  /* 0x00fc001800007388 */ /* 0x0001e80000000400 */
[----:B------:R-:W5:Y:S04]  /*70a0*/  LDL.LU R49, [R1+0x2bc] ;  /* 0x0002bc0001317983 */ /* 0x000f680000300800 */
[----:B------:R1:W-:Y:S04]  /*70b0*/  STS.U16 [R46+0x500], R50 ;  /* 0x000500322e007388 */ /* 0x0003e80000000400 */
[----:B0-----:R-:W5:Y:S04]  /*70c0*/  LDL.LU R24, [R1+0x2b0] ;  /* 0x0002b00001187983 */ /* 0x001f680000300800 */
[----:B------:R-:W5:Y:S04]  /*70d0*/  LDL.LU R25, [R1+0x2a0] ;  /* 0x0002a00001197983 */ /* 0x000f680000300800 */
[----:B------:R-:W-:Y:S04]  /*70e0*/  STS.U16 [R46+0xd00], R26 ;  /* 0x000d001a2e007388 */ /* 0x000fe80000000400 */
[----:B-1----:R-:W5:Y:S04]  /*70f0*/  LDL.LU R50, [R1+0x29c] ;  /* 0x00029c0001327983 */ /* 0x002f680000300800 */
[----:B------:R0:W-:Y:S04]  /*7100*/  STS.U16 [R46+0x1500], R27 ;  /* 0x0015001b2e007388 */ /* 0x0001e80000000400 */
[----:B------:R-:W5:Y:S04]  /*7110*/  LDL.LU R0, [R1+0x28c] ;  /* 0x00028c0001007983 */ /* 0x000f680000300800 */
[----:B0-----:R-:W5:Y:S04]  /*7120*/  LDL.LU.64 R26, [R1+0x70] ;  /* 0x00007000011a7983 */ /* 0x001f680000300a00 */
[----:B------:R-:W-:Y:S04]  /*7130*/  STS.U16 [R46+0x1d00], R52 ;  /* 0x001d00342e007388 */ /* 0x000fe80000000400 */
[----:B------:R0:W-:Y:S04]  /*7140*/  STS.U16 [R46+0x2500], R53 ;  /* 0x002500352e007388 */ /* 0x0001e80000000400 */
        /* <DEDUP_REMOVED lines=11> */
[----:B------:R1:W-:Y:S01]  /*7200*/  STS.U16 [R46+0x8500], R61 ;  /* 0x0085003d2e007388 */ /* 0x0003e20000000400 */
[----:B------:R-:W-:-:S03]  /*7210*/  LOP3.LUT R51, R51, 0x60, RZ, 0x3c, !PT ;  /* 0x0000006033337812 */ /* 0x000fc600078e3cff */
[----:B0-----:R-:W5:Y:S04]  /*7220*/  LDL.LU.64 R52, [R1+0x68] ;  /* 0x0000680001347983 */ /* 0x001f680000300a00 */
[----:B-1----:R-:W5:Y:S04]  /*7230*/  LDL.LU.64 R28, [R1+0x60] ;  /* 0x00006000011c7983 */ /* 0x002f680000300a00 */
[----:B------:R-:W5:Y:S04]  /*7240*/  LDL.LU.64 R54, [R1+0x50] ;  /* 0x0000500001367983 */ /* 0x000f680000300a00 */
[----:B------:R-:W5:Y:S04]  /*7250*/  LDL.LU.64 R30, [R1+0x40] ;  /* 0x00004000011e7983 */ /* 0x000f680000300a00 */
[----:B------:R-:W5:Y:S04]  /*7260*/  LDL.LU.64 R56, [R1+0x30] ;  /* 0x0000300001387983 */ /* 0x000f680000300a00 */
[----:B------:R-:W5:Y:S04]  /*7270*/  LDL.LU.64 R32, [R1+0x20] ;  /* 0x0000200001207983 */ /* 0x000f680000300a00 */
[----:B------:R-:W5:Y:S04]  /*7280*/  LDL.LU.64 R60, [R1+0x10] ;  /* 0x00001000013c7983 */ /* 0x000f680000300a00 */
[----:B--2---:R-:W-:Y:S04]  /*7290*/  STS.U16 [R46+0x8d00], R4 ;  /* 0x008d00042e007388 */ /* 0x004fe80000000400 */
[----:B---3--:R0:W-:Y:S04]  /*72a0*/  STS.U16 [R46+0x9500], R5 ;  /* 0x009500052e007388 */ /* 0x0081e80000000400 */
[----:B----4-:R1:W-:Y:S04]  /*72b0*/  STS.U16 [R46+0x9d00], R40 ;  /* 0x009d00282e007388 */ /* 0x0103e80000000400 */
[----:B-----5:R2:W-:Y:S04]  /*72c0*/  STS.U16 [R46+0xa500], R41 ;  /* 0x00a500292e007388 */ /* 0x0205e80000000400 */
[----:B------:R3:W-:Y:S04]  /*72d0*/  STS.U16 [R46+0xad00], R16 ;  /* 0x00ad00102e007388 */ /* 0x0007e80000000400 */
[----:B------:R4:W-:Y:S04]  /*72e0*/  STS.U16 [R46+0xb500], R17 ;  /* 0x00b500112e007388 */ /* 0x0009e80000000400 */
        /* <DEDUP_REMOVED lines=11> */
[----:B0-----:R-:W5:Y:S04]  /*73a0*/  LDL.LU.64 R4, [R1+0x8] ;  /* 0x0000080001047983 */ /* 0x001f680000300a00 */
[----:B------:R-:W-:Y:S04]  /*73b0*/  STS.U16 [R51+0x1600], R48 ;  /* 0x0016003033007388 */ /* 0x000fe80000000400 */
[----:B-1----:R-:W5:Y:S04]  /*73c0*/  LDL.LU R40, [R1+0x86c] ;  /* 0x00086c0001287983 */ /* 0x002f680000300800 */
[----:B------:R-:W-:Y:S04]  /*73d0*/  STS.U16 [R51+0x1e00], R49 ;  /* 0x001e003133007388 */ /* 0x000fe80000000400 */
[----:B--2---:R-:W5:Y:S04]  /*73e0*/  LDL.LU R41, [R1+0x868] ;  /* 0x0008680001297983 */ /* 0x004f680000300800 */
[----:B------:R-:W-:Y:S04]  /*73f0*/  STS.U16 [R51+0x2600], R24 ;  /* 0x0026001833007388 */ /* 0x000fe80000000400 */
[----:B------:R-:W-:Y:S04]  /*7400*/  STS.U16 [R51+0x2e00], R25 ;  /* 0x002e001933007388 */ /* 0x000fe80000000400 */
[----:B---3--:R-:W2:Y:S04]  /*7410*/  LDL.LU R16, [R1+0x864] ;  /* 0x0008640001107983 */ /* 0x008ea80000300800 */
[----:B------:R-:W-:Y:S04]  /*7420*/  STS.U16 [R51+0x3600], R50 ;  /* 0x0036003233007388 */ /* 0x000fe80000000400 */
[----:B----4-:R-:W2:Y:S04]  /*7430*/  LDL.LU R17, [R1+0x860] ;  /* 0x0008600001117983 */ /* 0x010ea80000300800 */
[----:B------:R0:W-:Y:S04]  /*7440*/  STS.U16 [R51+0x3e00], R0 ;  /* 0x003e000033007388 */ /* 0x0001e80000000400 */
[----:B------:R-:W3:Y:S04]  /*7450*/  LDL.LU R42, [R1+0x85c] ;  /* 0x00085c00012a7983 */ /* 0x000ee80000300800 */
[----:B------:R-:W3:Y:S04]  /*7460*/  LDL.LU R43, [R1+0x858] ;  /* 0x00085800012b7983 */ /* 0x000ee80000300800 */
[----:B0-----:R0:W4:Y:S04]  /*7470*/  LDG.E.U16 R0, [R26.64] ;  /* 0x000000041a007981 */ /* 0x001128000c1e1500 */
[----:B------:R-:W4:Y:S04]  /*7480*/  LDL.LU R18, [R1+0x854] ;  /* 0x0008540001127983 */ /* 0x000f280000300800 */
        /* <DEDUP_REMOVED lines=15> */
[----:B0-----:R-:W4:Y:S04]  /*7580*/  LDL.LU.64 R26, [R1+0x810] ;  /* 0x00081000011a7983 */ /* 0x001f280000300a00 */
[----:B-----5:R0:W2:Y:S04]  /*7590*/  LDG.E.U16 R40, [R40.64] ;  /* 0x0000000428287981 */ /* 0x0200a8000c1e1500 */
[----:B--2---:R-:W2:Y:S04]  /*75a0*/  LDG.E.U16 R16, [R16.64] ;  /* 0x0000000410107981 */ /* 0x004ea8000c1e1500 */
[----:B---3--:R1:W3:Y:S04]  /*75b0*/  LDG.E.U16 R42, [R42.64] ;  /* 0x000000042a2a7981 */ /* 0x0082e8000c1e1500 */
[----:B----4-:R4:W-:Y:S04]  /*75c0*/  STL [R1+0x48], R0 ;  /* 0x0000480001007387 */ /* 0x0109e80000100800 */
[----:B------:R-:W2:Y:S04]  /*75d0*/  LDG.E.U16 R18, [R18.64] ;  /* 0x0000000412127981 */ /* 0x000ea8000c1e1500 */
[----:B----4-:R4:W2:Y:S04]  /*75e0*/  LDG.E.U16 R0, [R52.64] ;  /* 0x0000000434007981 */ /* 0x0108a8000c1e1500 */
[----:B------:R0:W3:Y:S04]  /*75f0*/  LDG.E.U16 R44, [R44.64] ;  /* 0x000000042c2c7981 */ /* 0x0000e8000c1e1500 */
[----:B----4-:R-:W4:Y:S04]  /*7600*/  LDL.LU.64 R52, [R1+0x808] ;  /* 0x0008080001347983 */ /* 0x010f280000300a00 */
[----:B------:R-:W3:Y:S04]  /*7610*/  LDG.E.U16 R20, [R20.64] ;  /* 0x0000000414147981 */ /* 0x000ee8000c1e1500 */
[----:B------:R0:W3:Y:S04]  /*7620*/  LDG.E.U16 R46, [R46.64] ;  /* 0x000000042e2e7981 */ /* 0x0000e8000c1e1500 */
[----:B------:R-:W3:Y:S04]  /*7630*/  LDG.E.U16 R22, [R22.64] ;  /* 0x0000000416167981 */ /* 0x000ee8000c1e1500 */
[----:B------:R0:W3:Y:S04]  /*7640*/  LDG.E.U16 R48, [R48.64] ;  /* 0x0000000430307981 */ /* 0x0000e8000c1e1500 */
[----:B------:R-:W3:Y:S04]  /*7650*/  LDG.E.U16 R24, [R24.64] ;  /* 0x0000000418187981 */ /* 0x000ee8000c1e1500 */
[----:B------:R0:W3:Y:S04]  /*7660*/  LDG.E.U16 R50, [R50.64] ;  /* 0x0000000432327981 */ /* 0x0000e8000c1e1500 */
[----:B------:R0:W3:Y:S04]  /*7670*/  LDG.E.U16 R26, [R26.64] ;  /* 0x000000041a1a7981 */ /* 0x0000e8000c1e1500 */
[----:B--2---:R2:W-:Y:S04]  /*7680*/  STL [R1+0x3c], R0 ;  /* 0x00003c0001007387 */ /* 0x0045e80000100800 */
[----:B--2---:R2:W3:Y:S04]  /*7690*/  LDG.E.U16 R0, [R28.64] ;  /* 0x000000041c007981 */ /* 0x0044e8000c1e1500 */
[----:B----4-:R4:W4:Y:S04]  /*76a0*/  LDG.E.U16 R52, [R52.64] ;  /* 0x0000000434347981 */ /* 0x010928000c1e1500 */
[----:B--2---:R-:W2:Y:S04]  /*76b0*/  LDL.LU.64 R28, [R1+0x800] ;  /* 0x00080000011c7983 */ /* 0x004ea80000300a00 */
[----:B---3--:R3:W-:Y:S04]  /*76c0*/  STL [R1+0x38], R0 ;  /* 0x0000380001007387 */ /* 0x0087e80000100800 */
[----:B---3--:R3:W4:Y:S04]  /*76d0*/  LDG.E.U16 R0, [R54.64] ;  /* 0x0000000436007981 */ /* 0x008728000c1e1500 */
[----:B-1----:R-:W1:Y:S04]  /*76e0*/  S2R R43, SR_TID.X ;  /* 0x00000000002b7919 */ /* 0x002e680000002100 */
[----:B--2---:R2:W2:Y:S04]  /*76f0*/  LDG.E.U16 R28, [R28.64] ;  /* 0x000000041c1c7981 */ /* 0x0044a8000c1e1500 */
[----:B---3--:R-:W3:Y:S04]  /*7700*/  LDL.LU.64 R54, [R1+0x7f8] ;  /* 0x0007f80001367983 */ /* 0x008ee80000300a00 */
[----:B----4-:R4:W-:Y:S04]  /*7710*/  STL [R1+0x2c], R0 ;  /* 0x00002c0001007387 */ /* 0x0109e80000100800 */
[----:B----4-:R4:W2:Y:S04]  /*7720*/  LDG.E.U16 R0, [R30.64] ;  /* 0x000000041e007981 */ /* 0x0108a8000c1e1500 */
[----:B---3--:R3:W3:Y:S04]  /*7730*/  LDG.E.U16 R54, [R54.64] ;  /* 0x0000000436367981 */ /* 0x0086e8000c1e1500 */
[----:B----4-:R-:W4:Y:S04]  /*7740*/  LDL.LU.64 R30, [R1+0x7f0] ;  /* 0x0007f000011e7983 */ /* 0x010f280000300a00 */
[----:B--2---:R2:W-:Y:S04]  /*7750*/  STL [R1+0x28], R0 ;  /* 0x0000280001007387 */ /* 0x0045e80000100800 */
[----:B--2---:R2:W3:Y:S01]  /*7760*/  LDG.E.U16 R0, [R56.64] ;  /* 0x0000000438007981 */ /* 0x0044e2000c1e1500 */
[----:B-1----:R-:W-:-:S03]  /*7770*/  LOP3.LUT R43, R43, 0x7f, RZ, 0xc0, !PT ;  /* 0x0000007f2b2b7812 */ /* 0x002fc600078ec0ff */
[----:B----4-:R1:W4:Y:S04]  /*7780*/  LDG.E.U16 R30, [R30.64] ;  /* 0x000000041e1e7981 */ /* 0x010328000c1e1500 */
[----:B--2---:R-:W2:Y:S04]  /*7790*/  LDL.LU.64 R56, [R1+0x7e8] ;  /* 0x0007e80001387983 */ /* 0x004ea80000300a00 */
[----:B---3--:R3:W-:Y:S04]  /*77a0*/  STL [R1+0x1c], R0 ;  /* 0x00001c0001007387 */ /* 0x0087e80000100800 */
[----:B---3--:R3:W4:Y:S04]  /*77b0*/  LDG.E.U16 R0, [R32.64] ;  /* 0x0000000420007981 */ /* 0x008728000c1e1500 */
[----:B--2---:R2:W2:Y:S04]  /*77c0*/  LDG.E.U16 R56, [R56.64] ;  /* 0x0000000438387981 */ /* 0x0044a8000c1e1500 */
[----:B---3--:R-:W3:Y:S04]  /*77d0*/  LDL.LU.64 R32, [R1+0x7e0] ;  /* 0x0007e00001207983 */ /* 0x008ee80000300a00 */
[----:B----4-:R4:W-:Y:S04]  /*77e0*/  STL [R1+0x18], R0 ;  /* 0x0000180001007387 */ /* 0x0109e80000100800 */
[----:B----4-:R4:W2:Y:S01]  /*77f0*/  LDG.E.U16 R0, [R60.64] ;  /* 0x000000043c007981 */ /* 0x0108a2000c1e1500 */
[----:B0-----:R-:W-:-:S03]  /*7800*/  SHF.L.U32 R27, R43, 0x1, RZ ;  /* 0x000000012b1b7819 */ /* 0x001fc600000006ff */
[----:B---3--:R0:W3:Y:S04]  /*7810*/  LDG.E.U16 R32, [R32.64] ;  /* 0x0000000420207981 */ /* 0x0080e8000c1e1500 */
[----:B----4-:R-:W4:Y:S04]  /*7820*/  LDL.LU.64 R60, [R1+0x7d8] ;  /* 0x0007d800013c7983 */ /* 0x010f280000300a00 */
[----:B--2---:R2:W-:Y:S04]  /*7830*/  STL [R1+0x10], R0 ;  /* 0x0000100001007387 */ /* 0x0045e80000100800 */
[----:B--2---:R2:W3:Y:S04]  /*7840*/  LDG.E.U16 R0, [R4.64] ;  /* 0x0000000404007981 */ /* 0x0044e8000c1e1500 */
[----:B----4-:R4:W3:Y:S04]  /*7850*/  LDG.E.U16 R60, [R60.64] ;  /* 0x000000043c3c7981 */ /* 0x0108e8000c1e1500 */
[----:B--2---:R-:W2:Y:S04]  /*7860*/  LDL.LU.64 R4, [R1+0x7d0] ;  /* 0x0007d00001047983 */ /* 0x004ea80000300a00 */
[----:B----4-:R-:W4:Y:S04]  /*7870*/  LDL.LU R61, [R1+0x4c] ;  /* 0x00004c00013d7983 */ /* 0x010f280000300800 */
[----:B------:R-:W3:Y:S04]  /*7880*/  LDL.LU R57, [R1+0x5c] ;  /* 0x00005c0001397983 */ /* 0x000ee80000300800 */
[----:B------:R-:W3:Y:S04]  /*7890*/  LDL.LU R55, [R1+0x80] ;  /* 0x0000800001377983 */ /* 0x000ee80000300800 */
[----:B------:R-:W3:Y:S04]  /*78a0*/  LDL.LU R53, [R1+0x88] ;  /* 0x0000880001357983 */ /* 0x000ee80000300800 */
[----:B------:R-:W3:Y:S04]  /*78b0*/  LDL.LU R51, [R1+0x8c] ;  /* 0x00008c0001337983 */ /* 0x000ee80000300800 */
[----:B------:R-:W3:Y:S04]  /*78c0*/  LDL.LU R49, [R1+0x18c] ;  /* 0x00018c0001317983 */ /* 0x000ee80000300800 */
[----:B------:R-:W3:Y:S04]  /*78d0*/  LDL.LU R47, [R1+0x1a0] ;  /* 0x0001a000012f7983 */ /* 0x000ee80000300800 */
[----:B------:R-:W3:Y:S01]  /*78e0*/  LDL.LU R45, [R1+0x1c8] ;  /* 0x0001c800012d7983 */ /* 0x000ee20000300800 */
[----:B------:R-:W-:-:S03]  /*78f0*/  LOP3.LUT R29, R27, 0x60, RZ, 0x3c, !PT ;  /* 0x000000601b1d7812 */ /* 0x000fc600078e3cff */
[----:B--2---:R2:W5:Y:S04]  /*7900*/  LDG.E.U16 R3, [R4.64] ;  /* 0x0000000404037981 */ /* 0x004568000c1e1500 */
[----:B--2---:R-:W2:Y:S04]  /*7910*/  LDL.LU.64 R4, [R1+0x7c8] ;  /* 0x0007c80001047983 */ /* 0x004ea80000300a00 */
[----:B-1----:R-:W5:Y:S04]  /*7920*/  LDL.LU R31, [R1+0x328] ;  /* 0x00032800011f7983 */ /* 0x002f680000300800 */
[----:B0-----:R-:W5:Y:S04]  /*7930*/  LDL.LU R33, [R1+0x30c] ;  /* 0x00030c0001217983 */ /* 0x001f680000300800 */
[----:B------:R-:W5:Y:S04]  /*7940*/  LDL.LU R59, [R1+0x2ec] ;  /* 0x0002ec00013b7983 */ /* 0x000f680000300800 */
[----:B------:R-:W5:Y:S04]  /*7950*/  LDL.LU R35, [R1+0x2d4] ;  /* 0x0002d40001237983 */ /* 0x000f680000300800 */
[----:B------:R-:W5:Y:S04]  /*7960*/  LDL.LU R37, [R1+0x1b4] ;  /* 0x0001b40001257983 */ /* 0x000f680000300800 */
[----:B------:R-:W5:Y:S04]  /*7970*/  LDL.LU R39, [R1+0x130] ;  /* 0x0001300001277983 */ /* 0x000f680000300800 */
[----:B------:R-:W5:Y:S04]  /*7980*/  LDL.LU R41, [R1+0x84] ;  /* 0x0000840001297983 */ /* 0x000f680000300800 */
[----:B---3--:R0:W-:Y:S04]  /*7990*/  STS.U16 [R29+0x4600], R45 ;  /* 0x0046002d1d007388 */ /* 0x0081e80000000400 */
[----:B------:R-:W3:Y:S04]  /*79a0*/  LDL.LU R43, [R1+0x58] ;  /* 0x00005800012b7983 */ /* 0x000ee80000300800 */
[----:B------:R1:W-:Y:S04]  /*79b0*/  STS.U16 [R29+0x4e00], R47 ;  /* 0x004e002f1d007388 */ /* 0x0003e80000000400 */
[----:B0-----:R-:W3:Y:S04]  /*79c0*/  LDL.LU R45, [R1+0x48] ;  /* 0x00004800012d7983 */ /* 0x001ee80000300800 */
[----:B------:R0:W-:Y:S04]  /*79d0*/  STS.U16 [R29+0x5600], R49 ;  /* 0x005600311d007388 */ /* 0x0001e80000000400 */
[----:B-1----:R-:W3:Y:S04]  /*79e0*/  LDL.LU R47, [R1+0x3c] ;  /* 0x00003c00012f7983 */ /* 0x002ee80000300800 */
        /* <DEDUP_REMOVED lines=8> */
[----:B----4-:R1:W-:Y:S04]  /*7a70*/  STS.U16 [R29+0x7e00], R61 ;  /* 0x007e003d1d007388 */ /* 0x0103e80000000400 */
[----:B0-----:R-:W4:Y:S04]  /*7a80*/  LDL.LU R57, [R1+0x18] ;  /* 0x0000180001397983 */ /* 0x001f280000300800 */
[----:B-1----:R-:W4:Y:S04]  /*7a90*/  LDL.LU R61, [R1+0x10] ;  /* 0x00001000013d7983 */ /* 0x002f280000300800 */
        /* <DEDUP_REMOVED lines=15> */
[----:B------:R-:W-:Y:S01]  /*7b90*/  STS.U16 [R29+0xfe00], R58 ;  /* 0x00fe003a1d007388 */ /* 0x000fe20000000400 */
[----:B0-----:R-:W-:-:S02]  /*7ba0*/  MOV R2, 0x3f800000 ;  /* 0x3f80000000027802 */ /* 0x001fc40000000f00 */
[----:B------:R-:W-:-:S03]  /*7bb0*/  MOV R0, 0xff800000 ;  /* 0xff80000000007802 */ /* 0x000fc60000000f00 */
[----:B------:R0:W-:Y:S04]  /*7bc0*/  STL [R1+0x568], R2 ;  /* 0x0005680201007387 */ /* 0x0001e80000100800 */
[----:B------:R-:W-:Y:S01]  /*7bd0*/  STL [R1+0x4c8], R0 ;  /* 0x0004c80001007387 */ /* 0x000fe20000100800 */
[----:B0-----:R-:W-:-:S03]  /*7be0*/  MOV R2, 0xff800000 ;  /* 0xff80000000027802 */ /* 0x001fc60000000f00 */
[----:B--2---:R0:W2:Y:S02]  /*7bf0*/  LDG.E.U16 R4, [R4.64] ;  /* 0x0000000404047981 */ /* 0x0040a4000c1e1500 */
[----:B0-----:R-:W-:-:S04]  /*7c00*/  MOV R5, c[0x0][0x1d0] ;  /* 0x0000740000057a02 */ /* 0x001fc80000000f00 */
[----:B------:R-:W-:Y:S02]  /*7c10*/  ISETP.GE.AND P0, PT, R5, 0x1, PT ;  /* 0x000000010500780c */ /* 0x000fe40003f06270 */
[----:B------:R-:W-:-:S05]  /*7c20*/  LOP3.LUT R5, R27, 0x70, RZ, 0x3c, !PT ;  /* 0x000000701b057812 */ /* 0x000fca00078e3cff */
[----:B-----5:R-:W-:Y:S04]  /*7c30*/  STS.U16 [R5+0x700], R31 ;  /* 0x0007001f05007388 */ /* 0x020fe80000000400 */
        /* <DEDUP_REMOVED lines=8> */
[----:B------:R-:W-:Y:S04]  /*7cc0*/  STS.U16 [R5+0x4f00], R47 ;  /* 0x004f002f05007388 */ /* 0x000fe80000000400 */
[----:B------:R-:W-:Y:S04]  /*7cd0*/  STS.U16 [R5+0x5700], R49 ;  /* 0x0057003105007388 */ /* 0x000fe80000000400 */
[----:B------:R-:W-:Y:S04]  /*7ce0*/  STS.U16 [R5+0x5f00], R51 ;  /* 0x005f003305007388 */ /* 0x000fe80000000400 */
[----:B------:R-:W-:Y:S04]  /*7cf0*/  STS.U16 [R5+0x6700], R53 ;  /* 0x0067003505007388 */ /* 0x000fe80000000400 */
[----:B------:R-:W-:Y:S04]  /*7d00*/  STS.U16 [R5+0x6f00], R55 ;  /* 0x006f003705007388 */ /* 0x000fe80000000400 */
[----:B----4-:R-:W-:Y:S04]  /*7d10*/  STS.U16 [R5+0x7700], R57 ;  /* 0x0077003905007388 */ /* 0x010fe80000000400 */
[----:B------:R-:W-:Y:S04]  /*7d20*/  STS.U16 [R5+0x7f00], R61 ;  /* 0x007f003d05007388 */ /* 0x000fe80000000400 */
[----:B------:R0:W-:Y:S02]  /*7d30*/  STS.U16 [R5+0x8700], R3 ;  /* 0x0087000305007388 */ /* 0x0001e40000000400 */
[----:B0-----:R-:W-:-:S05]  /*7d40*/  MOV R3, 0xff800000 ;  /* 0xff80000000037802 */ /* 0x001fca0000000f00 */
        /* <DEDUP_REMOVED lines=12> */
[----:B------:R0:W-:Y:S04]  /*7e10*/  STL [R1+0x494], R3 ;  /* 0x0004940301007387 */ /* 0x0001e80000100800 */
[----:B------:R1:W-:Y:S04]  /*7e20*/  STL [R1+0x490], R2 ;  /* 0x0004900201007387 */ /* 0x0003e80000100800 */
[----:B------:R3:W-:Y:S01]  /*7e30*/  STL [R1+0x29c], R0 ;  /* 0x00029c0001007387 */ /* 0x0007e20000100800 */
[----:B0-----:R-:W-:-:S02]  /*7e40*/  MOV R3, 0x3f800000 ;  /* 0x3f80000000037802 */ /* 0x001fc40000000f00 */
[----:B-1----:R-:W-:-:S03]  /*7e50*/  MOV R2, 0x3f800000 ;  /* 0x3f80000000027802 */ /* 0x002fc60000000f00 */
[----:B------:R-:W-:Y:S01]  /*7e60*/  STL [R1+0x56c], R3 ;  /* 0x00056c0301007387 */ /* 0x000fe20000100800 */
[----:B---3--:R-:W-:-:S03]  /*7e70*/  MOV R0, 0x3f800000 ;  /* 0x3f80000000007802 */ /* 0x008fc60000000f00 */
        /* <DEDUP_REMOVED lines=13> */
[----:B------:R-:W-:Y:S04]  /*7f50*/  STL [R1+0x2c0], RZ ;  /* 0x0002c0ff01007387 */ /* 0x000fe80000100800 */
[----:B------:R-:W-:Y:S04]  /*7f60*/  STL [R1+0x5a4], R0 ;  /* 0x0005a40001007387 */ /* 0x000fe80000100800 */
[----:B------:R-:W-:Y:S04]  /*7f70*/  STL [R1+0x2c4], RZ ;  /* 0x0002c4ff01007387 */ /* 0x000fe80000100800 */
        /* <DEDUP_REMOVED lines=239> */
[----:B------:R-:W-:Y:S04]  /*8e70*/  STS.U16 [R5+0x8f00], R32 ;  /* 0x008f002005007388 */ /* 0x000fe80000000400 */
        /* <DEDUP_REMOVED lines=9> */
[----:B------:R0:W-:Y:S04]  /*8f10*/  STS.U16 [R5+0xb700], R22 ;  /* 0x00b7001605007388 */ /* 0x0001e80000000400 */
[----:B------:R1:W-:Y:S04]  /*8f20*/  STL [R1+0x3b8], RZ ;  /* 0x0003b8ff01007387 */ /* 0x0003e80000100800 */
        /* <DEDUP_REMOVED lines=10> */
[----:B------:R-:W0:Y:S04]  /*8fd0*/  S2R R57, SR_TID.X ;  /* 0x0000000000397919 */ /* 0x000e280000002100 */
[----:B------:R1:W-:Y:S04]  /*8fe0*/  STS.U16 [R5+0xe700], R10 ;  /* 0x00e7000a05007388 */ /* 0x0003e80000000400 */
[----:B------:R1:W-:Y:S04]  /*8ff0*/  STL [R1+0x390], RZ ;  /* 0x000390ff01007387 */ /* 0x0003e80000100800 */
[----:B------:R1:W-:Y:S04]  /*9000*/  STS.U16 [R5+0xef00], R8 ;  /* 0x00ef000805007388 */ /* 0x0003e80000000400 */
[----:B------:R1:W-:Y:S04]  /*9010*/  STL [R1+0x394], RZ ;  /* 0x000394ff01007387 */ /* 0x0003e80000100800 */
[----:B------:R1:W-:Y:S04]  /*9020*/  STS.U16 [R5+0xf700], R6 ;  /* 0x00f7000605007388 */ /* 0x0003e80000000400 */
[----:B------:R1:W-:Y:S04]  /*9030*/  STL [R1+0x398], RZ ;  /* 0x000398ff01007387 */ /* 0x0003e80000100800 */
[----:B--2---:R1:W-:Y:S04]  /*9040*/  STS.U16 [R5+0xff00], R4 ;  /* 0x00ff000405007388 */ /* 0x0043e80000000400 */
[----:B------:R1:W-:Y:S01]  /*9050*/  STL [R1+0x39c], RZ ;  /* 0x00039cff01007387 */ /* 0x0003e20000100800 */
[----:B0-----:R-:W-:Y:S01]  /*9060*/  SHF.L.U32 R22, R57, 0x5, RZ ;  /* 0x0000000539167819 */ /* 0x001fe200000006ff */
[----:B------:R-:W-:Y:S05]  /*9070*/  @!P0 BRA `(.L_x_0) ;  /* 0x0000cb9000008947 */ /* 0x000fea0003800000 */
[----:B------:R-:W0:Y:S01]  /*9080*/  S2R R55, SR_TID.X ;  /* 0x0000000000377919 */ /* 0x000e220000002100 */
[----:B------:R-:W-:-:S02]  /*9090*/  SHF.R.S32.HI R2, RZ, 0x4, R57 ;  /* 0x00000004ff027819 */ /* 0x000fc40000011439 */
[C---:B------:R-:W-:Y:S01]  /*90a0*/  LOP3.LUT R3, R57.reuse, 0x20, RZ, 0xc0, !PT ;  /* 0x0000002039037812 */ /* 0x040fe200078ec0ff */
[----:B------:R-:W2:Y:S01]  /*90b0*/  S2R R61, SR_CTAID.Y ;  /* 0x00000000003d7919 */ /* 0x000ea20000002600 */
[----:B------:R-:W-:Y:S02]  /*90c0*/  SGXT R2, R2, 0x1 ;  /* 0x000000010202781a */ /* 0x000fe40000000200 */
[----:B-1----:R-:W-:Y:S02]  /*90d0*/  SHF.R.U32.HI R5, RZ, 0x1, R3 ;  /* 0x00000001ff057819 */ /* 0x002fe40000011603 */
[C---:B------:R-:W-:Y:S02]  /*90e0*/  LOP3.LUT R0, R57.reuse, 0x7, RZ, 0xc0, !PT ;  /* 0x0000000739007812 */ /* 0x040fe400078ec0ff */
[----:B------:R-:W-:Y:S02]  /*90f0*/  SHF.L.U32 R4, R57, 0x3, RZ ;  /* 0x0000000339047819 */ /* 0x000fe400000006ff */
[----:B------:R-:W-:Y:S01]  /*9100*/  LOP3.LUT R8, R5, 0x90, R2, 0x78, !PT ;  /* 0x0000009005087812 */ /* 0x000fe200078e7802 */
[C---:B------:R-:W-:Y:S01]  /*9110*/  IMAD R5, R0.reuse, 0x110, RZ ;  /* 0x0000011000057824 */ /* 0x040fe200078e02ff */
[----:B------:R-:W-:-:S02]  /*9120*/  LEA R10, R0, R3, 0x2 ;  /* 0x00000003000a7211 */ /* 0x000fc400078e10ff */
[C---:B------:R-:W-:Y:S02]  /*9130*/  SHF.L.U32 R16, R57.reuse, 0x1, RZ ;  /* 0x0000000139107819 */ /* 0x040fe400000006ff */
[C---:B------:R-:W-:Y:S02]  /*9140*/  LOP3.LUT R2, R57.reuse, 0x10, RZ, 0xc0, !PT ;  /* 0x0000001039027812 */ /* 0x040fe400078ec0ff */
[----:B------:R-:W-:Y:S02]  /*9150*/  LOP3.LUT P0, R7, R57, 0x3, RZ, 0xc0, !PT ;  /* 0x0000000339077812 */ /* 0x000fe4000780c0ff */
[----:B------:R-:W-:Y:S02]  /*9160*/  SHF.L.U32 R3, R0, 0x4, RZ ;  /* 0x0000000400037819 */ /* 0x000fe400000006ff */
[----:B------:R-:W-:Y:S02]  /*9170*/  LOP3.LUT R6, R4, 0x60, RZ, 0xc0, !PT ;  /* 0x0000006004067812 */ /* 0x000fe400078ec0ff */
[----:B------:R-:W-:-:S02]  /*9180*/  LEA R17, R2, R7, 0x1 ;  /* 0x0000000702117211 */ /* 0x000fc400078e08ff */
[----:B------:R-:W-:Y:S02]  /*9190*/  LOP3.LUT R4, R4, 0x300, RZ, 0xc0, !PT ;  /* 0x0000030004047812 */ /* 0x000fe400078ec0ff */
[----:B------:R-:W-:Y:S02]  /*91a0*/  LOP3.LUT R3, R3, 0x30, R16, 0x78, !PT ;  /* 0x0000003003037812 */ /* 0x000fe400078e7810 */
[----:B------:R-:W-:Y:S02]  /*91b0*/  LEA R9, R7, R6, 0x2 ;  /* 0x0000000607097211 */ /* 0x000fe400078e10ff */
[----:B------:R-:W-:Y:S02]  /*91c0*/  SHF.L.U32 R0, R2, 0x7, RZ ;  /* 0x0000000702007819 */ /* 0x000fe400000006ff */
[----:B------:R-:W-:Y:S02]  /*91d0*/  LEA R17, R17, R4, 0x5 ;  /* 0x0000000411117211 */ /* 0x000fe400078e28ff */
[----:B------:R-:W-:Y:S01]  /*91e0*/  LEA R20, R10, R3, 0x7 ;  /* 0x000000030a147211 */ /* 0x000fe200078e38ff */
[----:B--2---:R-:W-:Y:S01]  /*91f0*/  IMAD R3, R61, c[0x0][0x1b0], RZ ;  /* 0x00006c003d037a24 */ /* 0x004fe200078e02ff */
[----:B------:R-:W-:-:S02]  /*9200*/  LOP3.LUT R2, R57, 0xf, RZ, 0xc0, !PT ;  /* 0x0000000f39027812 */ /* 0x000fc400078ec0ff */
[----:B------:R-:W-:Y:S01]  /*9210*/  IADD3 R4, R8, R9, RZ ;  /* 0x0000000908047210 */ /* 0x000fe20007ffe0ff */
[----:B------:R-:W-:Y:S01]  /*9220*/  STL [R1+0x4dc], R20 ;  /* 0x0004dc1401007387 */ /* 0x000fe20000100800 */
[----:B0-----:R-:W-:Y:S01]  /*9230*/  LOP3.LUT R55, R55, 0x7f, RZ, 0xc0, !PT ;  /* 0x0000007f37377812 */ /* 0x001fe200078ec0ff */
[----:B------:R-:W-:Y:S01]  /*9240*/  IMAD R10, R2, c[0x0][0x1b4], RZ ;  /* 0x00006d00020a7a24 */ /* 0x000fe200078e02ff */
[----:B------:R-:W-:Y:S01]  /*9250*/  LOP3.LUT R5, R5, 0x10, R16, 0x78, !PT ;  /* 0x0000001005057812 */ /* 0x000fe200078e7810 */
[----:B------:R0:W-:Y:S01]  /*9260*/  STL [R1+0x298], R4 ;  /* 0x0002980401007387 */ /* 0x0001e20000100800 */
[----:B------:R-:W-:Y:S01]  /*9270*/  SHF.R.U32.HI R15, RZ, 0x4, R57 ;  /* 0x00000004ff0f7819 */ /* 0x000fe20000011639 */
[----:B------:R-:W-:Y:S01]  /*9280*/  IMAD R2, R61, c[0x0][0x1a0], RZ ;  /* 0x000068003d027a24 */ /* 0x000fe200078e02ff */
[----:B------:R-:W-:Y:S02]  /*9290*/  LOP3.LUT R0, R5, R0, RZ, 0xfc, !PT ;  /* 0x0000000005007212 */ /* 0x000fe400078efcff */
[----:B------:R-:W-:-:S02]  /*92a0*/  SGXT.U32 R15, R15, 0x3 ;  /* 0x000000030f0f781a */ /* 0x000fc40000000000 */
[----:B------:R-:W-:Y:S02]  /*92b0*/  MOV R5, c[0x0][0x1a8] ;  /* 0x00006a0000057a02 */ /* 0x000fe40000000f00 */
[----:B------:R-:W-:Y:S01]  /*92c0*/  LEA R11, P1, R2, c[0x0][0x168], 0x1 ;  /* 0x00005a00020b7a11 */ /* 0x000fe200078208ff */
[----:B0-----:R-:W-:Y:S01]  /*92d0*/  IMAD R4, R55, c[0x0][0x1a8], RZ ;  /* 0x00006a0037047a24 */ /* 0x001fe200078e02ff */
[----:B------:R-:W-:Y:S01]  /*92e0*/  SHF.L.U32 R7, R3, 0x1, RZ ;  /* 0x0000000103077819 */ /* 0x000fe200000006ff */
[----:B------:R-:W-:Y:S01]  /*92f0*/  IMAD R15, R15, c[0x0][0x1b8], RZ ;  /* 0x00006e000f0f7a24 */ /* 0x000fe200078e02ff */
[----:B------:R-:W-:Y:S02]  /*9300*/  SHF.L.U32 R8, R10, 0x1, RZ ;  /* 0x000000010a087819 */ /* 0x000fe400000006ff */
[----:B------:R-:W-:Y:S02]  /*9310*/  LEA R5, R5, R4, 0x7 ;  /* 0x0000000405057211 */ /* 0x000fe400078e38ff */
[----:B------:R-:W-:-:S02]  /*9320*/  MOV R6, c[0x0][0x1b8] ;  /* 0x00006e0000067a02 */ /* 0x000fc40000000f00 */
[----:B------:R-:W-:Y:S02]  /*9330*/  LEA.HI.X.SX32 R2, R2, c[0x0][0x16c], 0x1, P1 ;  /* 0x00005b0002027a11 */ /* 0x000fe400008f0eff */
[----:B------:R-:W-:Y:S01]  /*9340*/  IADD3 R7, P3, P4, R8, c[0x0][0x170], R7 ;  /* 0x00005c0008077a10 */ /* 0x000fe20007c7e007 */
[----:B------:R-:W-:Y:S01]  /*9350*/  IMAD.HI R8, R3, 0x2, RZ ;  /* 0x0000000203087827 */ /* 0x000fe200078e02ff */
[----:B------:R-:W-:Y:S02]  /*9360*/  SHF.R.S32.HI R13, RZ, 0x2, R57 ;  /* 0x00000002ff0d7819 */ /* 0x000fe40000011439 */
[-C--:B------:R-:W-:Y:S02]  /*9370*/  LEA R26, P1, R4, R11.reuse, 0x1 ;  /* 0x0000000b041a7211 */ /* 0x080fe400078208ff */
[----:B------:R-:W-:Y:S01]  /*9380*/  LEA R24, P2, R5, R11, 0x1 ;  /* 0x0000000b05187211 */ /* 0x000fe200078408ff */
[----:B------:R-:W-:Y:S01]  /*9390*/  IMAD.HI R11, R10, 0x2, RZ ;  /* 0x000000020a0b7827 */ /* 0x000fe200078e02ff */
[----:B------:R-:W-:-:S02]  /*93a0*/  LEA R23, R6, R15, 0x3 ;  /* 0x0000000f06177211 */ /* 0x000fc400078e18ff */
[----:B------:R-:W-:Y:S02]  /*93b0*/  SGXT R13, R13, 0x1 ;  /* 0x000000010d0d781a */ /* 0x000fe40000000200 */
[-C--:B------:R-:W-:Y:S02]  /*93c0*/  LEA.HI.X.SX32 R27, R4, R2.reuse, 0x1, P1 ;  /* 0x00000002041b7211 */ /* 0x080fe400008f0eff */
[----:B------:R-:W-:Y:S02]  /*93d0*/  LEA.HI.X.SX32 R25, R5, R2, 0x1, P2 ;  /* 0x0000000205197211 */ /* 0x000fe400010f0eff */
[----:B------:R-:W-:Y:S01]  /*93e0*/  LEA R9, R6, R23, 0x3 ;  /* 0x0000001706097211 */ /* 0x000fe200078e18ff */
[----:B------:R-:W-:Y:S01]  /*93f0*/  STL.64 [R1+0x4e8], R26 ;  /* 0x0004e81a01007387 */ /* 0x000fe20000100a00 */
[----:B------:R-:W-:Y:S02]  /*9400*/  IADD3.X R2, R11, c[0x0][0x174], R8, P3, P4 ;  /* 0x00005d000b027a10 */ /* 0x000fe40001fe8408 */
[----:B------:R-:W-:Y:S01]  /*9410*/  LEA.HI R8, R57, 0x78, RZ, 0x1c ;  /* 0x0000007839087811 */ /* 0x000fe200078fe0ff */
[----:B------:R-:W-:Y:S01]  /*9420*/  STL.64 [R1+0x4e0], R24 ;  /* 0x0004e01801007387 */ /* 0x000fe20000100a00 */
[----:B------:R-:W-:-:S02]  /*9430*/  LOP3.LUT R13, R13, 0x90, RZ, 0xc0, !PT ;  /* 0x000000900d0d7812 */ /* 0x000fc400078ec0ff */
[----:B------:R-:W-:Y:S01]  /*9440*/  LEA R3, R6, R9, 0x3 ;  /* 0x0000000906037211 */ /* 0x000fe200078e18ff */
[----:B------:R-:W-:Y:S01]  /*9450*/  IMAD R8, R8, c[0x0][0x1b8], RZ ;  /* 0x00006e0008087a24 */ /* 0x000fe200078e02ff */
[----:B------:R-:W-:Y:S02]  /*9460*/  LOP3.LUT R4, R13, 0x10, R16, 0x78, !PT ;  /* 0x000000100d047812 */ /* 0x000fe400078e7810 */
[----:B------:R-:W-:Y:S02]  /*9470*/  LEA R21, R6, R3, 0x3 ;  /* 0x0000000306157211 */ /* 0x000fe400078e18ff */
[C---:B------:R-:W-:Y:S02]  /*9480*/  LEA.HI R5, R57.reuse, 0x38, RZ, 0x1c ;  /* 0x0000003839057811 */ /* 0x040fe400078fe0ff */
[----:B------:R-:W-:Y:S02]  /*9490*/  LEA.HI R10, R57, 0xb8, RZ, 0x1c ;  /* 0x000000b8390a7811 */ /* 0x000fe400078fe0ff */
[----:B------:R-:W-:Y:S01]  /*94a0*/  LEA R38, P3, R15, R7, 0x1 ;  /* 0x000000070f267211 */ /* 0x000fe200078608ff */
[----:B------:R-:W-:Y:S01]  /*94b0*/  IMAD R14, R5, c[0x0][0x1b8], RZ ;  /* 0x00006e00050e7a24 */ /* 0x000fe200078e02ff */
[----:B------:R-:W-:Y:S01]  /*94c0*/  IADD3 R4, R4, R17, RZ ;  /* 0x0000001104047210 */ /* 0x000fe20007ffe0ff */
[----:B------:R-:W-:Y:S01]  /*94d0*/  IMAD R10, R10, c[0x0][0x1b8], RZ ;  /* 0x00006e000a0a7a24 */ /* 0x000fe200078e02ff */
[----:B------:R-:W-:-:S02]  /*94e0*/  LEA.HI R11, R57, 0xf8, RZ, 0x1c ;  /* 0x000000f8390b7811 */ /* 0x000fc400078fe0ff */
[-C--:B------:R-:W-:Y:S01]  /*94f0*/  LEA R36, P4, R23, R7.reuse, 0x1 ;  /* 0x0000000717247211 */ /* 0x080fe200078808ff */
[----:B------:R0:W-:Y:S01]  /*9500*/  STL [R1+0x518], R4 ;  /* 0x0005180401007387 */ /* 0x0001e20000100800 */
[----:B------:R-:W-:Y:S01]  /*9510*/  LEA R28, P6, R8, R7, 0x1 ;  /* 0x00000007081c7211 */ /* 0x000fe200078c08ff */
[----:B------:R-:W-:Y:S01]  /*9520*/  IMAD R18, R11, c[0x0][0x1b8], RZ ;  /* 0x00006e000b127a24 */ /* 0x000fe200078e02ff */
[----:B------:R-:W-:Y:S02]  /*9530*/  LEA R19, R6, R21, 0x3 ;  /* 0x0000001506137211 */ /* 0x000fe400078e18ff */
[-C--:B------:R-:W-:Y:S02]  /*9540*/  LEA.HI.X.SX32 R39, R15, R2.reuse, 0x1, P3 ;  /* 0x000000020f277211 */ /* 0x080fe400018f0eff */
[-C--:B------:R-:W-:Y:S02]  /*9550*/  LEA.HI.X.SX32 R37, R23, R2.reuse, 0x1, P4 ;  /* 0x0000000217257211 */ /* 0x080fe400020f0eff */
[----:B------:R-:W-:Y:S01]  /*9560*/  LEA.HI.X.SX32 R29, R8, R2, 0x1, P6 ;  /* 0x00000002081d7211 */ /* 0x000fe200030f0eff */
[----:B------:R-:W-:Y:S01]  /*9570*/  STL.64 [R1+0x6a0], R38 ;  /* 0x0006a02601007387 */ /* 0x000fe20000100a00 */
[----:B0-----:R-:W-:-:S02]  /*9580*/  LEA R4, R6, R19, 0x3 ;  /* 0x0000001306047211 */ /* 0x001fc400078e18ff */
[-C--:B------:R-:W-:Y:S01]  /*9590*/  LEA R34, P5, R14, R7.reuse, 0x1 ;  /* 0x000000070e227211 */ /* 0x080fe200078a08ff */
[----:B------:R-:W-:Y:S01]  /*95a0*/  STL.64 [R1+0x698], R36 ;  /* 0x0006982401007387 */ /* 0x000fe20000100a00 */
[-C--:B------:R-:W-:Y:S02]  /*95b0*/  LEA R32, P1, R10, R7.reuse, 0x1 ;  /* 0x000000070a207211 */ /* 0x080fe400078208ff */
[----:B------:R-:W-:Y:S01]  /*95c0*/  LEA R12, R6, R4, 0x4 ;  /* 0x00000004060c7211 */ /* 0x000fe200078e20ff */
[----:B------:R0:W-:Y:S01]  /*95d0*/  STL.64 [R1+0x628], R28 ;  /* 0x0006281c01007387 */ /* 0x0001e20000100a00 */
[----:B------:R-:W-:Y:S02]  /*95e0*/  LEA R30, P2, R18, R7, 0x1 ;  /* 0x00000007121e7211 */ /* 0x000fe400078408ff */
[-C--:B------:R-:W-:Y:S02]  /*95f0*/  LEA.HI.X.SX32 R35, R14, R2.reuse, 0x1, P5 ;  /* 0x000000020e237211 */ /* 0x080fe400028f0eff */
[----:B------:R-:W-:-:S02]  /*9600*/  LEA.HI.X.SX32 R33, R10, R2, 0x1, P1 ;  /* 0x000000020a217211 */ /* 0x000fc400008f0eff */
[----:B------:R-:W-:Y:S01]  /*9610*/  LEA R17, R6, R12, 0x3 ;  /* 0x0000000c06117211 */ /* 0x000fe200078e18ff */
[----:B------:R-:W-:Y:S01]  /*9620*/  STL.64 [R1+0x668], R34 ;  /* 0x0006682201007387 */ /* 0x000fe20000100a00 */
[-C--:B------:R-:W-:Y:S02]  /*9630*/  LEA.HI.X.SX32 R31, R18, R2.reuse, 0x1, P2 ;  /* 0x00000002121f7211 */ /* 0x080fe400010f0eff */
[C---:B------:R-:W-:Y:S01]  /*9640*/  LEA R5, R6.reuse, R17, 0x3 ;  /* 0x0000001106057211 */ /* 0x040fe200078e18ff */
[----:B------:R1:W-:Y:S01]  /*9650*/  STL.64 [R1+0x5e8], R32 ;  /* 0x0005e82001007387 */ /* 0x0003e20000100a00 */
[C---:B0-----:R-:W-:Y:S02]  /*9660*/  LEA R28, P3, R9.reuse, R7, 0x1 ;  /* 0x00000007091c7211 */ /* 0x041fe400078608ff */
[----:B------:R-:W-:Y:S01]  /*9670*/  LEA R11, R6, R5, 0x3 ;  /* 0x00000005060b7211 */ /* 0x000fe200078e18ff */
[----:B------:R0:W-:Y:S01]  /*9680*/  STL.64 [R1+0x5a8], R30 ;  /* 0x0005a81e01007387 */ /* 0x0001e20000100a00 */
[----:B------:R-:W-:-:S02]  /*9690*/  LEA.HI.X.SX32 R29, R9, R2, 0x1, P3 ;  /* 0x00000002091d7211 */ /* 0x000fc400018f0eff */
[C---:B------:R-:W-:Y:S02]  /*96a0*/  LEA R15, R6.reuse, R11, 0x3 ;  /* 0x0000000b060f7211 */ /* 0x040fe400078e18ff */
[----:B------:R-:W-:Y:S01]  /*96b0*/  LOP3.LUT R13, R13, 0x160, R22, 0xf8, !PT ;  /* 0x000001600d0d7812 */ /* 0x000fe200078ef816 */
[----:B------:R2:W-:Y:S01]  /*96c0*/  STL.64 [R1+0x690], R28 ;  /* 0x0006901c01007387 */ /* 0x0005e20000100a00 */
[C---:B------:R-:W-:Y:S02]  /*96d0*/  LEA R8, R6.reuse, R15, 0x3 ;  /* 0x0000000f06087211 */ /* 0x040fe400078e18ff */
[-C--:B-1----:R-:W-:Y:S02]  /*96e0*/  LEA R32, P1, R3, R7.reuse, 0x1 ;  /* 0x0000000703207211 */ /* 0x082fe400078208ff */
[----:B------:R-:W-:Y:S02]  /*96f0*/  LEA R9, R6, R8, 0x3 ;  /* 0x0000000806097211 */ /* 0x000fe400078e18ff */
[----:B0-----:R-:W-:-:S02]  /*9700*/  LEA R30, P2, R21, R7, 0x1 ;  /* 0x00000007151e7211 */ /* 0x001fc400078408ff */
[-C--:B------:R-:W-:Y:S02]  /*9710*/  LEA.HI.X.SX32 R33, R3, R2.reuse, 0x1, P1 ;  /* 0x0000000203217211 */ /* 0x080fe400008f0eff */
[-C--:B------:R-:W-:Y:S02]  /*9720*/  LEA.HI.X.SX32 R31, R21, R2.reuse, 0x1, P2 ;  /* 0x00000002151f7211 */ /* 0x080fe400010f0eff */
[C---:B--2---:R-:W-:Y:S01]  /*9730*/  LEA R28, P3, R19.reuse, R7, 0x1 ;  /* 0x00000007131c7211 */ /* 0x044fe200078608ff */
[----:B------:R0:W-:Y:S01]  /*9740*/  STL.64 [R1+0x688], R32 ;  /* 0x0006882001007387 */ /* 0x0001e20000100a00 */
[C---:B------:R-:W-:Y:S02]  /*9750*/  LEA R14, R6.reuse, R9, 0x4 ;  /* 0x00000009060e7211 */ /* 0x040fe400078e20ff */
[----:B------:R-:W-:Y:S01]  /*9760*/  LEA.HI.X.SX32 R29, R19, R2, 0x1, P3 ;  /* 0x00000002131d7211 */ /* 0x000fe200018f0eff */
[----:B------:R1:W-:Y:S01]  /*9770*/  STL.64 [R1+0x680], R30 ;  /* 0x0006801e01007387 */ /* 0x0003e20000100a00 */
[----:B------:R-:W-:-:S02]  /*9780*/  LEA R3, R6, R14, 0x3 ;  /* 0x0000000e06037211 */ /* 0x000fc400078e18ff */
[----:B------:R-:W-:Y:S01]  /*9790*/  LOP3.LUT R21, R16, 0x38, RZ, 0xc0, !PT ;  /* 0x0000003810157812 */ /* 0x000fe200078ec0ff */
[----:B------:R2:W-:Y:S01]  /*97a0*/  STL.64 [R1+0x678], R28 ;  /* 0x0006781c01007387 */ /* 0x0005e20000100a00 */
[----:B------:R-:W-:Y:S02]  /*97b0*/  LEA R10, R6, R3, 0x3 ;  /* 0x00000003060a7211 */ /* 0x000fe400078e18ff */
[----:B------:R-:W-:Y:S02]  /*97c0*/  SHF.R.S32.HI R61, RZ, 0x6, R57 ;  /* 0x00000006ff3d7819 */ /* 0x000fe40000011439 */
[-C--:B0-----:R-:W-:Y:S02]  /*97d0*/  LEA R32, P1, R4, R7.reuse, 0x1 ;  /* 0x0000000704207211 */ /* 0x081fe400078208ff */
[----:B------:R-:W-:Y:S02]  /*97e0*/  SGXT R61, R61, 0x1 ;  /* 0x000000013d3d781a */ /* 0x000fe40000000200 */
[----:B-1----:R-:W-:-:S02]  /*97f0*/  LEA R30, P2, R12, R7, 0x1 ;  /* 0x000000070c1e7211 */ /* 0x002fc400078408ff */
[-C--:B------:R-:W-:Y:S02]  /*9800*/  LEA.HI.X.SX32 R33, R4, R2.reuse, 0x1, P1 ;  /* 0x0000000204217211 */ /* 0x080fe400008f0eff */
[CC--:B--2---:R-:W-:Y:S02]  /*9810*/  LEA R28, P3, R17.reuse, R7.reuse, 0x1 ;  /* 0x00000007111c7211 */ /* 0x0c4fe400078608ff */
[-C--:B------:R-:W-:Y:S01]  /*9820*/  LEA.HI.X.SX32 R31, R12, R2.reuse, 0x1, P2 ;  /* 0x000000020c1f7211 */ /* 0x080fe200010f0eff */
[----:B------:R-:W-:Y:S01]  /*9830*/  STL.64 [R1+0x670], R32 ;  /* 0x0006702001007387 */ /* 0x000fe20000100a00 */
[----:B------:R-:W-:Y:S02]  /*9840*/  LEA.HI.X.SX32 R29, R17, R2, 0x1, P3 ;  /* 0x00000002111d7211 */ /* 0x000fe400018f0eff */
[----:B------:R-:W-:Y:S01]  /*9850*/  LEA R18, P3, R15, R7, 0x1 ;  /* 0x000000070f127211 */ /* 0x000fe200078608ff */
[----:B------:R0:W-:Y:S01]  /*9860*/  STL.64 [R1+0x660], R30 ;  /* 0x0006601e01007387 */ /* 0x0001e20000100a00 */
[----:B------:R-:W-:-:S02]  /*9870*/  LEA R12, R6, R10, 0x3 ;  /* 0x0000000a060c7211 */ /* 0x000fc400078e18ff */
[----:B------:R-:W-:Y:S01]  /*9880*/  LEA.HI.X.SX32 R19, R15, R2, 0x1, P3 ;  /* 0x000000020f137211 */ /* 0x000fe200018f0eff */
[----:B------:R1:W-:Y:S01]  /*9890*/  STL.64 [R1+0x658], R28 ;  /* 0x0006581c01007387 */ /* 0x0003e20000100a00 */
[----:B------:R-:W-:Y:S02]  /*98a0*/  LEA R4, R6, R12, 0x3 ;  /* 0x0000000c06047211 */ /* 0x000fe400078e18ff */
[----:B------:R-:W-:Y:S02]  /*98b0*/  LOP3.LUT R61, R61, 0x90, RZ, 0xc0, !PT ;  /* 0x000000903d3d7812 */ /* 0x000fe400078ec0ff */
[----:B------:R-:W-:Y:S02]  /*98c0*/  MOV R60, RZ ;  /* 0x000000ff003c7202 */ /* 0x000fe40000000f00 */
[----:B------:R-:W-:Y:S02]  /*98d0*/  LOP3.LUT R61, R61, 0x7e, R16, 0x78, !PT ;  /* 0x0000007e3d3d7812 */ /* 0x000fe400078e7810 */
[----:B0-----:R-:W-:-:S02]  /*98e0*/  LEA R30, P1, R5, R7, 0x1 ;  /* 0x00000007051e7211 */ /* 0x001fc400078208ff */
[----:B------:R-:W-:Y:S02]  /*98f0*/  ISETP.LT.U32.AND P0, PT, R55, 0x40, !P0 ;  /* 0x000000403700780c */ /* 0x000fe40004701070 */
[----:B-1----:R-:W-:Y:S02]  /*9900*/  LEA R28, P2, R11, R7, 0x1 ;  /* 0x000000070b1c7211 */ /* 0x002fe400078408ff */
[-C--:B------:R-:W-:Y:S02]  /*9910*/  LEA.HI.X.SX32 R31, R5, R2.reuse, 0x1, P1 ;  /* 0x00000002051f7211 */ /* 0x080fe400008f0eff */
[----:B------:R-:W-:Y:S02]  /*9920*/  LEA.HI.X.SX32 R29, R11, R2, 0x1, P2 ;  /* 0x000000020b1d7211 */ /* 0x000fe400010f0eff */
[C---:B------:R-:W-:Y:S01]  /*9930*/  LEA R5, R6.reuse, R4, 0x3 ;  /* 0x0000000406057211 */ /* 0x040fe200078e18ff */
[----:B------:R0:W-:Y:S03]  /*9940*/  STL.64 [R1+0x650], R30 ;  /* 0x0006501e01007387 */ /* 0x0001e60000100a00 */
[----:B------:R-:W-:Y:S01]  /*9950*/  LEA R11, R6, R5, 0x3 ;  /* 0x00000005060b7211 */ /* 0x000fe200078e18ff */
[----:B------:R1:W-:Y:S04]  /*9960*/  STL.64 [R1+0x648], R28 ;  /* 0x0006481c01007387 */ /* 0x0003e80000100a00 */
[----:B------:R2:W-:Y:S01]  /*9970*/  STL.64 [R1+0x640], R18 ;  /* 0x0006401201007387 */ /* 0x0005e20000100a00 */
[----:B0-----:R-:W-:-:S02]  /*9980*/  LEA R30, P1, R8, R7, 0x1 ;  /* 0x00000007081e7211 */ /* 0x001fc400078208ff */
[CC--:B-1----:R-:W-:Y:S02]  /*9990*/  LEA R28, P2, R9.reuse, R7.reuse, 0x1 ;  /* 0x00000007091c7211 */ /* 0x0c2fe400078408ff */
[-C--:B------:R-:W-:Y:S02]  /*99a0*/  LEA.HI.X.SX32 R31, R8, R2.reuse, 0x1, P1 ;  /* 0x00000002081f7211 */ /* 0x080fe400008f0eff */
[C---:B--2---:R-:W-:Y:S02]  /*99b0*/  LEA R18, P3, R14.reuse, R7, 0x1 ;  /* 0x000000070e127211 */ /* 0x044fe400078608ff */
[-C--:B------:R-:W-:Y:S01]  /*99c0*/  LEA.HI.X.SX32 R29, R9, R2.reuse, 0x1, P2 ;  /* 0x00000002091d7211 */ /* 0x080fe200010f0eff */
[----:B------:R0:W-:Y:S01]  /*99d0*/  STL.64 [R1+0x638], R30 ;  /* 0x0006381e01007387 */ /* 0x0001e20000100a00 */
[----:B------:R-:W-:Y:S02]  /*99e0*/  LEA.HI.X.SX32 R19, R14, R2, 0x1, P3 ;  /* 0x000000020e137211 */ /* 0x000fe400018f0eff */
[C---:B------:R-:W-:Y:S01]  /*99f0*/  LEA R8, R6.reuse, R11, 0x4 ;  /* 0x0000000b06087211 */ /* 0x040fe200078e20ff */
[----:B------:R1:W-:Y:S03]  /*9a00*/  STL.64 [R1+0x630], R28 ;  /* 0x0006301c01007387 */ /* 0x0003e60000100a00 */
[----:B------:R-:W-:Y:S01]  /*9a10*/  LEA R9, R6, R8, 0x3 ;  /* 0x0000000806097211 */ /* 0x000fe200078e18ff */
[----:B------:R2:W-:Y:S01]  /*9a20*/  STL.64 [R1+0x620], R18 ;  /* 0x0006201201007387 */ /* 0x0005e20000100a00 */
[----:B0-----:R-:W-:-:S02]  /*9a30*/  LEA R30, P1, R3, R7, 0x1 ;  /* 0x00000007031e7211 */ /* 0x001fc400078208ff */
[-C--:B-1----:R-:W-:Y:S02]  /*9a40*/  LEA R28, P2, R10, R7.reuse, 0x1 ;  /* 0x000000070a1c7211 */ /* 0x082fe400078408ff */
[-C--:B------:R-:W-:Y:S02]  /*9a50*/  LEA.HI.X.SX32 R31, R3, R2.reuse, 0x1, P1 ;  /* 0x00000002031f7211 */ /* 0x080fe400008f0eff */
[-C--:B--2---:R-:W-:Y:S02]  /*9a60*/  LEA R18, P3, R12, R7.reuse, 0x1 ;  /* 0x000000070c127211 */ /* 0x084fe400078608ff */
        /* <DEDUP_REMOVED lines=9> */
[CC--:B0-----:R-:W-:Y:S02]  /*9b00*/  LEA R28, P1, R4.reuse, R7.reuse, 0x1 ;  /* 0x00000007041c7211 */ /* 0x0c1fe400078208ff */
[C---:B-1----:R-:W-:Y:S02]  /*9b10*/  LEA R18, P2, R5.reuse, R7, 0x1 ;  /* 0x0000000705127211 */ /* 0x042fe400078408ff */
[-C--:B------:R-:W-:Y:S02]  /*9b20*/  LEA.HI.X.SX32 R29, R4, R2.reuse, 0x1, P1 ;  /* 0x00000002041d7211 */ /* 0x080fe400008f0eff */
[----:B------:R-:W-:-:S02]  /*9b30*/  LEA.HI.X.SX32 R19, R5, R2, 0x1, P2 ;  /* 0x0000000205137211 */ /* 0x000fc400010f0eff */
[C---:B------:R-:W-:Y:S01]  /*9b40*/  LEA R4, R6.reuse, R3, 0x3 ;  /* 0x0000000306047211 */ /* 0x040fe200078e18ff */
[----:B------:R0:W-:Y:S03]  /*9b50*/  STL.64 [R1+0x600], R28 ;  /* 0x0006001c01007387 */ /* 0x0001e60000100a00 */
[C---:B------:R-:W-:Y:S01]  /*9b60*/  LEA R5, R6.reuse, R4, 0x3 ;  /* 0x0000000406057211 */ /* 0x040fe200078e18ff */
[----:B------:R1:W-:Y:S03]  /*9b70*/  STL.64 [R1+0x5f8], R18 ;  /* 0x0005f81201007387 */ /* 0x0003e60000100a00 */
[----:B------:R-:W-:Y:S01]  /*9b80*/  LEA R6, R6, R5, 0x3 ;  /* 0x0000000506067211 */ /* 0x000fe200078e18ff */
[----:B------:R2:W-:Y:S01]  /*9b90*/  STL.64 [R1+0x5f0], R14 ;  /* 0x0005f00e01007387 */ /* 0x0005e20000100a00 */
[----:B0-----:R-:W-:-:S02]  /*9ba0*/  LEA R28, P1, R8, R7, 0x1 ;  /* 0x00000007081c7211 */ /* 0x001fc400078208ff */
[CC--:B-1----:R-:W-:Y:S02]  /*9bb0*/  LEA R18, P2, R9.reuse, R7.reuse, 0x1 ;  /* 0x0000000709127211 */ /* 0x0c2fe400078408ff */
[-C--:B------:R-:W-:Y:S02]  /*9bc0*/  LEA.HI.X.SX32 R29, R8, R2.reuse, 0x1, P1 ;  /* 0x00000002081d7211 */ /* 0x080fe400008f0eff */
[CC--:B--2---:R-:W-:Y:S02]  /*9bd0*/  LEA R14, P3, R10.reuse, R7.reuse, 0x1 ;  /* 0x000000070a0e7211 */ /* 0x0c4fe400078608ff */
[-C--:B------:R-:W-:Y:S01]  /*9be0*/  LEA.HI.X.SX32 R19, R9, R2.reuse, 0x1, P2 ;  /* 0x0000000209137211 */ /* 0x080fe200010f0eff */
[----:B------:R0:W-:Y:S01]  /*9bf0*/  STL.64 [R1+0x5e0], R28 ;  /* 0x0005e01c01007387 */ /* 0x0001e20000100a00 */
[-C--:B------:R-:W-:Y:S02]  /*9c00*/  LEA.HI.X.SX32 R15, R10, R2.reuse, 0x1, P3 ;  /* 0x000000020a0f7211 */ /* 0x080fe400018f0eff */
[C---:B------:R-:W-:Y:S01]  /*9c10*/  LEA R8, P4, R6.reuse, R7, 0x1 ;  /* 0x0000000706087211 */ /* 0x040fe200078808ff */
[----:B------:R1:W-:Y:S03]  /*9c20*/  STL.64 [R1+0x5d8], R18 ;  /* 0x0005d81201007387 */ /* 0x0003e60000100a00 */
[----:B------:R-:W-:Y:S01]  /*9c30*/  LEA.HI.X.SX32 R9, R6, R2, 0x1, P4 ;  /* 0x0000000206097211 */ /* 0x000fe200020f0eff */
[----:B------:R2:W-:Y:S01]  /*9c40*/  STL.64 [R1+0x5d0], R14 ;  /* 0x0005d00e01007387 */ /* 0x0005e20000100a00 */
[----:B------:R-:W-:-:S02]  /*9c50*/  MOV R6, 0xff800000 ;  /* 0xff80000000067802 */ /* 0x000fc40000000f00 */
[CC--:B0-----:R-:W-:Y:S02]  /*9c60*/  LEA R28, P1, R3.reuse, R7.reuse, 0x1 ;  /* 0x00000007031c7211 */ /* 0x0c1fe400078208ff */
[CC--:B-1----:R-:W-:Y:S02]  /*9c70*/  LEA R18, P2, R4.reuse, R7.reuse, 0x1 ;  /* 0x0000000704127211 */ /* 0x0c2fe400078408ff */
[-C--:B------:R-:W-:Y:S02]  /*9c80*/  LEA.HI.X.SX32 R29, R3, R2.reuse, 0x1, P1 ;  /* 0x00000002031d7211 */ /* 0x080fe400008f0eff */
[C---:B--2---:R-:W-:Y:S02]  /*9c90*/  LEA R14, P3, R5.reuse, R7, 0x1 ;  /* 0x00000007050e7211 */ /* 0x044fe400078608ff */
[-C--:B------:R-:W-:Y:S01]  /*9ca0*/  LEA.HI.X.SX32 R19, R4, R2.reuse, 0x1, P2 ;  /* 0x0000000204137211 */ /* 0x080fe200010f0eff */
[----:B------:R-:W-:Y:S01]  /*9cb0*/  STL.64 [R1+0x5c8], R28 ;  /* 0x0005c81c01007387 */ /* 0x000fe20000100a00 */
[----:B------:R-:W-:-:S02]  /*9cc0*/  LEA.HI.X.SX32 R15, R5, R2, 0x1, P3 ;  /* 0x00000002050f7211 */ /* 0x000fc400018f0eff */
[----:B------:R-:W-:Y:S01]  /*9cd0*/  MOV R3, 0x3f800000 ;  /* 0x3f80000000037802 */ /* 0x000fe20000000f00 */
[----:B------:R0:W-:Y:S01]  /*9ce0*/  STL.64 [R1+0x5c0], R18 ;  /* 0x0005c01201007387 */ /* 0x0001e20000100a00 */
[----:B------:R-:W-:Y:S02]  /*9cf0*/  MOV R4, 0xff800000 ;  /* 0xff80000000047802 */ /* 0x000fe40000000f00 */
[----:B------:R-:W-:Y:S01]  /*9d00*/  MOV R5, 0xff800000 ;  /* 0xff80000000057802 */ /* 0x000fe20000000f00 */
[----:B------:R1:W-:Y:S01]  /*9d10*/  STL.64 [R1+0x5b8], R14 ;  /* 0x0005b80e01007387 */ /* 0x0003e20000100a00 */
[----:B------:R-:W-:Y:S02]  /*9d20*/  MOV R2, c[0x0][0x1a4] ;  /* 0x0000690000027a02 */ /* 0x000fe40000000f00 */
[----:B------:R-:W-:Y:S01]  /*9d30*/  LOP3.LUT P1, RZ, R57, 0x1, RZ, 0xc0, !PT ;  /* 0x0000000139ff7812 */ /* 0x000fe2000782c0ff */
[----:B------:R2:W-:Y:S01]  /*9d40*/  STL.64 [R1+0x5b0], R8 ;  /* 0x0005b00801007387 */ /* 0x0005e20000100a00 */
[CC--:B------:R-:W-:Y:S01]  /*9d50*/  LEA R7, R2.reuse, R2.reuse, 0x2 ;  /* 0x0000000202077211 */ /* 0x0c0fe200078e10ff */
[C---:B------:R-:W-:Y:S01]  /*9d60*/  IMAD.WIDE R22, R2.reuse, 0x2, R24 ;  /* 0x0000000202167825 */ /* 0x040fe200078e0218 */
[C---:B------:R-:W-:Y:S01]  /*9d70*/  SHF.L.U32 R10, R2.reuse, 0x3, RZ ;  /* 0x00000003020a7819 */ /* 0x040fe200000006ff */
[----:B------:R3:W-:Y:S01]  /*9d80*/  STL [R1+0x568], R3 ;  /* 0x0005680301007387 */ /* 0x0007e20000100800 */
[--C-:B0-----:R-:W-:Y:S01]  /*9d90*/  SHF.R.U32.HI R19, RZ, 0x3, R57.reuse ;  /* 0x00000003ff137819 */ /* 0x101fe20000011639 */
[C---:B------:R-:W-:Y:S01]  /*9da0*/  IMAD R12, R2.reuse, 0xa, RZ ;  /* 0x0000000a020c7824 */ /* 0x040fe200078e02ff */
[CC--:B------:R-:W-:Y:S01]  /*9db0*/  LEA R11, R2.reuse, R2.reuse, 0x3 ;  /* 0x00000002020b7211 */ /* 0x0c0fe200078e18ff */
[----:B------:R-:W-:Y:S01]  /*9dc0*/  STL [R1+0x51c], R4 ;  /* 0x00051c0401007387 */ /* 0x000fe20000100800 */
[----:B------:R-:W-:Y:S01]  /*9dd0*/  LOP3.LUT R19, R19, 0x4, RZ, 0xc0, !PT ;  /* 0x0000000413137812 */ /* 0x000fe200078ec0ff */
[C---:B-1----:R-:W-:Y:S01]  /*9de0*/  IMAD R14, R2.reuse, 0xb, RZ ;  /* 0x0000000b020e7824 */ /* 0x042fe200078e02ff */
[CC--:B------:R-:W-:Y:S01]  /*9df0*/  LEA R18, R2.reuse, -R2.reuse, 0x4 ;  /* 0x8000000202127211 */ /* 0x0c0fe200078e20ff */
[----:B------:R-:W-:Y:S01]  /*9e00*/  STL [R1+0x520], R6 ;  /* 0x0005200601007387 */ /* 0x000fe20000100800 */
[----:B------:R-:W-:Y:S01]  /*9e10*/  IADD3 R21, R21, R19, RZ ;  /* 0x0000001315157210 */ /* 0x000fe20007ffe0ff */
[----:B--2---:R-:W-:Y:S01]  /*9e20*/  IMAD R8, R2, 0x6, RZ ;  /* 0x0000000602087824 */ /* 0x004fe200078e02ff */
[----:B------:R-:W-:Y:S01]  /*9e30*/  LOP3.LUT R19, R13, 0x10, R57, 0x78, !PT ;  /* 0x000000100d137812 */ /* 0x000fe200078e7839 */
[----:B------:R-:W-:Y:S01]  /*9e40*/  STL [R1+0x524], R5 ;  /* 0x0005240501007387 */ /* 0x000fe20000100800 */
[----:B------:R-:W-:Y:S01]  /*9e50*/  LOP3.LUT R21, R0, 0x40, RZ, 0x3c, !PT ;  /* 0x0000004000157812 */ /* 0x000fe200078e3cff */
[----:B------:R-:W-:Y:S01]  /*9e60*/  IMAD R15, R2, 0xc, RZ ;  /* 0x0000000c020f7824 */ /* 0x000fe200078e02ff */
[----:B------:R-:W-:Y:S01]  /*9e70*/  LOP3.LUT R13, R0, 0x20, RZ, 0x3c, !PT ;  /* 0x00000020000d7812 */ /* 0x000fe200078e3cff */
[----:B------:R-:W-:Y:S01]  /*9e80*/  STL [R1+0x528], R4 ;  /* 0x0005280401007387 */ /* 0x000fe20000100800 */
[----:B------:R-:W-:Y:S01]  /*9e90*/  LOP3.LUT R13, R20, 0x40, RZ, 0x3c, !PT ;  /* 0x00000040140d7812 */ /* 0x000fe200078e3cff */
[C---:B------:R-:W-:Y:S01]  /*9ea0*/  IMAD.WIDE R20, R2.reuse, 0x2, R26 ;  /* 0x0000000202147825 */ /* 0x040fe200078e021a */
[C---:B------:R-:W-:Y:S01]  /*9eb0*/  LEA R9, R2.reuse, -R2, 0x3 ;  /* 0x8000000202097211 */ /* 0x040fe200078e18ff */
[----:B------:R-:W-:Y:S01]  /*9ec0*/  STL [R1+0x52c], R6 ;  /* 0x00052c0601007387 */ /* 0x000fe20000100800 */
[----:B---3--:R-:W-:Y:S01]  /*9ed0*/  MOV R3, RZ ;  /* 0x000000ff00037202 */ /* 0x008fe20000000f00 */
[----:B------:R-:W-:-:S02]  /*9ee0*/  IMAD R16, R2, 0xd, RZ ;  /* 0x0000000d02107824 */ /* 0x000fc400078e02ff */
[----:B------:R-:W-:Y:S01]  /*9ef0*/  STL [R1+0x530], R5 ;  /* 0x0005300501007387 */ /* 0x000fe20000100800 */
[----:B------:R-:W-:-:S03]  /*9f00*/  IMAD R17, R2, 0xe, RZ ;  /* 0x0000000e02117824 */ /* 0x000fc600078e02ff */
        /* <DEDUP_REMOVED lines=9> */
[----:B------:R-:W-:Y:S01]  /*9fa0*/  STL [R1+0x560], RZ ;  /* 0x000560ff01007387 */ /* 0x000fe20000100800 */
[----:B0-----:R-:W-:-:S03]  /*9fb0*/  MOV R6, 0x3f800000 ;  /* 0x3f80000000067802 */ /* 0x001fc60000000f00 */
[----:B------:R0:W-:Y:S01]  /*9fc0*/  STL [R1+0x55c], R4 ;  /* 0x00055c0401007387 */ /* 0x0001e20000100800 */
[----:B-1----:R-:W-:-:S03]  /*9fd0*/  MOV R5, 0x3f800000 ;  /* 0x3f80000000057802 */ /* 0x002fc60000000f00 */
[----:B------:R-:W-:Y:S04]  /*9fe0*/  STL [R1+0x56c], R6 ;  /* 0x00056c0601007387 */ /* 0x000fe80000100800 */
[----:B------:R-:W-:Y:S01]  /*9ff0*/  STL [R1+0x570], R5 ;  /* 0x0005700501007387 */ /* 0x000fe20000100800 */
        /* <DEDUP_REMOVED lines=14> */
[----:B0-----:R-:W-:-:S03]  /*a0e0*/  SHF.L.U32 R6, R2, 0x2, RZ ;  /* 0x0000000202067819 */ /* 0x001fc600000006ff */
[----:B------:R0:W-:Y:S01]  /*a0f0*/  STL [R1+0x5a4], R4 ;  /* 0x0005a40401007387 */ /* 0x0001e20000100800 */
[----:B-1----:R-:W-:-:S03]  /*a100*/  LEA R5, R2, R2, 0x1 ;  /* 0x0000000202057211 */ /* 0x002fc600078e08ff */
[----:B------:R-:W-:Y:S04]  /*a110*/  STL [R1+0x2c4], RZ ;  /* 0x0002c4ff01007387 */ /* 0x000fe80000100800 */
[----:B------:R-:W-:Y:S01]  /*a120*/  STL [R1+0x2c8], RZ ;  /* 0x0002c8ff01007387 */ /* 0x000fe20000100800 */
[----:B0-----:R-:W-:-:S03]  /*a130*/  SHF.L.U32 R4, R2, 0x1, RZ ;  /* 0x0000000102047819 */ /* 0x001fc600000006ff */
[----:B------:R-:W-:Y:S02]  /*a140*/  STL [R1+0x2cc], RZ ;  /* 0x0002ccff01007387 */ /* 0x000fe40000100800 */
[----:B------:R-:W-:Y:S02]  /*a150*/  IMAD.WIDE R28, R4, 0x2, R26 ;  /* 0x00000002041c7825 */ /* 0x000fe400078e021a */
        /* <DEDUP_REMOVED lines=252> */
[----:B------:R0:W-:Y:S04]  /*b120*/  STL [R1+0x4cc], R19 ;  /* 0x0004cc1301007387 */ /* 0x0001e80000100800 */
[----:B------:R-:W-:Y:S04]  /*b130*/  STL [R1+0x7c0], R13 ;  /* 0x0007c00d01007387 */ /* 0x000fe80000100800 */
[----:B------:R1:W-:Y:S01]  /*b140*/  STL.64 [R1+0x7b8], R20 ;  /* 0x0007b81401007387 */ /* 0x0003e20000100a00 */
[----:B0-----:R-:W-:-:S03]  /*b150*/  LOP3.LUT R19, R0, 0x60, RZ, 0x3c, !PT ;  /* 0x0000006000137812 */ /* 0x001fc600078e3cff */
[----:B------:R0:W-:Y:S04]  /*b160*/  STL.64 [R1+0x7b0], R22 ;  /* 0x0007b01601007387 */ /* 0x0001e80000100a00 */
[----:B------:R-:W-:Y:S01]  /*b170*/  STL.64 [R1+0x798], R28 ;  /* 0x0007981c01007387 */ /* 0x000fe20000100a00 */
[----:B-1----:R-:W-:-:S04]  /*b180*/  IMAD.WIDE R20, R4, 0x2, R24 ;  /* 0x0000000204147825 */ /* 0x002fc800078e0218 */
[C---:B0-----:R-:W-:Y:S01]  /*b190*/  IMAD.WIDE R22, R5.reuse, 0x2, R26 ;  /* 0x0000000205167825 */ /* 0x041fe200078e021a */
[----:B------:R0:W-:Y:S03]  /*b1a0*/  STL.64 [R1+0x790], R20 ;  /* 0x0007901401007387 */ /* 0x0001e60000100a00 */
[----:B------:R-:W-:Y:S01]  /*b1b0*/  IMAD.WIDE R4, R5, 0x2, R24 ;  /* 0x0000000205047825 */ /* 0x000fe200078e0218 */
[----:B------:R1:W-:Y:S04]  /*b1c0*/  STL.64 [R1+0x788], R22 ;  /* 0x0007881601007387 */ /* 0x0003e80000100a00 */
[----:B------:R2:W-:Y:S01]  /*b1d0*/  STL.64 [R1+0x780], R4 ;  /* 0x0007800401007387 */ /* 0x0005e20000100a00 */
[----:B0-----:R-:W-:-:S04]  /*b1e0*/  IMAD.WIDE R20, R6, 0x2, R26 ;  /* 0x0000000206147825 */ /* 0x001fc800078e021a */
[----:B-1----:R-:W-:Y:S01]  /*b1f0*/  IMAD.WIDE R22, R6, 0x2, R24 ;  /* 0x0000000206167825 */ /* 0x002fe200078e0218 */
[----:B------:R0:W-:Y:S03]  /*b200*/  STL.64 [R1+0x778], R20 ;  /* 0x0007781401007387 */ /* 0x0001e60000100a00 */
[C---:B--2---:R-:W-:Y:S01]  /*b210*/  IMAD.WIDE R4, R7.reuse, 0x2, R26 ;  /* 0x0000000207047825 */ /* 0x044fe200078e021a */
[----:B------:R-:W-:Y:S04]  /*b220*/  STL.64 [R1+0x770], R22 ;  /* 0x0007701601007387 */ /* 0x000fe80000100a00 */
[----:B------:R1:W-:Y:S01]  /*b230*/  STL.64 [R1+0x768], R4 ;  /* 0x0007680401007387 */ /* 0x0003e20000100a00 */
[----:B0-----:R-:W-:-:S04]  /*b240*/  IMAD.WIDE R20, R7, 0x2, R24 ;  /* 0x0000000207147825 */ /* 0x001fc800078e0218 */
[C---:B------:R-:W-:Y:S01]  /*b250*/  IMAD.WIDE R6, R8.reuse, 0x2, R26 ;  /* 0x0000000208067825 */ /* 0x040fe200078e021a */
[----:B------:R0:W-:Y:S03]  /*b260*/  STL.64 [R1+0x760], R20 ;  /* 0x0007601401007387 */ /* 0x0001e60000100a00 */
[----:B-1----:R-:W-:Y:S01]  /*b270*/  IMAD.WIDE R4, R8, 0x2, R24 ;  /* 0x0000000208047825 */ /* 0x002fe200078e0218 */
[----:B------:R1:W-:Y:S04]  /*b280*/  STL.64 [R1+0x758], R6 ;  /* 0x0007580601007387 */ /* 0x0003e80000100a00 */
[----:B------:R2:W-:Y:S01]  /*b290*/  STL.64 [R1+0x750], R4 ;  /* 0x0007500401007387 */ /* 0x0005e20000100a00 */
[----:B0-----:R-:W-:-:S04]  /*b2a0*/  IMAD.WIDE R20, R9, 0x2, R26 ;  /* 0x0000000209147825 */ /* 0x001fc800078e021a */
[----:B-1----:R-:W-:Y:S01]  /*b2b0*/  IMAD.WIDE R6, R9, 0x2, R24 ;  /* 0x0000000209067825 */ /* 0x002fe200078e0218 */
[----:B------:R-:W-:Y:S03]  /*b2c0*/  STL.64 [R1+0x748], R20 ;  /* 0x0007481401007387 */ /* 0x000fe60000100a00 */
[C---:B--2---:R-:W-:Y:S01]  /*b2d0*/  IMAD.WIDE R4, R10.reuse, 0x2, R26 ;  /* 0x000000020a047825 */ /* 0x044fe200078e021a */
        /* <DEDUP_REMOVED lines=8> */
[----:B------:R1:W-:Y:S04]  /*b360*/  STL.64 [R1+0x720], R4 ;  /* 0x0007200401007387 */ /* 0x0003e80000100a00 */
[----:B------:R2:W-:Y:S01]  /*b370*/  STL.64 [R1+0x718], R8 ;  /* 0x0007180801007387 */ /* 0x0005e20000100a00 */
[----:B0-----:R-:W-:-:S04]  /*b380*/  IMAD.WIDE R6, R12, 0x2, R24 ;  /* 0x000000020c067825 */ /* 0x001fc800078e0218 */
[C---:B-1----:R-:W-:Y:S01]  /*b390*/  IMAD.WIDE R4, R14.reuse, 0x2, R26 ;  /* 0x000000020e047825 */ /* 0x042fe200078e021a */
[----:B------:R0:W-:Y:S03]  /*b3a0*/  STL.64 [R1+0x710], R6 ;  /* 0x0007100601007387 */ /* 0x0001e60000100a00 */
[----:B--2---:R-:W-:Y:S01]  /*b3b0*/  IMAD.WIDE R8, R14, 0x2, R24 ;  /* 0x000000020e087825 */ /* 0x004fe200078e0218 */
        /* <DEDUP_REMOVED lines=15> */
[----:B-1----:R-:W-:-:S05]  /*b4b0*/  IMAD.WIDE R4, R18, 0x2, R24 ;  /* 0x0000000212047825 */ /* 0x002fca00078e0218 */
[----:B------:R2:W-:Y:S04]  /*b4c0*/  STL.64 [R1+0x6c0], R4 ;  /* 0x0006c00401007387 */ /* 0x0005e80000100a00 */
[----:B------:R2:W-:Y:S02]  /*b4d0*/  STL.64 [R1+0x6c8], R6 ;  /* 0x0006c80601007387 */ /* 0x0005e40000100a00 */
.L_x_1:
[----:B--2---:R-:W2:Y:S04]  /*b4e0*/  LDL.64 R8, [R1+0x4e0] ;  /* 0x0004e00001087983 */ /* 0x004ea80000100a00 */
[----:B------:R-:W3:Y:S04]  /*b4f0*/  LDL.64 R6, [R1+0x4e8] ;  /* 0x0004e80001067983 */ /* 0x000ee80000100a00 */
[----:B------:R-:W4:Y:S04]  /*b500*/  LDL.64 R12, [R1+0x788] ;  /* 0x00078800010c7983 */ /* 0x000f280000100a00 */
[----:B-1----:R-:W4:Y:S04]  /*b510*/  LDL.64 R4, [R1+0x7b8] ;  /* 0x0007b80001047983 */ /* 0x002f280000100a00 */
[----:B------:R-:W4:Y:S04]  /*b520*/  LDL.64 R18, [R1+0x798] ;  /* 0x0007980001127983 */ /* 0x000f280000100a00 */
[----:B------:R-:W4:Y:S04]  /*b530*/  LDL.64 R14, [R1+0x7b0] ;  /* 0x0007b000010e7983 */ /* 0x000f280000100a00 */
[----:B------:R-:W4:Y:S04]  /*b540*/  LDL.64 R10, [R1+0x790] ;  /* 0x00079000010a7983 */ /* 0x000f280000100a00 */
[----:B------:R-:W4:Y:S04]  /*b550*/  LDL.64 R16, [R1+0x768] ;  /* 0x0007680001107983 */ /* 0x000f280000100a00 */
[----:B------:R-:W4:Y:S04]  /*b560*/  LDL.64 R30, [R1+0x778] ;  /* 0x00077800011e7983 */ /* 0x000f280000100a00 */
[----:B------:R-:W4:Y:S04]  /*b570*/  LDL.64 R22, [R1+0x760] ;  /* 0x0007600001167983 */ /* 0x000f280000100a00 */
[----:B------:R-:W4:Y:S04]  /*b580*/  LDL.64 R24, [R1+0x770] ;  /* 0x0007700001187983 */ /* 0x000f280000100a00 */
[----:B------:R-:W4:Y:S04]  /*b590*/  LDL.64 R44, [R1+0x780] ;  /* 0x00078000012c7983 */ /* 0x000f280000100a00 */
[----:B------:R-:W-:Y:S04]  /*b5a0*/  STL [R1+0x9f0], R3 ;  /* 0x0009f00301007387 */ /* 0x000fe80000100800 */
[----:B------:R0:W-:Y:S04]  /*b5b0*/  STL [R1+0x9d0], R61 ;  /* 0x0009d03d01007387 */ /* 0x0001e80000100800 */
        /* <DEDUP_REMOVED lines=8> */
[----:B------:R-:W4:Y:S01]  /*b640*/  LDL.64 R46, [R1+0x748] ;  /* 0x00074800012e7983 */ /* 0x000f220000100a00 */
[----:B--2---:R-:W-:-:S04]  /*b650*/  IMAD.WIDE R8, R60, 0x2, R8 ;  /* 0x000000023c087825 */ /* 0x004fc800078e0208 */
[C---:B---3--:R-:W-:Y:S01]  /*b660*/  IMAD.WIDE R6, R60.reuse, 0x2, R6 ;  /* 0x000000023c067825 */ /* 0x048fe200078e0206 */
[----:B------:R1:W2:Y:S03]  /*b670*/  LDG.E.U16 R38, [R8.64] ;  /* 0x0000000408267981 */ /* 0x0002a6000c1e1500 */
[C---:B----4-:R-:W-:Y:S01]  /*b680*/  IMAD.WIDE R12, R60.reuse, 0x2, R12 ;  /* 0x000000023c0c7825 */ /* 0x050fe200078e020c */
[----:B------:R3:W4:Y:S03]  /*b690*/  LDG.E.U16 R39, [R6.64] ;  /* 0x0000000406277981 */ /* 0x000726000c1e1500 */
[C---:B------:R-:W-:Y:S01]  /*b6a0*/  IMAD.WIDE R4, R60.reuse, 0x2, R4 ;  /* 0x000000023c047825 */ /* 0x040fe200078e0204 */
[----:B------:R0:W2:Y:S03]  /*b6b0*/  LDG.E.U16 R33, [R12.64] ;  /* 0x000000040c217981 */ /* 0x0000a6000c1e1500 */
[C---:B-1----:R-:W-:Y:S01]  /*b6c0*/  IMAD.WIDE R8, R60.reuse, 0x2, R18 ;  /* 0x000000023c087825 */ /* 0x042fe200078e0212 */
[----:B------:R1:W2:Y:S03]  /*b6d0*/  LDG.E.U16 R37, [R4.64] ;  /* 0x0000000404257981 */ /* 0x0002a6000c1e1500 */
[C---:B---3--:R-:W-:Y:S01]  /*b6e0*/  IMAD.WIDE R6, R60.reuse, 0x2, R14 ;  /* 0x000000023c067825 */ /* 0x048fe200078e020e */
[----:B------:R-:W3:Y:S03]  /*b6f0*/  LDL.64 R18, [R1+0x718] ;  /* 0x0007180001127983 */ /* 0x000ee60000100a00 */
[C---:B------:R-:W-:Y:S01]  /*b700*/  IMAD.WIDE R10, R60.reuse, 0x2, R10 ;  /* 0x000000023c0a7825 */ /* 0x040fe200078e020a */
[----:B------:R-:W2:Y:S03]  /*b710*/  LDL.64 R14, [R1+0x758] ;  /* 0x00075800010e7983 */ /* 0x000ea60000100a00 */
[C---:B0-----:R-:W-:Y:S01]  /*b720*/  IMAD.WIDE R12, R60.reuse, 0x2, R16 ;  /* 0x000000023c0c7825 */ /* 0x041fe200078e0210 */
[----:B------:R0:W4:Y:S04]  /*b730*/  LDG.E.U16 R35, [R8.64] ;  /* 0x0000000408237981 */ /* 0x000128000c1e1500 */
[----:B------:R-:W4:Y:S01]  /*b740*/  LDL.64 R16, [R1+0x710] ;  /* 0x0007100001107983 */ /* 0x000f220000100a00 */
[----:B-1----:R-:W-:-:S03]  /*b750*/  IMAD.WIDE R4, R60, 0x2, R22 ;  /* 0x000000023c047825 */ /* 0x002fc600078e0216 */
[----:B------:R1:W4:Y:S01]  /*b760*/  LDG.E.U16 R34, [R10.64] ;  /* 0x000000040a227981 */ /* 0x000322000c1e1500 */
[----:B0-----:R-:W-:-:S03]  /*b770*/  IMAD.WIDE R8, R60, 0x2, R30 ;  /* 0x000000023c087825 */ /* 0x001fc600078e021e */
[----:B------:R-:W4:Y:S04]  /*b780*/  LDL.64 R22, [R1+0x700] ;  /* 0x0007000001167983 */ /* 0x000f280000100a00 */
[----:B------:R0:W4:Y:S01]  /*b790*/  LDG.E.U16 R31, [R8.64] ;  /* 0x00000004081f7981 */ /* 0x000122000c1e1500 */
[----:B-1----:R-:W-:-:S03]  /*b7a0*/  IMAD.WIDE R10, R60, 0x2, R24 ;  /* 0x000000023c0a7825 */ /* 0x002fc600078e0218 */
[----:B------:R-:W4:Y:S04]  /*b7b0*/  LDL.64 R24, [R1+0x708] ;  /* 0x0007080001187983 */ /* 0x000f280000100a00 */
[----:B------:R1:W4:Y:S01]  /*b7c0*/  LDG.E.U16 R30, [R10.64] ;  /* 0x000000040a1e7981 */ /* 0x000322000c1e1500 */
[----:B0-----:R-:W-:-:S03]  /*b7d0*/  IMAD.WIDE R8, R60, 0x2, R28 ;  /* 0x000000023c087825 */ /* 0x001fc600078e021c */
[----:B------:R0:W4:Y:S04]  /*b7e0*/  LDG.E.U16 R36, [R6.64] ;  /* 0x0000000406247981 */ /* 0x000128000c1e1500 */
[----:B------:R-:W4:Y:S01]  /*b7f0*/  LDL.64 R28, [R1+0x6e8] ;  /* 0x0006e800011c7983 */ /* 0x000f220000100a00 */
[----:B-1----:R-:W-:-:S03]  /*b800*/  IMAD.WIDE R10, R60, 0x2, R26 ;  /* 0x000000023c0a7825 */ /* 0x002fc600078e021a */
[----:B------:R1:W4:Y:S01]  /*b810*/  LDG.E.U16 R8, [R8.64] ;  /* 0x0000000408087981 */ /* 0x000322000c1e1500 */
[----:B0-----:R-:W-:-:S03]  /*b820*/  IMAD.WIDE R6, R60, 0x2, R44 ;  /* 0x000000023c067825 */ /* 0x001fc600078e022c */
[----:B------:R-:W4:Y:S04]  /*b830*/  LDL.64 R26, [R1+0x6e0] ;  /* 0x0006e000011a7983 */ /* 0x000f280000100a00 */
[----:B------:R0:W4:Y:S04]  /*b840*/  LDG.E.U16 R2, [R12.64] ;  /* 0x000000040c027981 */ /* 0x000128000c1e1500 */
[----:B-1----:R1:W4:Y:S04]  /*b850*/  LDG.E.U16 R9, [R10.64] ;  /* 0x000000040a097981 */ /* 0x002328000c1e1500 */
[----:B------:R1:W4:Y:S01]  /*b860*/  LDG.E.U16 R32, [R6.64] ;  /* 0x0000000406207981 */ /* 0x000322000c1e1500 */
[----:B0-----:R-:W-:-:S03]  /*b870*/  IMAD.WIDE R12, R60, 0x2, R40 ;  /* 0x000000023c0c7825 */ /* 0x001fc600078e0228 */
[----:B------:R-:W4:Y:S01]  /*b880*/  LDL.64 R40, [R1+0x740] ;  /* 0x0007400001287983 */ /* 0x000f220000100a00 */
[----:B-1----:R-:W-:-:S03]  /*b890*/  IMAD.WIDE R10, R60, 0x2, R20 ;  /* 0x000000023c0a7825 */ /* 0x002fc600078e0214 */
[----:B------:R-:W4:Y:S01]  /*b8a0*/  LDL.64 R20, [R1+0x6d8] ;  /* 0x0006d80001147983 */ /* 0x000f220000100a00 */
[----:B------:R-:W-:-:S03]  /*b8b0*/  IMAD.WIDE R6, R60, 0x2, R42 ;  /* 0x000000023c067825 */ /* 0x000fc600078e022a */
[----:B------:R-:W4:Y:S04]  /*b8c0*/  LDL.64 R44, [R1+0x6c8] ;  /* 0x0006c800012c7983 */ /* 0x000f280000100a00 */
[----:B------:R-:W4:Y:S04]  /*b8d0*/  LDL.64 R42, [R1+0x6c0] ;  /* 0x0006c000012a7983 */ /* 0x000f280000100a00 */
[----:B------:R0:W4:Y:S04]  /*b8e0*/  LDG.E.U16 R6, [R6.64] ;  /* 0x0000000406067981 */ /* 0x000128000c1e1500 */
[----:B------:R1:W4:Y:S04]  /*b8f0*/  LDG.E.U16 R4, [R4.64] ;  /* 0x0000000404047981 */ /* 0x000328000c1e1500 */
[----:B------:R1:W4:Y:S04]  /*b900*/  LDG.E.U16 R10, [R10.64] ;  /* 0x000000040a0a7981 */ /* 0x000328000c1e1500 */
[----:B0-----:R0:W4:Y:S04]  /*b910*/  LDG.E.U16 R7, [R12.64] ;  /* 0x000000040c077981 */ /* 0x001128000c1e1500 */
[----:B------:R0:W-:Y:S04]  /*b920*/  STL [R1+0x7cc], R60 ;  /* 0x0007cc3c01007387 */ /* 0x0001e80000100800 */
[----:B------:R-:W4:Y:S01]  /*b930*/  LDL R61, [R1+0x7c0] ;  /* 0x0007c000013d7983 */ /* 0x000f220000100800 */
[----:B---3--:R-:W-:-:S04]  /*b940*/  IMAD.WIDE R18, R60, 0x2, R18 ;  /* 0x000000023c127825 */ /* 0x008fc800078e0212 */
[C---:B--2---:R-:W-:Y:S01]  /*b950*/  IMAD.WIDE R14, R60.reuse, 0x2, R14 ;  /* 0x000000023c0e7825 */ /* 0x044fe200078e020e */
[----:B-1----:R1:W2:Y:S04]  /*b960*/  LDG.E.U16 R11, [R18.64] ;  /* 0x00000004120b7981 */ /* 0x0022a8000c1e1500 */
[----:B------:R3:W2:Y:S01]  /*b970*/  LDG.E.U16 R5, [R14.64] ;  /* 0x000000040e057981 */ /* 0x0006a2000c1e1500 */
[----:B----4-:R-:W-:-:S04]  /*b980*/  IMAD.WIDE R16, R60, 0x2, R16 ;  /* 0x000000023c107825 */ /* 0x010fc800078e0210 */
[C---:B0-----:R-:W-:Y:S02]  /*b990*/  IMAD.WIDE R12, R60.reuse, 0x2, R22 ;  /* 0x000000023c0c7825 */ /* 0x041fe400078e0216 */
[----:B------:R0:W4:Y:S02]  /*b9a0*/  LDG.E.U16 R22, [R16.64] ;  /* 0x0000000410167981 */ /* 0x000124000c1e1500 */
[C---:B---3--:R-:W-:Y:S02]  /*b9b0*/  IMAD.WIDE R14, R60.reuse, 0x2, R24 ;  /* 0x000000023c0e7825 */ /* 0x048fe400078e0218 */
[----:B------:R3:W4:Y:S04]  /*b9c0*/  LDG.E.U16 R24, [R12.64] ;  /* 0x000000040c187981 */ /* 0x000728000c1e1500 */
[----:B------:R0:W4:Y:S01]  /*b9d0*/  LDG.E.U16 R23, [R14.64] ;  /* 0x000000040e177981 */ /* 0x000122000c1e1500 */
[----:B---3--:R-:W-:-:S04]  /*b9e0*/  IMAD.WIDE R12, R60, 0x2, R52 ;  /* 0x000000023c0c7825 */ /* 0x008fc800078e0234 */
[C---:B0-----:R-:W-:Y:S01]  /*b9f0*/  IMAD.WIDE R14, R60.reuse, 0x2, R50 ;  /* 0x000000023c0e7825 */ /* 0x041fe200078e0232 */
[----:B------:R0:W3:Y:S03]  /*ba00*/  LDG.E.U16 R25, [R12.64] ;  /* 0x000000040c197981 */ /* 0x0000e6000c1e1500 */
[----:B------:R-:W-:-:S04]  /*ba10*/  IMAD.WIDE R16, R60, 0x2, R28 ;  /* 0x000000023c107825 */ /* 0x000fc800078e021c */
[C---:B-1----:R-:W-:Y:S02]  /*ba20*/  IMAD.WIDE R18, R60.reuse, 0x2, R26 ;  /* 0x000000023c127825 */ /* 0x042fe400078e021a */
[----:B------:R1:W3:Y:S02]  /*ba30*/  LDG.E.U16 R26, [R14.64] ;  /* 0x000000040e1a7981 */ /* 0x0002e4000c1e1500 */
[C---:B0-----:R-:W-:Y:S02]  /*ba40*/  IMAD.WIDE R12, R60.reuse, 0x2, R48 ;  /* 0x000000023c0c7825 */ /* 0x041fe400078e0230 */
[----:B------:R0:W3:Y:S04]  /*ba50*/  LDG.E.U16 R27, [R16.64] ;  /* 0x00000004101b7981 */ /* 0x0000e8000c1e1500 */
[----:B------:R0:W3:Y:S01]  /*ba60*/  LDG.E.U16 R28, [R18.64] ;  /* 0x00000004121c7981 */ /* 0x0000e2000c1e1500 */
[----:B-1----:R-:W-:-:S03]  /*ba70*/  IMAD.WIDE R14, R60, 0x2, R46 ;  /* 0x000000023c0e7825 */ /* 0x002fc600078e022e */
[----:B------:R1:W3:Y:S01]  /*ba80*/  LDG.E.U16 R12, [R12.64] ;  /* 0x000000040c0c7981 */ /* 0x0002e2000c1e1500 */
[----:B------:R-:W-:-:S03]  /*ba90*/  IMAD.WIDE R20, R60, 0x2, R20 ;  /* 0x000000023c147825 */ /* 0x000fc600078e0214 */
[----:B------:R1:W3:Y:S01]  /*baa0*/  LDG.E.U16 R14, [R14.64] ;  /* 0x000000040e0e7981 */ /* 0x0002e2000c1e1500 */
[----:B0-----:R-:W-:-:S03]  /*bab0*/  IMAD.WIDE R16, R60, 0x2, R40 ;  /* 0x000000023c107825 */ /* 0x001fc600078e0228 */
[----:B------:R0:W3:Y:S01]  /*bac0*/  LDG.E.U16 R29, [R20.64] ;  /* 0x00000004141d7981 */ /* 0x0000e2000c1e1500 */
[----:B------:R-:W-:-:S03]  /*bad0*/  IMAD.WIDE R18, R60, 0x2, R44 ;  /* 0x000000023c127825 */ /* 0x000fc600078e022c */
[----:B-1----:R1:W3:Y:S04]  /*bae0*/  LDG.E.U16 R13, [R16.64] ;  /* 0x00000004100d7981 */ /* 0x0022e8000c1e1500 */
[----:B------:R-:W3:Y:S01]  /*baf0*/  LDG.E.U16 R15, [R18.64] ;  /* 0x00000004120f7981 */ /* 0x000ee2000c1e1500 */
[----:B0-----:R-:W-:-:S03]  /*bb00*/  IMAD.WIDE R20, R60, 0x2, R42 ;  /* 0x000000023c147825 */ /* 0x001fc600078e022a */
[----:B------:R-:W3:Y:S04]  /*bb10*/  LDL R48, [R1+0x4dc] ;  /* 0x0004dc0001307983 */ /* 0x000ee80000100800 */
[----:B-1----:R-:W3:Y:S04]  /*bb20*/  LDG.E.U16 R16, [R20.64] ;  /* 0x0000000414107981 */ /* 0x002ee8000c1e1500 */
[----:B------:R-:W0:Y:S04]  /*bb30*/  S2R R42, SR_TID.X ;  /* 0x00000000002a7919 */ /* 0x000e280000002100 */
[----:B------:R-:W1:Y:S01]  /*bb40*/  S2R R40, SR_TID.X ;  /* 0x0000000000287919 */ /* 0x000e620000002100 */
[----:B0-----:R-:W-:-:S02]  /*bb50*/  LOP3.LUT R42, R42, 0x7f, RZ, 0xc0, !PT ;  /* 0x0000007f2a2a7812 */ /* 0x001fc400078ec0ff */
[----:B-1----:R-:W-:Y:S02]  /*bb60*/  LOP3.LUT R41, R40, 0x7f, RZ, 0xc0, !PT ;  /* 0x0000007f28297812 */ /* 0x002fe400078ec0ff */
[----:B------:R-:W-:Y:S02]  /*bb70*/  SHF.L.U32 R42, R42, 0x1, RZ ;  /* 0x000000012a2a7819 */ /* 0x000fe400000006ff */
[----:B------:R-:W-:Y:S01]  /*bb80*/  SHF.L.U32 R3, R41, 0x1, RZ ;  /* 0x0000000129037819 */ /* 0x000fe200000006ff */
[----:B------:R-:W-:Y:S01]  /*bb90*/  BAR.SYNC.DEFER_BLOCKING 0x0 ;  /* 0x0000000000007b1d */ /* 0x000fe20000010000 */
[----:B------:R-:W-:Y:S02]  /*bba0*/  LOP3.LUT R40, R40, 0x7f, RZ, 0xc0, !PT ;  /* 0x0000007f28287812 */ /* 0x000fe400078ec0ff */
[----:B------:R-:W-:Y:S02]  /*bbb0*/  LOP3.LUT R43, R42, 0x10, RZ, 0x3c, !PT ;  /* 0x000000102a2b7812 */ /* 0x000fe400078e3cff */
[----:B------:R-:W-:-:S04]  /*bbc0*/  SHF.L.U32 R42, R40, 0x1, RZ ;  /* 0x00000001282a7819 */ /* 0x000fc800000006ff */
[C---:B------:R-:W-:Y:S02]  /*bbd0*/  LOP3.LUT R40, R42.reuse, 0x20, RZ, 0x3c, !PT ;  /* 0x000000202a287812 */ /* 0x040fe400078e3cff */
[----:B------:R-:W-:Y:S02]  /*bbe0*/  LOP3.LUT R42, R42, 0x30, RZ, 0x3c, !PT ;  /* 0x000000302a2a7812 */ /* 0x000fe400078e3cff */
[----:B------:R-:W-:Y:S01]  /*bbf0*/  SHF.L.U32 R41, R41, 0x1, RZ ;  /* 0x0000000129297819 */ /* 0x000fe200000006ff */
        /* <DEDUP_REMOVED lines=9> */
[----:B------:R-:W-:Y:S01]  /*bc90*/  STS.U16 [R40+0x10500], R34 ;  /* 0x0105002228007388 */ /* 0x000fe20000000400 */
[----:B-----5:R-:W-:-:S03]  /*bca0*/  LOP3.LUT R60, R0, 0x20, RZ, 0x3c, !PT ;  /* 0x00000020003c7812 */ /* 0x020fc600078e3cff */
[----:B--2---:R-:W-:Y:S04]  /*bcb0*/  STS.U16 [R40+0x11400], R11 ;  /* 0x0114000b28007388 */ /* 0x004fe80000000400 */
[----:B----4-:R0:W-:Y:S04]  /*bcc0*/  STS.U16 [R40+0x11500], R22 ;  /* 0x0115001628007388 */ /* 0x0101e80000000400 */
[----:B------:R-:W-:Y:S04]  /*bcd0*/  STS.U16 [R42+0x10600], R33 ;  /* 0x010600212a007388 */ /* 0x000fe80000000400 */
[----:B------:R-:W-:Y:S01]  /*bce0*/  STS.U16 [R42+0x10700], R32 ;  /* 0x010700202a007388 */ /* 0x000fe20000000400 */
[----:B0-----:R-:W-:-:S03]  /*bcf0*/  LOP3.LUT R40, R41, 0x40, RZ, 0x3c, !PT ;  /* 0x0000004029287812 */ /* 0x001fc600078e3cff */
[----:B------:R-:W-:Y:S01]  /*bd00*/  STS.U16 [R42+0x11600], R23 ;  /* 0x011600172a007388 */ /* 0x000fe20000000400 */
[----:B------:R-:W-:-:S03]  /*bd10*/  LOP3.LUT R41, R41, 0x50, RZ, 0x3c, !PT ;  /* 0x0000005029297812 */ /* 0x000fc600078e3cff */
[----:B------:R-:W-:Y:S04]  /*bd20*/  STS.U16 [R42+0x11700], R24 ;  /* 0x011700182a007388 */ /* 0x000fe80000000400 */
[----:B------:R-:W-:Y:S04]  /*bd30*/  STS.U16 [R40+0x10800], R31 ;  /* 0x0108001f28007388 */ /* 0x000fe80000000400 */
[----:B------:R-:W-:Y:S04]  /*bd40*/  STS.U16 [R40+0x10900], R30 ;  /* 0x0109001e28007388 */ /* 0x000fe80000000400 */
[----:B---3--:R-:W-:Y:S04]  /*bd50*/  STS.U16 [R40+0x11800], R25 ;  /* 0x0118001928007388 */ /* 0x008fe80000000400 */
[----:B------:R0:W-:Y:S04]  /*bd60*/  STS.U16 [R40+0x11900], R26 ;  /* 0x0119001a28007388 */ /* 0x0001e80000000400 */
        /* <DEDUP_REMOVED lines=14> */
[----:B------:R-:W-:Y:S01]  /*be50*/  BAR.SYNC.DEFER_BLOCKING 0x0 ;  /* 0x0000000000007b1d */ /* 0x000fe20000010000 */
[----:B0-----:R-:W-:-:S05]  /*be60*/  LOP3.LUT R3, R0, 0x40, RZ, 0x3c, !PT ;  /* 0x0000004000037812 */ /* 0x001fca00078e3cff */
[----:B------:R-:W-:Y:S04]  /*be70*/  LDSM.16.M88.4 R40, [R48+0x10000] ;  /* 0x010000003028783b */ /* 0x000fe80000000200 */
[----:B------:R-:W0:Y:S04]  /*be80*/  LDSM.16.MT88.4 R28, [R3] ;  /* 0x00000000031c783b */ /* 0x000e280000004200 */
[----:B------:R-:W1:Y:S04]  /*be90*/  LDSM.16.MT88.4 R4, [R0+0x80] ;  /* 0x000080000004783b */ /* 0x000e680000004200 */
[----:B------:R-:W2:Y:S04]  /*bea0*/  LDSM.16.MT88.4 R44, [R60] ;  /* 0x000000003c2c783b */ /* 0x000ea80000004200 */
[----:B------:R-:W3:Y:S04]  /*beb0*/  LDSM.16.MT88.4 R24, [R3+0x1000] ;  /* 0x001000000318783b */ /* 0x000ee80000004200 */
[----:B------:R-:W4:Y:S04]  /*bec0*/  LDSM.16.MT88.4 R8, [R0] ;  /* 0x000000000008783b */ /* 0x000f280000004200 */
[----:B------:R-:W3:Y:S04]  /*bed0*/  LDSM.16.MT88.4 R12, [R0+0x1080] ;  /* 0x00108000000c783b */ /* 0x000ee80000004200 */
[----:B------:R-:W3:Y:S04]  /*bee0*/  LDSM.16.MT88.4 R16, [R60+0x1000] ;  /* 0x001000003c10783b */ /* 0x000ee80000004200 */
[----:B------:R-:W4:Y:S04]  /*bef0*/  LDSM.16.MT88.4 R32, [R3+0x80] ;  /* 0x000080000320783b */ /* 0x000f280000004200 */
[----:B------:R-:W4:Y:S01]  /*bf00*/  LDSM.16.MT88.4 R20, [R0+0x1000] ;  /* 0x001000000014783b */ /* 0x000f220000004200 */
[----:B------:R-:W-:-:S03]  /*bf10*/  LOP3.LUT R2, R0, 0x60, RZ, 0x3c, !PT ;  /* 0x0000006000027812 */ /* 0x000fc600078e3cff */
[----:B------:R-:W-:Y:S01]  /*bf20*/  LDSM.16.MT88.4 R36, [R60+0x80] ;  /* 0x000080003c24783b */ /* 0x000fe20000004200 */
[-C--:B0-----:R-:W-:Y:S03]  /*bf30*/  HMMA.16816.F32.BF16 R28, R28, R40.reuse, RZ ;  /* 0x000000281c1c723c */ /* 0x081fe600000418ff */
[----:B------:R-:W-:Y:S04]  /*bf40*/  LDSM.16.MT88.4 R56, [R2+0x1000] ;  /* 0x001000000238783b */ /* 0x000fe80000004200 */
[----:B------:R-:W-:Y:S01]  /*bf50*/  STL [R1+0xa70], R61 ;  /* 0x000a703d01007387 */ /* 0x000fe20000100800 */
[-C--:B-1----:R-:W-:Y:S03]  /*bf60*/  HMMA.16816.F32.BF16 R4, R4, R40.reuse, RZ ;  /* 0x000000280404723c */ /* 0x082fe600000418ff */
[----:B------:R-:W-:Y:S05]  /*bf70*/  LDSM.16.MT88.4 R52, [R0+0xc000] ;  /* 0x00c000000034783b */ /* 0x000fea0000004200 */
[----:B--2---:R-:W-:Y:S08]  /*bf80*/  HMMA.16816.F32.BF16 R44, R44, R40, RZ ;  /* 0x000000282c2c723c */ /* 0x004ff000000418ff */
[----:B---3--:R-:W-:Y:S01]  /*bf90*/  HMMA.16816.F32.BF16 R24, R24, R42, R28 ;  /* 0x0000002a1818723c */ /* 0x008fe2000004181c */
[----:B------:R-:W0:Y:S07]  /*bfa0*/  LDSM.16.MT88.4 R28, [R3+0x1080] ;  /* 0x00108000031c783b */ /* 0x000e2e0000004200 */
[----:B----4-:R-:W-:Y:S08]  /*bfb0*/  HMMA.16816.F32.BF16 R8, R8, R40, RZ ;  /* 0x000000280808723c */ /* 0x010ff000000418ff */
[-C--:B------:R-:W-:Y:S01]  /*bfc0*/  HMMA.16816.F32.BF16 R12, R12, R42.reuse, R4 ;  /* 0x0000002a0c0c723c */ /* 0x080fe20000041804 */
[----:B------:R-:W1:Y:S07]  /*bfd0*/  LDSM.16.MT88.4 R4, [R2] ;  /* 0x000000000204783b */ /* 0x000e6e0000004200 */
[----:B------:R-:W-:Y:S01]  /*bfe0*/  HMMA.16816.F32.BF16 R16, R16, R42, R44 ;  /* 0x0000002a1010723c */ /* 0x000fe2000004182c */
[----:B------:R-:W2:Y:S07]  /*bff0*/  LDSM.16.MT88.4 R44, [R2+0x80] ;  /* 0x00008000022c783b */ /* 0x000eae0000004200 */
[----:B------:R-:W-:Y:S08]  /*c000*/  HMMA.16816.F32.BF16 R32, R32, R40, RZ ;  /* 0x000000282020723c */ /* 0x000ff000000418ff */
[-C--:B------:R-:W-:Y:S01]  /*c010*/  HMMA.16816.F32.BF16 R20, R20, R42.reuse, R8 ;  /* 0x0000002a1414723c */ /* 0x080fe20000041808 */
[----:B------:R-:W3:Y:S11]  /*c020*/  LDSM.16.MT88.4 R8, [R60+0x1080] ;  /* 0x001080003c08783b */ /* 0x000ef60000004200 */
[----:B------:R-:W-:Y:S04]  /*c030*/  @!UPT UIADD3 URZ, URZ, URZ, URZ ;  /* 0x0000003f3f3ff290 */ /* 0x000fe8000fffe03f */
[----:B0-----:R-:W-:Y:S01]  /*c040*/  HMMA.16816.F32.BF16 R28, R28, R42, R32 ;  /* 0x0000002a1c1c723c */ /* 0x001fe20000041820 */
[----:B------:R-:W0:Y:S07]  /*c050*/  LDSM.16.MT88.4 R32, [R2+0x1080] ;  /* 0x001080000220783b */ /* 0x000e2e0000004200 */
[-C--:B------:R-:W-:Y:S08]  /*c060*/  HMMA.16816.F32.BF16 R36, R36, R40.reuse, RZ ;  /* 0x000000282424723c */ /* 0x080ff000000418ff */
[-C--:B-1----:R-:W-:Y:S08]  /*c070*/  HMMA.16816.F32.BF16 R4, R4, R40.reuse, RZ ;  /* 0x000000280404723c */ /* 0x082ff000000418ff */
[----:B--2---:R-:W-:Y:S08]  /*c080*/  HMMA.16816.F32.BF16 R44, R44, R40, RZ ;  /* 0x000000282c2c723c */ /* 0x004ff000000418ff */
[-C--:B---3--:R-:W-:Y:S01]  /*c090*/  HMMA.16816.F32.BF16 R8, R8, R42.reuse, R36 ;  /* 0x0000002a0808723c */ /* 0x088fe20000041824 */
[----:B------:R-:W-:Y:S07]  /*c0a0*/  LDSM.16.MT88.4 R36, [R0+0x2000] ;  /* 0x002000000024783b */ /* 0x000fee0000004200 */
[-C--:B------:R-:W-:Y:S01]  /*c0b0*/  HMMA.16816.F32.BF16 R56, R56, R42.reuse, R4 ;  /* 0x0000002a3838723c */ /* 0x080fe20000041804 */
[----:B------:R-:W1:Y:S07]  /*c0c0*/  LDSM.16.M88.4 R4, [R61+0x10000] ;  /* 0x010000003d04783b */ /* 0x000e6e0000000200 */
[----:B0-----:R-:W-:Y:S01]  /*c0d0*/  HMMA.16816.F32.BF16 R40, R32, R42, R44 ;  /* 0x0000002a2028723c */ /* 0x001fe2000004182c */
[----:B------:R-:W0:Y:S04]  /*c0e0*/  LDSM.16.MT88.4 R32, [R0+0x2080] ;  /* 0x002080000020783b */ /* 0x000e280000004200 */
[----:B------:R-:W-:Y:S03]  /*c0f0*/  LDSM.16.MT88.4 R44, [R3+0x3000] ;  /* 0x00300000032c783b */ /* 0x000fe60000004200 */
[-C--:B-1----:R-:W-:Y:S01]  /*c100*/  HMMA.16816.F32.BF16 R20, R36, R4.reuse, R20 ;  /* 0x000000042414723c */ /* 0x082fe20000041814 */
[----:B------:R-:W1:Y:S07]  /*c110*/  LDSM.16.MT88.4 R36, [R60+0x2000] ;  /* 0x002000003c24783b */ /* 0x000e6e0000004200 */
[-C--:B0-----:R-:W-:Y:S01]  /*c120*/  HMMA.16816.F32.BF16 R12, R32, R4.reuse, R12 ;  /* 0x00000004200c723c */ /* 0x081fe2000004180c */
[----:B------:R-:W0:Y:S07]  /*c130*/  LDSM.16.MT88.4 R32, [R60+0x2080] ;  /* 0x002080003c20783b */ /* 0x000e2e0000004200 */
        /* <DEDUP_REMOVED lines=10> */
[----:B0-----:R-:W-:Y:S01]  /*c1e0*/  HMMA.16816.F32.BF16 R40, R32, R4, R40 ;  /* 0x000000042028723c */ /* 0x001fe20000041828 */
        /* <DEDUP_REMOVED lines=9> */
[-C--:B------:R-:W-:Y:S01]  /*c280*/  HMMA.16816.F32.BF16 R24, R44, R6.reuse, R24 ;  /* 0x000000062c18723c */ /* 0x080fe20000041818 */
[----:B------:R-:W2:Y:S07]  /*c290*/  LDSM.16.MT88.4 R44, [R2+0x3080] ;  /* 0x00308000022c783b */ /* 0x000eae0000004200 */
[-C--:B-1----:R-:W-:Y:S01]  /*c2a0*/  HMMA.16816.F32.BF16 R28, R36, R6.reuse, R28 ;  /* 0x00000006241c723c */ /* 0x082fe2000004181c */
[----:B------:R-:W-:Y:S07]  /*c2b0*/  LDSM.16.MT88.4 R36, [R0+0x4000] ;  /* 0x004000000024783b */ /* 0x000fee0000004200 */
[-C--:B0-----:R-:W-:Y:S01]  /*c2c0*/  HMMA.16816.F32.BF16 R56, R32, R6.reuse, R56 ;  /* 0x000000062038723c */ /* 0x081fe20000041838 */
[----:B------:R-:W0:Y:S07]  /*c2d0*/  LDSM.16.M88.4 R32, [R48+0x10080] ;  /* 0x010080003020783b */ /* 0x000e2e0000000200 */
[----:B--2---:R-:W-:Y:S01]  /*c2e0*/  HMMA.16816.F32.BF16 R4, R44, R6, R40 ;  /* 0x000000062c04723c */ /* 0x004fe20000041828 */
[----:B------:R-:W1:Y:S04]  /*c2f0*/  LDSM.16.MT88.4 R40, [R0+0x4080] ;  /* 0x004080000028783b */ /* 0x000e680000004200 */
[----:B------:R-:W-:Y:S03]  /*c300*/  LDSM.16.MT88.4 R44, [R2+0x5080] ;  /* 0x00508000022c783b */ /* 0x000fe60000004200 */
        /* <DEDUP_REMOVED lines=14> */
[----:B-1----:R-:W-:Y:S01]  /*c3f0*/  HMMA.16816.F32.BF16 R4, R40, R32, R4 ;  /* 0x000000202804723c */ /* 0x002fe20000041804 */
        /* <DEDUP_REMOVED lines=12> */
[----:B------:R-:W-:Y:S07]  /*c4c0*/  LDSM.16.M88.4 R40, [R61+0x10080] ;  /* 0x010080003d28783b */ /* 0x000fee0000000200 */
[-C--:B0-----:R-:W-:Y:S01]  /*c4d0*/  HMMA.16816.F32.BF16 R56, R36, R34.reuse, R56 ;  /* 0x000000222438723c */ /* 0x081fe20000041838 */
[----:B------:R-:W0:Y:S07]  /*c4e0*/  LDSM.16.MT88.4 R36, [R0+0x6000] ;  /* 0x006000000024783b */ /* 0x000e2e0000004200 */
[----:B------:R-:W-:Y:S01]  /*c4f0*/  HMMA.16816.F32.BF16 R32, R44, R34, R4 ;  /* 0x000000222c20723c */ /* 0x000fe20000041804 */
        /* <DEDUP_REMOVED lines=26> */
[-C--:B------:R-:W-:Y:S01]  /*c6a0*/  HMMA.16816.F32.BF16 R24, R44, R42.reuse, R24 ;  /* 0x0000002a2c18723c */ /* 0x080fe20000041818 */
[----:B------:R-:W2:Y:S07]  /*c6b0*/  LDSM.16.MT88.4 R44, [R2+0x7080] ;  /* 0x00708000022c783b */ /* 0x000eae0000004200 */
[-C--:B0-----:R-:W-:Y:S01]  /*c6c0*/  HMMA.16816.F32.BF16 R28, R36, R42.reuse, R28 ;  /* 0x0000002a241c723c */ /* 0x081fe2000004181c */
[----:B------:R-:W-:Y:S07]  /*c6d0*/  LDSM.16.M88.4 R36, [R48+0x10100] ;  /* 0x010100003024783b */ /* 0x000fee0000000200 */
[-C--:B-1----:R-:W-:Y:S01]  /*c6e0*/  HMMA.16816.F32.BF16 R56, R4, R42.reuse, R56 ;  /* 0x0000002a0438723c */ /* 0x082fe20000041838 */
[----:B------:R-:W0:Y:S07]  /*c6f0*/  LDSM.16.MT88.4 R4, [R0+0x8000] ;  /* 0x008000000004783b */ /* 0x000e2e0000004200 */
        /* <DEDUP_REMOVED lines=32> */
[----:B------:R-:W-:Y:S07]  /*c900*/  LDSM.16.MT88.4 R4, [R0+0xa000] ;  /* 0x00a000000004783b */ /* 0x000fee0000004200 */
[----:B------:R-:W-:Y:S01]  /*c910*/  HMMA.16816.F32.BF16 R36, R44, R38, R40 ;  /* 0x000000262c24723c */ /* 0x000fe20000041828 */
[----:B------:R-:W0:Y:S04]  /*c920*/  LDSM.16.MT88.4 R40, [R0+0xa080] ;  /* 0x00a080000028783b */ /* 0x000e280000004200 */
[----:B------:R-:W-:Y:S03]  /*c930*/  LDSM.16.MT88.4 R44, [R60+0xb000] ;  /* 0x00b000003c2c783b */ /* 0x000fe60000004200 */
[-C--:B0-----:R-:W-:Y:S01]  /*c940*/  HMMA.16816.F32.BF16 R12, R40, R32.reuse, R12 ;  /* 0x00000020280c723c */ /* 0x081fe2000004180c */
[----:B------:R-:W0:Y:S07]  /*c950*/  LDSM.16.MT88.4 R40, [R60+0xa080] ;  /* 0x00a080003c28783b */ /* 0x000e2e0000004200 */
[-C--:B------:R-:W-:Y:S01]  /*c960*/  HMMA.16816.F32.BF16 R20, R4, R32.reuse, R20 ;  /* 0x000000200414723c */ /* 0x080fe20000041814 */
        /* <DEDUP_REMOVED lines=20> */
[----:B------:R-:W0:Y:S07]  /*cab0*/  LDSM.16.MT88.4 R40, [R2+0xb080] ;  /* 0x00b080000228783b */ /* 0x000e2e0000004200 */
[-C--:B-1----:R-:W-:Y:S01]  /*cac0*/  HMMA.16816.F32.BF16 R8, R4, R34.reuse, R8 ;  /* 0x000000220408723c */ /* 0x082fe20000041808 */
[----:B------:R-:W-:Y:S04]  /*cad0*/  STL.64 [R1+0xaa8], R22 ;  /* 0x000aa81601007387 */ /* 0x000fe80000100a00 */
[----:B------:R0:W-:Y:S03]  /*cae0*/  STL.64 [R1+0xaa0], R20 ;  /* 0x000aa01401007387 */ /* 0x0001e60000100a00 */
[-C--:B--2---:R-:W-:Y:S01]  /*caf0*/  HMMA.16816.F32.BF16 R28, R44, R34.reuse, R28 ;  /* 0x000000222c1c723c */ /* 0x084fe2000004181c */
[----:B------:R-:W1:Y:S04]  /*cb00*/  LDSM.16.MT88.4 R4, [R2+0xb000] ;  /* 0x00b000000204783b */ /* 0x000e680000004200 */
[----:B------:R-:W-:Y:S03]  /*cb10*/  LDSM.16.MT88.4 R44, [R3+0xc000] ;  /* 0x00c00000032c783b */ /* 0x000fe60000004200 */
[-C--:B0-----:R-:W-:Y:S07]  /*cb20*/  HMMA.16816.F32.BF16 R20, R40, R34.reuse, R36 ;  /* 0x000000222814723c */ /* 0x081fee0000041824 */
        /* <DEDUP_REMOVED lines=11> */
[----:B------:R-:W-:Y:S04]  /*cbe0*/  STL.64 [R1+0x10], R20 ;  /* 0x0000101401007387 */ /* 0x000fe80000100a00 */
[----:B------:R-:W-:Y:S04]  /*cbf0*/  STL.64 [R1+0x18], R22 ;  /* 0x0000181601007387 */ /* 0x000fe80000100a00 */
[----:B------:R-:W0:Y:S01]  /*cc00*/  LDSM.16.MT88.4 R20, [R2+0xc000] ;  /* 0x00c000000214783b */ /* 0x000e220000004200 */
[----:B-1----:R-:W-:Y:S03]  /*cc10*/  HMMA.16816.F32.BF16 R56, R4, R34, R56 ;  /* 0x000000220438723c */ /* 0x002fe60000041838 */
[----:B------:R-:W-:Y:S04]  /*cc20*/  LDSM.16.M88.4 R4, [R48+0x10180] ;  /* 0x010180003004783b */ /* 0x000fe80000000200 */
[----:B------:R-:W-:Y:S04]  /*cc30*/  LDSM.16.MT88.4 R32, [R0+0xc080] ;  /* 0x00c080000020783b */ /* 0x000fe80000004200 */
[----:B------:R-:W-:Y:S04]  /*cc40*/  LDSM.16.MT88.4 R36, [R60+0xc000] ;  /* 0x00c000003c24783b */ /* 0x000fe80000004200 */
[----:B------:R-:W-:Y:S04]  /*cc50*/  LDSM.16.MT88.4 R40, [R60+0xc080] ;  /* 0x00c080003c28783b */ /* 0x000fe80000004200 */
[----:B------:R-:W-:Y:S01]  /*cc60*/  LDSM.16.MT88.4 R48, [R3+0xc080] ;  /* 0x00c080000330783b */ /* 0x000fe20000004200 */
[----:B0-----:R-:W-:-:S02]  /*cc70*/  MOV R24, R20 ;  /* 0x0000001400187202 */ /* 0x001fc40000000f00 */
[----:B------:R-:W-:Y:S02]  /*cc80*/  MOV R25, R21 ;  /* 0x0000001500197202 */ /* 0x000fe40000000f00 */
[----:B------:R-:W-:Y:S02]  /*cc90*/  MOV R26, R22 ;  /* 0x00000016001a7202 */ /* 0x000fe40000000f00 */
[----:B------:R-:W-:Y:S02]  /*cca0*/  MOV R27, R23 ;  /* 0x00000017001b7202 */ /* 0x000fe40000000f00 */
[----:B------:R-:W0:Y:S02]  /*ccb0*/  LDSM.16.MT88.4 R20, [R2+0xc080] ;  /* 0x00c080000214783b */ /* 0x000e240000004200 */
[----:B0-----:R-:W-:Y:S02]  /*ccc0*/  MOV R61, R20 ;  /* 0x00000014003d7202 */ /* 0x001fe40000000f00 */
[----:B------:R-:W-:-:S02]  /*ccd0*/  MOV R31, R21 ;  /* 0x00000015001f7202 */ /* 0x000fc40000000f00 */
[----:B------:R-:W-:Y:S02]  /*cce0*/  MOV R30, R22 ;  /* 0x00000016001e7202 */ /* 0x000fe40000000f00 */
[----:B------:R-:W-:Y:S02]  /*ccf0*/  MOV R29, R23 ;  /* 0x00000017001d7202 */ /* 0x000fe40000000f00 */
[----:B------:R-:W0:Y:S02]  /*cd00*/  LDSM.16.MT88.4 R20, [R0+0xd000] ;  /* 0x00d000000014783b */ /* 0x000e240000004200 */
[----:B0-----:R-:W-:Y:S02]  /*cd10*/  MOV R10, R22 ;  /* 0x00000016000a7202 */ /* 0x001fe40000000f00 */
[----:B------:R-:W-:Y:S02]  /*cd20*/  MOV R9, R23 ;  /* 0x0000001700097202 */ /* 0x000fe40000000f00 */
[----:B------:R-:W-:Y:S01]  /*cd30*/  MOV R28, R20 ;  /* 0x00000014001c7202 */ /* 0x000fe20000000f00 */
[----:B------:R-:W2:Y:S01]  /*cd40*/  LDL.LU.64 R22, [R1+0xaa8] ;  /* 0x000aa80001167983 */ /* 0x000ea20000300a00 */
[----:B------:R-:W-:-:S03]  /*cd50*/  MOV R11, R21 ;  /* 0x00000015000b7202 */ /* 0x000fc60000000f00 */
[----:B------:R-:W2:Y:S01]  /*cd60*/  LDL.LU.64 R20, [R1+0xaa0] ;  /* 0x000aa00001147983 */ /* 0x000ea20000300a00 */
[-C--:B------:R-:W-:Y:S03]  /*cd70*/  HMMA.16816.F32.BF16 R12, R32, R4.reuse, R12 ;  /* 0x00000004200c723c */ /* 0x080fe6000004180c */
[----:B------:R-:W3:Y:S04]  /*cd80*/  LDL.LU R32, [R1+0x10] ;  /* 0x0000100001207983 */ /* 0x000ee80000300800 */
[----:B------:R-:W3:Y:S01]  /*cd90*/  LDL.LU R33, [R1+0x14] ;  /* 0x0000140001217983 */ /* 0x000ee20000300800 */
[-C--:B------:R-:W-:Y:S03]  /*cda0*/  HMMA.16816.F32.BF16 R16, R36, R4.reuse, R16 ;  /* 0x000000042410723c */ /* 0x080fe60000041810 */
[----:B------:R-:W3:Y:S04]  /*cdb0*/  LDL.LU R34, [R1+0x18] ;  /* 0x0000180001227983 */ /* 0x000ee80000300800 */
[----:B------:R-:W3:Y:S01]  /*cdc0*/  LDL.LU R35, [R1+0x1c] ;  /* 0x00001c0001237983 */ /* 0x000ee20000300800 */
[----:B--2---:R-:W-:Y:S07]  /*cdd0*/  HMMA.16816.F32.BF16 R20, R52, R4, R20 ;  /* 0x000000043414723c */ /* 0x004fee0000041814 */
[----:B------:R-:W-:-:S02]  /*cde0*/  MOV R55, R9 ;  /* 0x0000000900377202 */ /* 0x000fc40000000f00 */
[----:B------:R-:W-:Y:S02]  /*cdf0*/  MOV R54, R10 ;  /* 0x0000000a00367202 */ /* 0x000fe40000000f00 */
[----:B------:R-:W-:Y:S02]  /*ce00*/  MOV R9, R12 ;  /* 0x0000000c00097202 */ /* 0x000fe40000000f00 */
[----:B------:R-:W-:Y:S02]  /*ce10*/  MOV R53, R11 ;  /* 0x0000000b00357202 */ /* 0x000fe40000000f00 */
[----:B------:R-:W-:Y:S02]  /*ce20*/  MOV R10, R13 ;  /* 0x0000000d000a7202 */ /* 0x000fe40000000f00 */
[----:B------:R-:W-:Y:S02]  /*ce30*/  MOV R11, R14 ;  /* 0x0000000e000b7202 */ /* 0x000fe40000000f00 */
[----:B------:R-:W-:-:S02]  /*ce40*/  MOV R36, R9 ;  /* 0x0000000900247202 */ /* 0x000fc40000000f00 */
[----:B------:R-:W2:Y:S01]  /*ce50*/  LDL.LU R9, [R1+0xa9c] ;  /* 0x000a9c0001097983 */ /* 0x000ea20000300800 */
[----:B------:R-:W-:Y:S02]  /*ce60*/  MOV R37, R10 ;  /* 0x0000000a00257202 */ /* 0x000fe40000000f00 */
[----:B------:R-:W-:Y:S01]  /*ce70*/  MOV R38, R11 ;  /* 0x0000000b00267202 */ /* 0x000fe20000000f00 */
[----:B------:R-:W2:Y:S04]  /*ce80*/  LDL.LU R10, [R1+0xa98] ;  /* 0x000a9800010a7983 */ /* 0x000ea80000300800 */
[----:B------:R-:W2:Y:S01]  /*ce90*/  LDL.LU R11, [R1+0xa94] ;  /* 0x000a9400010b7983 */ /* 0x000ea20000300800 */
[----:B------:R-:W-:Y:S02]  /*cea0*/  MOV R52, R28 ;  /* 0x0000001c00347202 */ /* 0x000fe40000000f00 */
[----:B------:R-:W-:-:S02]  /*ceb0*/  MOV R28, R15 ;  /* 0x0000000f001c7202 */ /* 0x000fc40000000f00 */
[----:B------:R-:W-:Y:S02]  /*cec0*/  MOV R15, R29 ;  /* 0x0000001d000f7202 */ /* 0x000fe40000000f00 */
[----:B------:R-:W-:Y:S02]  /*ced0*/  MOV R14, R30 ;  /* 0x0000001e000e7202 */ /* 0x000fe40000000f00 */
[----:B------:R-:W-:Y:S02]  /*cee0*/  MOV R29, R16 ;  /* 0x00000010001d7202 */ /* 0x000fe40000000f00 */
[----:B------:R-:W-:Y:S02]  /*cef0*/  MOV R39, R28 ;  /* 0x0000001c00277202 */ /* 0x000fe40000000f00 */
[----:B------:R-:W-:Y:S01]  /*cf00*/  MOV R13, R31 ;  /* 0x0000001f000d7202 */ /* 0x000fe20000000f00 */
[----:B------:R-:W4:Y:S01]  /*cf10*/  LDL.LU R28, [R1+0xa90] ;  /* 0x000a9000011c7983 */ /* 0x000f220000300800 */
[----:B------:R-:W-:-:S02]  /*cf20*/  MOV R30, R17 ;  /* 0x00000011001e7202 */ /* 0x000fc40000000f00 */
[----:B------:R-:W-:Y:S02]  /*cf30*/  MOV R16, R24 ;  /* 0x0000001800107202 */ /* 0x000fe40000000f00 */
[----:B------:R-:W-:Y:S01]  /*cf40*/  MOV R12, R61 ;  /* 0x0000003d000c7202 */ /* 0x000fe20000000f00 */
[----:B------:R-:W3:Y:S01]  /*cf50*/  LDL.LU R24, [R1+0xa8c] ;  /* 0x000a8c0001187983 */ /* 0x000ee20000300800 */
[----:B------:R-:W-:Y:S02]  /*cf60*/  MOV R31, R18 ;  /* 0x00000012001f7202 */ /* 0x000fe40000000f00 */
[----:B------:R-:W-:Y:S02]  /*cf70*/  MOV R17, R25 ;  /* 0x0000001900117202 */ /* 0x000fe40000000f00 */
[----:B------:R-:W-:Y:S01]  /*cf80*/  MOV R61, R19 ;  /* 0x00000013003d7202 */ /* 0x000fe20000000f00 */
[----:B------:R-:W3:Y:S01]  /*cf90*/  LDL.LU R25, [R1+0xa88] ;  /* 0x000a880001197983 */ /* 0x000ee20000300800 */
[----:B------:R-:W-:-:S02]  /*cfa0*/  MOV R18, R26 ;  /* 0x0000001a00127202 */ /* 0x000fc40000000f00 */
[----:B------:R-:W-:Y:S01]  /*cfb0*/  MOV R19, R27 ;  /* 0x0000001b00137202 */ /* 0x000fe20000000f00 */
[----:B------:R-:W3:Y:S04]  /*cfc0*/  LDL.LU R26, [R1+0xa84] ;  /* 0x000a8400011a7983 */ /* 0x000ee80000300800 */
[----:B------:R-:W3:Y:S01]  /*cfd0*/  LDL.LU R27, [R1+0xa80] ;  /* 0x000a8000011b7983 */ /* 0x000ee20000300800 */
[----:B--2---:R-:W-:Y:S11]  /*cfe0*/  HMMA.16816.F32.BF16 R40, R40, R4, R8 ;  /* 0x000000042828723c */ /* 0x004ff60000041808 */
[----:B------:R-:W-:Y:S11]  /*cff0*/  @!UPT UIADD3 URZ, URZ, URZ, URZ ;  /* 0x0000003f3f3ff290 */ /* 0x000ff6000fffe03f */
[----:B------:R-:W-:Y:S02]  /*d000*/  @!UPT UIADD3 URZ, URZ, URZ, URZ ;  /* 0x0000003f3f3ff290 */ /* 0x000fe4000fffe03f */
[----:B------:R-:W-:Y:S02]  /*d010*/  MOV R11, R40 ;  /* 0x00000028000b7202 */ /* 0x000fe40000000f00 */
[----:B------:R-:W-:Y:S02]  /*d020*/  MOV R10, R41 ;  /* 0x00000029000a7202 */ /* 0x000fe40000000f00 */
[----:B------:R-:W-:Y:S02]  /*d030*/  MOV R40, R29 ;  /* 0x0000001d00287202 */ /* 0x000fe40000000f00 */
[----:B------:R-:W-:Y:S01]  /*d040*/  MOV R9, R42 ;  /* 0x0000002a00097202 */ /* 0x000fe20000000f00 */
[----:B------:R-:W4:Y:S01]  /*d050*/  LDL.LU R29, [R1+0xa7c] ;  /* 0x000a7c00011d7983 */ /* 0x000f220000300800 */
[----:B------:R-:W-:Y:S02]  /*d060*/  MOV R41, R30 ;  /* 0x0000001e00297202 */ /* 0x000fe40000000f00 */
[----:B------:R-:W-:Y:S01]  /*d070*/  MOV R42, R31 ;  /* 0x0000001f002a7202 */ /* 0x000fe20000000f00 */
[----:B------:R-:W4:Y:S04]  /*d080*/  LDL.LU R30, [R1+0xa78] ;  /* 0x000a7800011e7983 */ /* 0x000f280000300800 */
[----:B------:R-:W4:Y:S01]  /*d090*/  LDL.LU R31, [R1+0xa74] ;  /* 0x000a7400011f7983 */ /* 0x000f220000300800 */
[----:B------:R-:W-:-:S02]  /*d0a0*/  MOV R8, R43 ;  /* 0x0000002b00087202 */ /* 0x000fc40000000f00 */
[----:B------:R-:W-:Y:S02]  /*d0b0*/  MOV R43, R61 ;  /* 0x0000003d002b7202 */ /* 0x000fe40000000f00 */
[----:B------:R-:W2:Y:S01]  /*d0c0*/  LDL.LU R61, [R1+0xa70] ;  /* 0x000a7000013d7983 */ /* 0x000ea20000300800 */
[----:B---3--:R-:W-:Y:S11]  /*d0d0*/  HMMA.16816.F32.BF16 R24, R44, R4, R24 ;  /* 0x000000042c18723c */ /* 0x008ff60000041818 */
[----:B------:R-:W-:Y:S11]  /*d0e0*/  @!UPT UIADD3 URZ, URZ, URZ, URZ ;  /* 0x0000003f3f3ff290 */ /* 0x000ff6000fffe03f */
[----:B------:R-:W-:Y:S02]  /*d0f0*/  @!UPT UIADD3 URZ, URZ, URZ, URZ ;  /* 0x0000003f3f3ff290 */ /* 0x000fe4000fffe03f */
[----:B------:R-:W-:Y:S02]  /*d100*/  MOV R47, R24 ;  /* 0x00000018002f7202 */ /* 0x000fe40000000f00 */
[----:B------:R-:W-:Y:S02]  /*d110*/  MOV R46, R25 ;  /* 0x00000019002e7202 */ /* 0x000fe40000000f00 */
[----:B------:R-:W-:Y:S02]  /*d120*/  MOV R45, R26 ;  /* 0x0000001a002d7202 */ /* 0x000fe40000000f00 */
[----:B------:R-:W-:Y:S02]  /*d130*/  MOV R44, R27 ;  /* 0x0000001b002c7202 */ /* 0x000fe40000000f00 */
[----:B------:R-:W-:Y:S02]  /*d140*/  MOV R24, R11 ;  /* 0x0000000b00187202 */ /* 0x000fe40000000f00 */
[----:B------:R-:W-:-:S02]  /*d150*/  MOV R25, R10 ;  /* 0x0000000a00197202 */ /* 0x000fc40000000f00 */
[----:B------:R-:W-:Y:S02]  /*d160*/  MOV R26, R9 ;  /* 0x00000009001a7202 */ /* 0x000fe40000000f00 */
[----:B------:R-:W-:Y:S01]  /*d170*/  MOV R27, R8 ;  /* 0x00000008001b7202 */ /* 0x000fe20000000f00 */
[----:B------:R-:W-:Y:S08]  /*d180*/  HMMA.16816.F32.BF16 R20, R52, R6, R20 ;  /* 0x000000063414723c */ /* 0x000ff00000041814 */
[-C--:B------:R-:W-:Y:S01]  /*d190*/  HMMA.16816.F32.BF16 R16, R16, R4.reuse, R56 ;  /* 0x000000041010723c */ /* 0x080fe20000041838 */
[----:B------:R-:W-:Y:S07]  /*d1a0*/  LDSM.16.MT88.4 R56, [R0+0xe000] ;  /* 0x00e000000038783b */ /* 0x000fee0000004200 */
[-C--:B------:R-:W-:Y:S01]  /*d1b0*/  HMMA.16816.F32.BF16 R12, R12, R4.reuse, R32 ;  /* 0x000000040c0c723c */ /* 0x080fe20000041820 */
[----:B------:R-:W-:Y:S07]  /*d1c0*/  LDSM.16.MT88.4 R32, [R3+0xd080] ;  /* 0x00d080000320783b */ /* 0x000fee0000004200 */
[----:B----4-:R-:W-:Y:S01]  /*d1d0*/  HMMA.16816.F32.BF16 R8, R48, R4, R28 ;  /* 0x000000043008723c */ /* 0x010fe2000004181c */
[----:B------:R-:W-:Y:S04]  /*d1e0*/  LDSM.16.MT88.4 R48, [R0+0xd080] ;  /* 0x00d080000030783b */ /* 0x000fe80000004200 */
[----:B--2---:R-:W0:Y:S04]  /*d1f0*/  LDSM.16.M88.4 R52, [R61+0x10180] ;  /* 0x010180003d34783b */ /* 0x004e280000000200 */
[----:B------:R-:W-:Y:S11]  /*d200*/  LDSM.16.MT88.4 R28, [R2+0xd000] ;  /* 0x00d00000021c783b */ /* 0x000ff60000004200 */
[----:B------:R-:W-:Y:S03]  /*d210*/  @!UPT UIADD3 URZ, URZ, URZ, URZ ;  /* 0x0000003f3f3ff290 */ /* 0x000fe6000fffe03f */
[----:B------:R1:W-:Y:S04]  /*d220*/  STL.64 [R1+0xa38], R10 ;  /* 0x000a380a01007387 */ /* 0x0003e80000100a00 */
[----:B------:R2:W-:Y:S01]  /*d230*/  STL.64 [R1+0xa30], R8 ;  /* 0x000a300801007387 */ /* 0x0005e20000100a00 */
[----:B-1----:R-:W-:Y:S02]  /*d240*/  MOV R10, R45 ;  /* 0x0000002d000a7202 */ /* 0x002fe40000000f00 */
[----:B------:R-:W-:Y:S02]  /*d250*/  MOV R11, R44 ;  /* 0x0000002c000b7202 */ /* 0x000fe40000000f00 */
[----:B--2---:R-:W-:Y:S02]  /*d260*/  MOV R8, R47 ;  /* 0x0000002f00087202 */ /* 0x004fe40000000f00 */
[----:B------:R-:W-:Y:S01]  /*d270*/  MOV R9, R46 ;  /* 0x0000002e00097202 */ /* 0x000fe20000000f00 */
[----:B------:R1:W-:Y:S04]  /*d280*/  STL.64 [R1+0xa48], R10 ;  /* 0x000a480a01007387 */ /* 0x0003e80000100a00 */
[----:B------:R2:W-:Y:S04]  /*d290*/  STL.64 [R1+0xa40], R8 ;  /* 0x000a400801007387 */ /* 0x0005e80000100a00 */
[----:B------:R-:W3:Y:S01]  /*d2a0*/  LDSM.16.MT88.4 R44, [R60+0xd000] ;  /* 0x00d000003c2c783b */ /* 0x000ee20000004200 */
[----:B-1----:R-:W-:-:S02]  /*d2b0*/  MOV R10, R26 ;  /* 0x0000001a000a7202 */ /* 0x002fc40000000f00 */
[----:B------:R-:W-:Y:S02]  /*d2c0*/  MOV R11, R27 ;  /* 0x0000001b000b7202 */ /* 0x000fe40000000f00 */
[----:B--2---:R-:W-:Y:S02]  /*d2d0*/  MOV R8, R24 ;  /* 0x0000001800087202 */ /* 0x004fe40000000f00 */
[----:B------:R-:W-:Y:S01]  /*d2e0*/  MOV R9, R25 ;  /* 0x0000001900097202 */ /* 0x000fe20000000f00 */
[----:B------:R1:W-:Y:S04]  /*d2f0*/  STL.64 [R1+0xa58], R10 ;  /* 0x000a580a01007387 */ /* 0x0003e80000100a00 */
[----:B------:R2:W-:Y:S04]  /*d300*/  STL.64 [R1+0xa50], R8 ;  /* 0x000a500801007387 */ /* 0x0005e80000100a00 */
[----:B------:R-:W-:Y:S01]  /*d310*/  LDSM.16.MT88.4 R24, [R2+0xd080] ;  /* 0x00d080000218783b */ /* 0x000fe20000004200 */
[----:B-1----:R-:W-:-:S02]  /*d320*/  MOV R10, R42 ;  /* 0x0000002a000a7202 */ /* 0x002fc40000000f00 */
[----:B------:R-:W-:Y:S02]  /*d330*/  MOV R11, R43 ;  /* 0x0000002b000b7202 */ /* 0x000fe40000000f00 */
[----:B--2---:R-:W-:Y:S02]  /*d340*/  MOV R8, R40 ;  /* 0x0000002800087202 */ /* 0x004fe40000000f00 */
[----:B------:R-:W-:Y:S01]  /*d350*/  MOV R9, R41 ;  /* 0x0000002900097202 */ /* 0x000fe20000000f00 */
[----:B------:R1:W-:Y:S04]  /*d360*/  STL.64 [R1+0xa68], R10 ;  /* 0x000a680a01007387 */ /* 0x0003e80000100a00 */
[----:B------:R2:W-:Y:S04]  /*d370*/  STL.64 [R1+0xa60], R8 ;  /* 0x000a600801007387 */ /* 0x0005e80000100a00 */
[----:B------:R-:W4:Y:S01]  /*d380*/  LDSM.16.MT88.4 R40, [R60+0xd080] ;  /* 0x00d080003c28783b */ /* 0x000f220000004200 */
[----:B-1----:R-:W-:-:S02]  /*d390*/  MOV R10, R38 ;  /* 0x00000026000a7202 */ /* 0x002fc40000000f00 */
[----:B------:R-:W-:Y:S02]  /*d3a0*/  MOV R11, R39 ;  /* 0x00000027000b7202 */ /* 0x000fe40000000f00 */
[----:B--2---:R-:W-:Y:S02]  /*d3b0*/  MOV R8, R36 ;  /* 0x0000002400087202 */ /* 0x004fe40000000f00 */
[----:B------:R-:W-:Y:S01]  /*d3c0*/  MOV R9, R37 ;  /* 0x0000002500097202 */ /* 0x000fe20000000f00 */
[----:B0-----:R-:W-:Y:S04]  /*d3d0*/  STL [R1+0xa0c], R54 ;  /* 0x000a0c3601007387 */ /* 0x001fe80000100800 */
[----:B------:R-:W0:Y:S02]  /*d3e0*/  LDSM.16.MT88.4 R36, [R3+0xd000] ;  /* 0x00d000000324783b */ /* 0x000e240000004200 */
[----:B------:R-:W-:Y:S02]  /*d3f0*/  HMMA.16816.F32.BF16 R8, R48, R6, R8 ;  /* 0x000000063008723c */ /* 0x000fe40000041808 */
[----:B------:R-:W-:Y:S11]  /*d400*/  STL [R1+0xa08], R55 ;  /* 0x000a083701007387 */ /* 0x000ff60000100800 */
[----:B------:R-:W-:Y:S11]  /*d410*/  @!UPT UIADD3 URZ, URZ, URZ, URZ ;  /* 0x0000003f3f3ff290 */ /* 0x000ff6000fffe03f */
[----:B------:R-:W-:Y:S02]  /*d420*/  MOV R5, R10 ;  /* 0x0000000a00057202 */ /* 0x000fe40000000f00 */
[----:B------:R-:W-:Y:S02]  /*d430*/  MOV R4, R11 ;  /* 0x0000000b00047202 */ /* 0x000fe40000000f00 */
[----:B------:R-:W-:Y:S01]  /*d440*/  MOV R49, R8 ;  /* 0x0000000800317202 */ /* 0x000fe20000000f00 */
[----:B------:R-:W3:Y:S01]  /*d450*/  LDL.LU.64 R10, [R1+0xa68] ;  /* 0x000a6800010a7983 */ /* 0x000ee20000300a00 */
[----:B------:R-:W-:-:S03]  /*d460*/  MOV R48, R9 ;  /* 0x0000000900307202 */ /* 0x000fc60000000f00 */
[----:B------:R-:W3:Y:S02]  /*d470*/  LDL.LU.64 R8, [R1+0xa60] ;  /* 0x000a600001087983 */ /* 0x000ee40000300a00 */
[----:B---3--:R-:W-:Y:S11]  /*d480*/  HMMA.16816.F32.BF16 R8, R44, R6, R8 ;  /* 0x000000062c08723c */ /* 0x008ff60000041808 */
[----:B------:R-:W-:Y:S11]  /*d490*/  @!UPT UIADD3 URZ, URZ, URZ, URZ ;  /* 0x0000003f3f3ff290 */ /* 0x000ff6000fffe03f */
[----:B------:R-:W-:Y:S02]  /*d4a0*/  @!UPT UIADD3 URZ, URZ, URZ, URZ ;  /* 0x0000003f3f3ff290 */ /* 0x000fe4000fffe03f */
[----:B------:R-:W-:Y:S02]  /*d4b0*/  MOV R45, R10 ;  /* 0x0000000a002d7202 */ /* 0x000fe40000000f00 */
[----:B------:R-:W-:Y:S02]  /*d4c0*/  MOV R44, R11 ;  /* 0x0000000b002c7202 */ /* 0x000fe40000000f00 */
[----:B------:R-:W-:Y:S01]  /*d4d0*/  MOV R47, R8 ;  /* 0x00000008002f7202 */ /* 0x000fe20000000f00 */
[----:B------:R-:W4:Y:S01]  /*d4e0*/  LDL.LU.64 R10, [R1+0xa58] ;  /* 0x000a5800010a7983 */ /* 0x000f220000300a00 */
[----:B------:R-:W-:-:S03]  /*d4f0*/  MOV R46, R9 ;  /* 0x00000009002e7202 */ /* 0x000fc60000000f00 */
[----:B------:R-:W4:Y:S02]  /*d500*/  LDL.LU.64 R8, [R1+0xa50] ;  /* 0x000a500001087983 */ /* 0x000f240000300a00 */
[----:B----4-:R-:W-:Y:S11]  /*d510*/  HMMA.16816.F32.BF16 R8, R40, R6, R8 ;  /* 0x000000062808723c */ /* 0x010ff60000041808 */
[----:B------:R-:W-:Y:S11]  /*d520*/  @!UPT UIADD3 URZ, URZ, URZ, URZ ;  /* 0x0000003f3f3ff290 */ /* 0x000ff6000fffe03f */
[----:B------:R-:W-:Y:S02]  /*d530*/  @!UPT UIADD3 URZ, URZ, URZ, URZ ;  /* 0x0000003f3f3ff290 */ /* 0x000fe4000fffe03f */
[----:B------:R-:W-:Y:S02]  /*d540*/  MOV R41, R10 ;  /* 0x0000000a00297202 */ /* 0x000fe40000000f00 */
[----:B------:R-:W-:Y:S02]  /*d550*/  MOV R40, R11 ;  /* 0x0000000b00287202 */ /* 0x000fe40000000f00 */
[----:B------:R-:W-:Y:S01]  /*d560*/  MOV R43, R8 ;  /* 0x00000008002b7202 */ /* 0x000fe20000000f00 */
[----:B------:R-:W0:Y:S01]  /*d570*/  LDL.LU.64 R10, [R1+0xa48] ;  /* 0x000a4800010a7983 */ /* 0x000e220000300a00 */
[----:B------:R-:W-:-:S03]  /*d580*/  MOV R42, R9 ;  /* 0x00000009002a7202 */ /* 0x000fc60000000f00 */
[----:B------:R-:W0:Y:S01]  /*d590*/  LDL.LU.64 R8, [R1+0xa40] ;  /* 0x000a400001087983 */ /* 0x000e220000300a00 */
[-C--:B------:R-:W-:Y:S03]  /*d5a0*/  HMMA.16816.F32.BF16 R16, R28, R6.reuse, R16 ;  /* 0x000000061c10723c */ /* 0x080fe60000041810 */
[----:B------:R-:W-:Y:S05]  /*d5b0*/  LDSM.16.MT88.4 R28, [R2+0xe080] ;  /* 0x00e08000021c783b */ /* 0x000fea0000004200 */
[-C--:B0-----:R-:W-:Y:S01]  /*d5c0*/  HMMA.16816.F32.BF16 R36, R36, R6.reuse, R8 ;  /* 0x000000062424723c */ /* 0x081fe20000041808 */
[----:B------:R-:W2:Y:S04]  /*d5d0*/  LDL.LU.64 R10, [R1+0xa38] ;  /* 0x000a3800010a7983 */ /* 0x000ea80000300a00 */
[----:B------:R-:W2:Y:S03]  /*d5e0*/  LDL.LU.64 R8, [R1+0xa30] ;  /* 0x000a300001087983 */ /* 0x000ea60000300a00 */
[-C--:B------:R-:W-:Y:S01]  /*d5f0*/  HMMA.16816.F32.BF16 R12, R24, R6.reuse, R12 ;  /* 0x00000006180c723c */ /* 0x080fe2000004180c */
[----:B------:R-:W-:Y:S11]  /*d600*/  LDSM.16.MT88.4 R24, [R0+0xf000] ;  /* 0x00f000000018783b */ /* 0x000ff60000004200 */
[----:B------:R-:W-:Y:S03]  /*d610*/  @!UPT UIADD3 URZ, URZ, URZ, URZ ;  /* 0x0000003f3f3ff290 */ /* 0x000fe6000fffe03f */
[----:B------:R-:W-:Y:S04]  /*d620*/  STL.64 [R1+0x10], R36 ;  /* 0x0000102401007387 */ /* 0x000fe80000100a00 */
[----:B------:R0:W-:Y:S02]  /*d630*/  STL.64 [R1+0xa18], R18 ;  /* 0x000a181201007387 */ /* 0x0001e40000100a00 */
[----:B0-----:R-:W-:Y:S02]  /*d640*/  MOV R18, R45 ;  /* 0x0000002d00127202 */ /* 0x001fe40000000f00 */
[----:B------:R-:W-:Y:S01]  /*d650*/  MOV R19, R44 ;  /* 0x0000002c00137202 */ /* 0x000fe20000000f00 */
[----:B--2---:R-:W-:Y:S01]  /*d660*/  HMMA.16816.F32.BF16 R8, R32, R6, R8 ;  /* 0x000000062008723c */ /* 0x004fe20000041808 */
[----:B------:R-:W-:Y:S01]  /*d670*/  MOV R54, R38 ;  /* 0x0000002600367202 */ /* 0x000fe20000000f00 */
[----:B------:R-:W-:Y:S11]  /*d680*/  LDSM.16.MT88.4 R32, [R2+0xe000] ;  /* 0x00e000000220783b */ /* 0x000ff60000004200 */
[----:B------:R-:W-:Y:S10]  /*d690*/  @!UPT UIADD3 URZ, URZ, URZ, URZ ;  /* 0x0000003f3f3ff290 */ /* 0x000ff4000fffe03f */
[----:B------:R-:W-:Y:S04]  /*d6a0*/  STL.64 [R1], R8 ;  /* 0x0000000801007387 */ /* 0x000fe80000100a00 */
[----:B------:R-:W-:Y:S04]  /*d6b0*/  STL.64 [R1+0x8], R10 ;  /* 0x0000080a01007387 */ /* 0x000fe80000100a00 */
[----:B------:R-:W-:Y:S04]  /*d6c0*/  STL.64 [R1+0xa10], R16 ;  /* 0x000a101001007387 */ /* 0x000fe80000100a00 */
[----:B------:R0:W-:Y:S01]  /*d6d0*/  STL.64 [R1+0xa28], R18 ;  /* 0x000a281201007387 */ /* 0x0001e20000100a00 */
[----:B------:R-:W-:Y:S01]  /*d6e0*/  HMMA.16816.F32.BF16 R20, R56, R52, R20 ;  /* 0x000000343814723c */ /* 0x000fe20000041814 */
[----:B------:R-:W-:-:S02]  /*d6f0*/  MOV R55, R39 ;  /* 0x0000002700377202 */ /* 0x000fc40000000f00 */
[----:B------:R-:W-:Y:S01]  /*d700*/  LDSM.16.MT88.4 R8, [R0+0xf080] ;  /* 0x00f080000008783b */ /* 0x000fe20000004200 */
[----:B0-----:R-:W-:-:S03]  /*d710*/  MOV R18, R5 ;  /* 0x0000000500127202 */ /* 0x001fc60000000f00 */
[----:B------:R-:W-:Y:S01]  /*d720*/  LDSM.16.MT88.4 R36, [R3+0xe080] ;  /* 0x00e080000324783b */ /* 0x000fe20000004200 */
[----:B------:R-:W-:-:S03]  /*d730*/  MOV R19, R4 ;  /* 0x0000000400137202 */ /* 0x000fc60000000f00 */
[----:B------:R-:W0:Y:S01]  /*d740*/  LDSM.16.MT88.4 R4, [R0+0xe080] ;  /* 0x00e080000004783b */ /* 0x000e220000004200 */
[----:B------:R-:W-:Y:S02]  /*d750*/  MOV R16, R47 ;  /* 0x0000002f00107202 */ /* 0x000fe40000000f00 */
[----:B------:R-:W-:Y:S02]  /*d760*/  MOV R17, R46 ;  /* 0x0000002e00117202 */ /* 0x000fe40000000f00 */
[----:B------:R-:W1:Y:S04]  /*d770*/  LDSM.16.MT88.4 R44, [R60+0xe080] ;  /* 0x00e080003c2c783b */ /* 0x000e680000004200 */
[----:B------:R2:W-:Y:S04]  /*d780*/  STL.64 [R1+0xa20], R16 ;  /* 0x000a201001007387 */ /* 0x0005e80000100a00 */
[----:B------:R-:W-:Y:S01]  /*d790*/  STL [R1+0x7c8], R0 ;  /* 0x0007c80001007387 */ /* 0x000fe20000100800 */
[----:B--2---:R-:W-:-:S02]  /*d7a0*/  MOV R16, R49 ;  /* 0x0000003100107202 */ /* 0x004fc40000000f00 */
[----:B------:R-:W-:Y:S02]  /*d7b0*/  MOV R17, R48 ;  /* 0x0000003000117202 */ /* 0x000fe40000000f00 */
[----:B------:R-:W2:Y:S05]  /*d7c0*/  LDSM.16.MT88.4 R48, [R60+0xe000] ;  /* 0x00e000003c30783b */ /* 0x000eaa0000004200 */
[----:B0-----:R-:W-:Y:S01]  /*d7d0*/  HMMA.16816.F32.BF16 R4, R4, R52, R16 ;  /* 0x000000340404723c */ /* 0x001fe20000041810 */
[----:B------:R-:W2:Y:S04]  /*d7e0*/  LDL.LU.64 R18, [R1+0xa28] ;  /* 0x000a280001127983 */ /* 0x000ea80000300a00 */
[----:B------:R-:W2:Y:S01]  /*d7f0*/  LDL.LU.64 R16, [R1+0xa20] ;  /* 0x000a200001107983 */ /* 0x000ea20000300a00 */
[----:B------:R-:W-:-:S02]  /*d800*/  MOV R56, R43 ;  /* 0x0000002b00387202 */ /* 0x000fc40000000f00 */
[----:B------:R-:W-:Y:S02]  /*d810*/  MOV R57, R42 ;  /* 0x0000002a00397202 */ /* 0x000fe40000000f00 */
[----:B------:R-:W-:Y:S02]  /*d820*/  MOV R58, R41 ;  /* 0x00000029003a7202 */ /* 0x000fe40000000f00 */
[----:B------:R-:W-:Y:S02]  /*d830*/  MOV R59, R40 ;  /* 0x00000028003b7202 */ /* 0x000fe40000000f00 */
[----:B------:R-:W-:Y:S05]  /*d840*/  LDSM.16.MT88.4 R40, [R3+0xe000] ;  /* 0x00e000000328783b */ /* 0x000fea0000004200 */
[----:B-1----:R-:W-:Y:S07]  /*d850*/  HMMA.16816.F32.BF16 R56, R44, R52, R56 ;  /* 0x000000342c38723c */ /* 0x002fee0000041838 */
[----:B------:R-:W-:-:S02]  /*d860*/  MOV R46, R54 ;  /* 0x00000036002e7202 */ /* 0x000fc40000000f00 */
[----:B------:R-:W-:Y:S01]  /*d870*/  MOV R47, R55 ;  /* 0x00000037002f7202 */ /* 0x000fe20000000f00 */
[----:B--2---:R-:W-:Y:S01]  /*d880*/  HMMA.16816.F32.BF16 R48, R48, R52, R16 ;  /* 0x000000343030723c */ /* 0x004fe20000041810 */
[----:B------:R-:W2:Y:S04]  /*d890*/  LDL.LU.64 R18, [R1+0xa18] ;  /* 0x000a180001127983 */ /* 0x000ea80000300a00 */
[----:B------:R-:W2:Y:S11]  /*d8a0*/  LDL.LU.64 R16, [R1+0xa10] ;  /* 0x000a100001107983 */ /* 0x000eb60000300a00 */
[----:B------:R-:W-:Y:S07]  /*d8b0*/  @!UPT UIADD3 URZ, URZ, URZ, URZ ;  /* 0x0000003f3f3ff290 */ /* 0x000fee000fffe03f */
[----:B------:R0:W-:Y:S01]  /*d8c0*/  STL.64 [R1+0x20], R48 ;  /* 0x0000203001007387 */ /* 0x0001e20000100a00 */
[----:B------:R-:W-:Y:S02]  /*d8d0*/  MOV R61, R50 ;  /* 0x00000032003d7202 */ /* 0x000fe40000000f00 */
[----:B------:R-:W-:Y:S01]  /*d8e0*/  MOV R0, R51 ;  /* 0x0000003300007202 */ /* 0x000fe20000000f00 */
[----:B0-----:R-:W3:Y:S04]  /*d8f0*/  LDL.LU R48, [R1] ;  /* 0x0000000001307983 */ /* 0x001ee80000300800 */
[----:B------:R-:W3:Y:S04]  /*d900*/  LDL.LU R49, [R1+0x4] ;  /* 0x0000040001317983 */ /* 0x000ee80000300800 */
[----:B------:R-:W3:Y:S04]  /*d910*/  LDL.LU R50, [R1+0x8] ;  /* 0x0000080001327983 */ /* 0x000ee80000300800 */
[----:B------:R-:W3:Y:S04]  /*d920*/  LDL.LU R51, [R1+0xc] ;  /* 0x00000c0001337983 */ /* 0x000ee80000300800 */
[----:B------:R-:W4:Y:S04]  /*d930*/  LDL.LU R44, [R1+0x10] ;  /* 0x00001000012c7983 */ /* 0x000f280000300800 */
[----:B------:R-:W4:Y:S04]  /*d940*/  LDL.LU R45, [R1+0x14] ;  /* 0x00001400012d7983 */ /* 0x000f280000300800 */
[----:B------:R-:W2:Y:S04]  /*d950*/  LDL.LU R54, [R1+0xa0c] ;  /* 0x000a0c0001367983 */ /* 0x000ea80000300800 */
[----:B------:R-:W2:Y:S04]  /*d960*/  LDL.LU R55, [R1+0xa08] ;  /* 0x000a080001377983 */ /* 0x000ea80000300800 */
[----:B------:R-:W-:Y:S04]  /*d970*/  STL.64 [R1+0xa00], R58 ;  /* 0x000a003a01007387 */ /* 0x000fe80000100a00 */
[----:B------:R0:W-:Y:S04]  /*d980*/  STL.64 [R1+0x9f8], R56 ;  /* 0x0009f83801007387 */ /* 0x0001e80000100a00 */
[----:B0-----:R-:W3:Y:S04]  /*d990*/  LDL.LU R56, [R1+0x20] ;  /* 0x0000200001387983 */ /* 0x001ee80000300800 */
[----:B------:R-:W3:Y:S01]  /*d9a0*/  LDL.LU R57, [R1+0x24] ;  /* 0x0000240001397983 */ /* 0x000ee20000300800 */
[----:B------:R-:W-:-:S02]  /*d9b0*/  MOV R58, R61 ;  /* 0x0000003d003a7202 */ /* 0x000fc40000000f00 */
[----:B------:R-:W-:Y:S01]  /*d9c0*/  MOV R59, R0 ;  /* 0x00000000003b7202 */ /* 0x000fe20000000f00 */
[----:B------:R-:W-:Y:S01]  /*d9d0*/  HMMA.16816.F32.BF16 R12, R28, R52, R12 ;  /* 0x000000341c0c723c */ /* 0x000fe2000004180c */
[----:B------:R-:W-:Y:S07]  /*d9e0*/  LDSM.16.MT88.4 R28, [R2+0xf000] ;  /* 0x00f00000021c783b */ /* 0x000fee0000004200 */
[-C--:B--2---:R-:W-:Y:S01]  /*d9f0*/  HMMA.16816.F32.BF16 R20, R24, R54.reuse, R20 ;  /* 0x000000361814723c */ /* 0x084fe20000041814 */
[----:B------:R-:W3:Y:S07]  /*da00*/  LDSM.16.MT88.4 R24, [R60+0xf000] ;  /* 0x00f000003c18783b */ /* 0x000eee0000004200 */
[----:B---3--:R-:W-:Y:S01]  /*da10*/  HMMA.16816.F32.BF16 R24, R24, R54, R56 ;  /* 0x000000361818723c */ /* 0x008fe20000041838 */
[----:B------:R-:W2:Y:S04]  /*da20*/  LDL.LU.64 R58, [R1+0xa00] ;  /* 0x000a0000013a7983 */ /* 0x000ea80000300a00 */
[----:B------:R-:W2:Y:S03]  /*da30*/  LDL.LU.64 R56, [R1+0x9f8] ;  /* 0x0009f80001387983 */ /* 0x000ea60000300a00 */
[----:B----4-:R-:W-:Y:S01]  /*da40*/  HMMA.16816.F32.BF16 R40, R40, R52, R44 ;  /* 0x000000342828723c */ /* 0x010fe2000004182c */
[----:B------:R-:W0:Y:S07]  /*da50*/  LDSM.16.MT88.4 R44, [R3+0xf000] ;  /* 0x00f00000032c783b */ /* 0x000e2e0000004200 */
[----:B------:R-:W-:Y:S01]  /*da60*/  HMMA.16816.F32.BF16 R4, R8, R54, R4 ;  /* 0x000000360804723c */ /* 0x000fe20000041804 */
[----:B------:R1:W3:Y:S07]  /*da70*/  LDSM.16.MT88.4 R8, [R2+0xf080] ;  /* 0x00f080000208783b */ /* 0x0002ee0000004200 */
[-C--:B------:R-:W-:Y:S01]  /*da80*/  HMMA.16816.F32.BF16 R16, R32, R52.reuse, R16 ;  /* 0x000000342010723c */ /* 0x080fe20000041810 */
[----:B------:R-:W4:Y:S07]  /*da90*/  LDSM.16.MT88.4 R32, [R3+0xf080] ;  /* 0x00f080000320783b */ /* 0x000f2e0000004200 */
[----:B------:R-:W-:Y:S01]  /*daa0*/  HMMA.16816.F32.BF16 R36, R36, R52, R48 ;  /* 0x000000342424723c */ /* 0x000fe20000041830 */
[----:B------:R-:W-:Y:S07]  /*dab0*/  LDSM.16.MT88.4 R48, [R60+0xf080] ;  /* 0x00f080003c30783b */ /* 0x000fee0000004200 */
[-C--:B0-----:R-:W-:Y:S08]  /*dac0*/  HMMA.16816.F32.BF16 R40, R44, R54.reuse, R40 ;  /* 0x000000362c28723c */ /* 0x081ff00000041828 */
[----:B------:R-:W-:Y:S01]  /*dad0*/  HMMA.16816.F32.BF16 R16, R28, R54, R16 ;  /* 0x000000361c10723c */ /* 0x000fe20000041810 */
[----:B------:R-:W-:-:S02]  /*dae0*/  FMUL R45, R25, c[0x0][0x188] ;  /* 0x00006200192d7a20 */ /* 0x000fc40000400000 */
[----:B-1----:R-:W-:Y:S02]  /*daf0*/  FMUL R2, R21, c[0x0][0x188] ;  /* 0x0000620015027a20 */ /* 0x002fe40000400000 */
[----:B------:R-:W-:-:S03]  /*db00*/  FMUL R44, R23, c[0x0][0x188] ;  /* 0x00006200172c7a20 */ /* 0x000fc60000400000 */
[----:B---3--:R-:W-:Y:S07]  /*db10*/  HMMA.16816.F32.BF16 R8, R8, R54, R12 ;  /* 0x000000360808723c */ /* 0x008fee000004180c */
[----:B------:R-:W-:Y:S02]  /*db20*/  FMUL R14, R24, c[0x0][0x188] ;  /* 0x00006200180e7a20 */ /* 0x000fe40000400000 */
[----:B------:R-:W-:Y:S02]  /*db30*/  FMUL R12, R20, c[0x0][0x188] ;  /* 0x00006200140c7a20 */ /* 0x000fe40000400000 */
[----:B------:R-:W-:Y:S01]  /*db40*/  FMUL R13, R22, c[0x0][0x188] ;  /* 0x00006200160d7a20 */ /* 0x000fe20000400000 */
[----:B------:R-:W-:Y:S01]  /*db50*/  FMNMX R45, R14, R45, !PT ;  /* 0x0000002d0e2d7209 */ /* 0x000fe20007800000 */
[----:B------:R-:W-:Y:S01]  /*db60*/  FMUL R15, R40, c[0x0][0x188] ;  /* 0x00006200280f7a20 */ /* 0x000fe20000400000 */
[----:B------:R-:W-:Y:S01]  /*db70*/  FMNMX R2, R12, R2, !PT ;  /* 0x000000020c027209 */ /* 0x000fe20007800000 */
[----:B------:R-:W-:Y:S01]  /*db80*/  FMUL R14, R41, c[0x0][0x188] ;  /* 0x00006200290e7a20 */ /* 0x000fe20000400000 */
[----:B------:R-:W-:Y:S01]  /*db90*/  FMNMX R44, R13, R44, !PT ;  /* 0x0000002c0d2c7209 */ /* 0x000fe20007800000 */
[----:B------:R-:W-:-:S02]  /*dba0*/  FMUL R12, R26, c[0x0][0x188] ;  /* 0x000062001a0c7a20 */ /* 0x000fc40000400000 */
[----:B------:R-:W-:Y:S02]  /*dbb0*/  FMUL R13, R27, c[0x0][0x188] ;  /* 0x000062001b0d7a20 */ /* 0x000fe40000400000 */
[----:B------:R-:W-:Y:S02]  /*dbc0*/  FMUL R29, R42, c[0x0][0x188] ;  /* 0x000062002a1d7a20 */ /* 0x000fe40000400000 */
[----:B------:R-:W-:Y:S01]  /*dbd0*/  FMUL R28, R43, c[0x0][0x188] ;  /* 0x000062002b1c7a20 */ /* 0x000fe20000400000 */
[----:B------:R-:W-:Y:S02]  /*dbe0*/  FMNMX R14, R15, R14, !PT ;  /* 0x0000000e0f0e7209 */ /* 0x000fe40007800000 */
[----:B------:R-:W-:Y:S01]  /*dbf0*/  FMNMX R13, R12, R13, !PT ;  /* 0x0000000d0c0d7209 */ /* 0x000fe20007800000 */
[----:B------:R-:W-:Y:S01]  /*dc00*/  FMUL R12, R16, c[0x0][0x188] ;  /* 0x00006200100c7a20 */ /* 0x000fe20000400000 */
[----:B------:R-:W-:Y:S01]  /*dc10*/  FMNMX R15, R29, R28, !PT ;  /* 0x0000001c1d0f7209 */ /* 0x000fe20007800000 */
[----:B------:R-:W-:-:S05]  /*dc20*/  FMUL R28, R17, c[0x0][0x188] ;  /* 0x00006200111c7a20 */ /* 0x000fca0000400000 */
[----:B------:R-:W-:Y:S02]  /*dc30*/  FMNMX R28, R12, R28, !PT ;  /* 0x0000001c0c1c7209 */ /* 0x000fe40007800000 */
[----:B------:R-:W0:Y:S01]  /*dc40*/  SHFL.BFLY PT, R12, R2, 0x2, 0x1f ;  /* 0x0c401f00020c7f89 */ /* 0x000e2200000e0000 */
[----:B----4-:R-:W-:Y:S01]  /*dc50*/  HMMA.16816.F32.BF16 R32, R32, R54, R36 ;  /* 0x000000362020723c */ /* 0x010fe20000041824 */
[----:B------:R-:W-:Y:S02]  /*dc60*/  FMUL R30, R18, c[0x0][0x188] ;  /* 0x00006200121e7a20 */ /* 0x000fe40000400000 */
[----:B------:R-:W-:Y:S02]  /*dc70*/  FMUL R29, R19, c[0x0][0x188] ;  /* 0x00006200131d7a20 */ /* 0x000fe40000400000 */
[----:B------:R-:W-:-:S03]  /*dc80*/  FMUL R31, R4, c[0x0][0x188] ;  /* 0x00006200041f7a20 */ /* 0x000fc60000400000 */
[----:B------:R-:W-:Y:S01]  /*dc90*/  FMNMX R29, R30, R29, !PT ;  /* 0x0000001d1e1d7209 */ /* 0x000fe20007800000 */
[----:B------:R-:W-:Y:S02]  /*dca0*/  FMUL R30, R5, c[0x0][0x188] ;  /* 0x00006200051e7a20 */ /* 0x000fe40000400000 */
[----:B------:R-:W-:Y:S02]  /*dcb0*/  FMUL R37, R6, c[0x0][0x188] ;  /* 0x0000620006257a20 */ /* 0x000fe40000400000 */
[----:B------:R-:W-:Y:S01]  /*dcc0*/  FMUL R36, R7, c[0x0][0x188] ;  /* 0x0000620007247a20 */ /* 0x000fe20000400000 */
[----:B------:R-:W-:Y:S01]  /*dcd0*/  FMNMX R30, R31, R30, !PT ;  /* 0x0000001e1f1e7209 */ /* 0x000fe20007800000 */
[----:B------:R-:W1:Y:S03]  /*dce0*/  SHFL.BFLY PT, R47, R44, 0x2, 0x1f ;  /* 0x0c401f002c2f7f89 */ /* 0x000e6600000e0000 */
[----:B------:R-:W-:-:S02]  /*dcf0*/  FMNMX R31, R37, R36, !PT ;  /* 0x00000024251f7209 */ /* 0x000fc40007800000 */
[----:B0-----:R-:W-:-:S05]  /*dd00*/  FMNMX R2, R2, R12, !PT ;  /* 0x0000000c02027209 */ /* 0x001fca0007800000 */
[----:B------:R-:W0:Y:S04]  /*dd10*/  SHFL.BFLY PT, R12, R2, 0x1, 0x1f ;  /* 0x0c201f00020c7f89 */ /* 0x000e2800000e0000 */
[----:B------:R-:W3:Y:S01]  /*dd20*/  SHFL.BFLY PT, R46, R45, 0x2, 0x1f ;  /* 0x0c401f002d2e7f89 */ /* 0x000ee200000e0000 */
[----:B------:R-:W-:-:S03]  /*dd30*/  FMUL R52, R34, c[0x0][0x188] ;  /* 0x0000620022347a20 */ /* 0x000fc60000400000 */
[----:B------:R-:W4:Y:S04]  /*dd40*/  S2R R60, SR_TID.X ;  /* 0x00000000003c7919 */ /* 0x000f280000002100 */
[----:B------:R-:W4:Y:S01]  /*dd50*/  S2R R61, SR_TID.X ;  /* 0x00000000003d7919 */ /* 0x000f220000002100 */
[----:B------:R-:W-:Y:S01]  /*dd60*/  FMUL R53, R9, c[0x0][0x188] ;  /* 0x0000620009357a20 */ /* 0x000fe20000400000 */
[----:B-1----:R-:W-:Y:S02]  /*dd70*/  FMNMX R44, R44, R47, !PT ;  /* 0x0000002f2c2c7209 */ /* 0x002fe40007800000 */
[----:B------:R-:W-:Y:S01]  /*dd80*/  SHFL.BFLY PT, R47, R13, 0x2, 0x1f ;  /* 0x0c401f000d2f7f89 */ /* 0x000fe200000e0000 */
[----:B0-----:R-:W-:Y:S02]  /*dd90*/  FMNMX R12, R2, R12, !PT ;  /* 0x0000000c020c7209 */ /* 0x001fe40007800000 */
[----:B---3--:R-:W-:-:S02]  /*dda0*/  FMNMX R45, R45, R46, !PT ;  /* 0x0000002e2d2d7209 */ /* 0x008fc40007800000 */
[----:B----4-:R-:W-:Y:S02]  /*ddb0*/  SHF.L.U32 R46, R60, 0x1, RZ ;  /* 0x000000013c2e7819 */ /* 0x010fe400000006ff */
[----:B------:R-:W-:Y:S02]  /*ddc0*/  SHF.R.U32.HI R60, RZ, 0x3, R61 ;  /* 0x00000003ff3c7819 */ /* 0x000fe4000001163d */
[----:B------:R-:W-:Y:S02]  /*ddd0*/  LOP3.LUT R46, R46, 0x38, RZ, 0xc0, !PT ;  /* 0x000000382e2e7812 */ /* 0x000fe400078ec0ff */
[----:B------:R-:W-:-:S04]  /*dde0*/  LOP3.LUT R60, R60, 0x4, RZ, 0xc0, !PT ;  /* 0x000000043c3c7812 */ /* 0x000fc800078ec0ff */
[----:B------:R-:W-:Y:S01]  /*ddf0*/  IADD3 R60, R46, R60, RZ ;  /* 0x0000003c2e3c7210 */ /* 0x000fe20007ffe0ff */
[----:B------:R-:W-:Y:S06]  /*de00*/  BAR.SYNC.DEFER_BLOCKING 0x0 ;  /* 0x0000000000007b1d */ /* 0x000fec0000010000 */
[----:B------:R-:W0:Y:S04]  /*de10*/  SHFL.BFLY PT, R46, R44, 0x1, 0x1f ;  /* 0x0c201f002c2e7f89 */ /* 0x000e2800000e0000 */
[----:B------:R-:W-:Y:S01]  /*de20*/  @P0 STS [R60+0x10000], R12 ;  /* 0x0100000c3c000388 */ /* 0x000fe20000000800 */
[----:B0-----:R-:W-:Y:S01]  /*de30*/  FMNMX R44, R44, R46, !PT ;  /* 0x0000002e2c2c7209 */ /* 0x001fe20007800000 */
[----:B--2---:R-:W-:Y:S11]  /*de40*/  HMMA.16816.F32.BF16 R48, R48, R54, R56 ;  /* 0x000000363030723c */ /* 0x004ff60000041838 */
[----:B------:R-:W-:Y:S11]  /*de50*/  @!UPT UIADD3 URZ, URZ, URZ, URZ ;  /* 0x0000003f3f3ff290 */ /* 0x000ff6000fffe03f */
[----:B------:R-:W-:Y:S02]  /*de60*/  @!UPT UIADD3 URZ, URZ, URZ, URZ ;  /* 0x0000003f3f3ff290 */ /* 0x000fe4000fffe03f */
[----:B------:R-:W-:Y:S02]  /*de70*/  FMUL R37, R48, c[0x0][0x188] ;  /* 0x0000620030257a20 */ /* 0x000fe40000400000 */
[----:B------:R-:W-:Y:S02]  /*de80*/  FMUL R36, R49, c[0x0][0x188] ;  /* 0x0000620031247a20 */ /* 0x000fe40000400000 */
[----:B------:R-:W-:Y:S02]  /*de90*/  FMUL R39, R50, c[0x0][0x188] ;  /* 0x0000620032277a20 */ /* 0x000fe40000400000 */
[----:B------:R-:W-:Y:S01]  /*dea0*/  FMUL R38, R51, c[0x0][0x188] ;  /* 0x0000620033267a20 */ /* 0x000fe20000400000 */
[----:B------:R-:W-:Y:S01]  /*deb0*/  FMNMX R36, R37, R36, !PT ;  /* 0x0000002425247209 */ /* 0x000fe20007800000 */
[----:B------:R-:W-:-:S03]  /*dec0*/  FMUL R37, R33, c[0x0][0x188] ;  /* 0x0000620021257a20 */ /* 0x000fc60000400000 */
[----:B------:R-:W-:Y:S01]  /*ded0*/  FMNMX R38, R39, R38, !PT ;  /* 0x0000002627267209 */ /* 0x000fe20007800000 */
[----:B------:R-:W-:-:S05]  /*dee0*/  FMUL R39, R32, c[0x0][0x188] ;  /* 0x0000620020277a20 */ /* 0x000fca0000400000 */
[----:B------:R-:W-:Y:S01]  /*def0*/  FMNMX R37, R39, R37, !PT ;  /* 0x0000002527257209 */ /* 0x000fe20007800000 */
[----:B------:R-:W-:Y:S02]  /*df00*/  FMUL R39, R35, c[0x0][0x188] ;  /* 0x0000620023277a20 */ /* 0x000fe40000400000 */
[----:B------:R-:W-:-:S03]  /*df10*/  FMUL R55, R10, c[0x0][0x188] ;  /* 0x000062000a377a20 */ /* 0x000fc60000400000 */
[----:B------:R-:W-:Y:S01]  /*df20*/  FMNMX R39, R52, R39, !PT ;  /* 0x0000002734277209 */ /* 0x000fe20007800000 */
[----:B------:R-:W-:Y:S02]  /*df30*/  FMUL R52, R8, c[0x0][0x188] ;  /* 0x0000620008347a20 */ /* 0x000fe40000400000 */
[----:B------:R-:W-:Y:S01]  /*df40*/  FMUL R54, R11, c[0x0][0x188] ;  /* 0x000062000b367a20 */ /* 0x000fe20000400000 */
[----:B------:R-:W0:Y:S02]  /*df50*/  SHFL.BFLY PT, R2, R38, 0x2, 0x1f ;  /* 0x0c401f0026027f89 */ /* 0x000e2400000e0000 */
[----:B------:R-:W-:Y:S02]  /*df60*/  FMNMX R53, R52, R53, !PT ;  /* 0x0000003534357209 */ /* 0x000fe40007800000 */
[----:B------:R-:W-:Y:S01]  /*df70*/  FMNMX R54, R55, R54, !PT ;  /* 0x0000003637367209 */ /* 0x000fe20007800000 */
[----:B------:R-:W1:Y:S04]  /*df80*/  SHFL.BFLY PT, R52, R14, 0x2, 0x1f ;  /* 0x0c401f000e347f89 */ /* 0x000e6800000e0000 */
[----:B------:R-:W2:Y:S04]  /*df90*/  SHFL.BFLY PT, R55, R28, 0x2, 0x1f ;  /* 0x0c401f001c377f89 */ /* 0x000ea800000e0000 */
[----:B------:R-:W3:Y:S04]  /*dfa0*/  SHFL.BFLY PT, R57, R15, 0x2, 0x1f ;  /* 0x0c401f000f397f89 */ /* 0x000ee800000e0000 */
[----:B------:R-:W4:Y:S04]  /*dfb0*/  SHFL.BFLY PT, R58, R30, 0x2, 0x1f ;  /* 0x0c401f001e3a7f89 */ /* 0x000f2800000e0000 */
[----:B------:R-:W4:Y:S01]  /*dfc0*/  SHFL.BFLY PT, R56, R29, 0x2, 0x1f ;  /* 0x0c401f001d387f89 */ /* 0x000f2200000e0000 */
[----:B0-----:R-:W-:-:S03]  /*dfd0*/  FMNMX R2, R13, R47, !PT ;  /* 0x0000002f0d027209 */ /* 0x001fc60007800000 */
[----:B------:R-:W0:Y:S01]  /*dfe0*/  SHFL.BFLY PT, R59, R31, 0x2, 0x1f ;  /* 0x0c401f001f3b7f89 */ /* 0x000e2200000e0000 */
[----:B-1----:R-:W-:-:S03]  /*dff0*/  FMNMX R12, R14, R52, !PT ;  /* 0x000000340e0c7209 */ /* 0x002fc60007800000 */
[----:B------:R-:W-:Y:S01]  /*e000*/  SHFL.BFLY PT, R3, R36, 0x2, 0x1f ;  /* 0x0c401f0024037f89 */ /* 0x000fe200000e0000 */
[----:B--2---:R-:W-:-:S03]  /*e010*/  FMNMX R14, R28, R55, !PT ;  /* 0x000000371c0e7209 */ /* 0x004fc60007800000 */
[----:B------:R-:W-:Y:S01]  /*e020*/  SHFL.BFLY PT, R0, R37, 0x2, 0x1f ;  /* 0x0c401f0025007f89 */ /* 0x000fe200000e0000 */
[----:B---3--:R-:W-:-:S03]  /*e030*/  FMNMX R13, R15, R57, !PT ;  /* 0x000000390f0d7209 */ /* 0x008fc60007800000 */
[----:B------:R-:W-:Y:S01]  /*e040*/  SHFL.BFLY PT, R55, R37, 0x2, 0x1f ;  /* 0x0c401f0025377f89 */ /* 0x000fe200000e0000 */
[----:B----4-:R-:W-:-:S03]  /*e050*/  FMNMX R28, R30, R58, !PT ;  /* 0x0000003a1e1c7209 */ /* 0x010fc60007800000 */
[----:B------:R-:W1:Y:S01]  /*e060*/  SHFL.BFLY PT, R58, R36, 0x2, 0x1f ;  /* 0x0c401f00243a7f89 */ /* 0x000e6200000e0000 */
[----:B------:R-:W-:-:S03]  /*e070*/  FMNMX R15, R29, R56, !PT ;  /* 0x000000381d0f7209 */ /* 0x000fc60007800000 */
[----:B------:R-:W2:Y:S04]  /*e080*/  SHFL.BFLY PT, R56, R38, 0x2, 0x1f ;  /* 0x0c401f0026387f89 */ /* 0x000ea800000e0000 */
[----:B------:R-:W-:Y:S04]  /*e090*/  SHFL.BFLY PT, R0, R39, 0x2, 0x1f ;  /* 0x0c401f0027007f89 */ /* 0x000fe800000e0000 */
[----:B------:R-:W3:Y:S04]  /*e0a0*/  SHFL.BFLY PT, R3, R53, 0x2, 0x1f ;  /* 0x0c401f0035037f89 */ /* 0x000ee800000e0000 */
[----:B------:R-:W4:Y:S04]  /*e0b0*/  SHFL.BFLY PT, R57, R39, 0x2, 0x1f ;  /* 0x0c401f0027397f89 */ /* 0x000f2800000e0000 */
[----:B------:R-:W4:Y:S04]  /*e0c0*/  SHFL.BFLY PT, R0, R54, 0x2, 0x1f ;  /* 0x0c401f0036007f89 */ /* 0x000f2800000e0000 */
[----:B------:R-:W4:Y:S04]  /*e0d0*/  SHFL.BFLY PT, R47, R45, 0x1, 0x1f ;  /* 0x0c201f002d2f7f89 */ /* 0x000f2800000e0000 */
[----:B------:R-:W4:Y:S01]  /*e0e0*/  SHFL.BFLY PT, R52, R2, 0x1, 0x1f ;  /* 0x0c201f0002347f89 */ /* 0x000f2200000e0000 */
[----:B0-----:R-:W-:-:S02]  /*e0f0*/  FMNMX R29, R31, R59, !PT ;  /* 0x0000003b1f1d7209 */ /* 0x001fc40007800000 */
[----:B-1----:R-:W-:Y:S01]  /*e100*/  FMNMX R30, R36, R58, !PT ;  /* 0x0000003a241e7209 */ /* 0x002fe20007800000 */
[----:B------:R-:W-:Y:S01]  /*e110*/  SHFL.BFLY PT, R46, R12, 0x1, 0x1f ;  /* 0x0c201f000c2e7f89 */ /* 0x000fe200000e0000 */
[----:B--2---:R-:W-:Y:S02]  /*e120*/  FMNMX R31, R38, R56, !PT ;  /* 0x00000038261f7209 */ /* 0x004fe40007800000 */
[----:B------:R-:W-:Y:S02]  /*e130*/  FMNMX R36, R37, R55, !PT ;  /* 0x0000003725247209 */ /* 0x000fe40007800000 */
[----:B---3--:R-:W-:Y:S02]  /*e140*/  FMNMX R38, R53, R3, !PT ;  /* 0x0000000335267209 */ /* 0x008fe40007800000 */
[----:B------:R-:W0:Y:S01]  /*e150*/  SHFL.BFLY PT, R53, R13, 0x1, 0x1f ;  /* 0x0c201f000d357f89 */ /* 0x000e2200000e0000 */
[----:B----4-:R-:W-:Y:S02]  /*e160*/  FMNMX R37, R39, R57, !PT ;  /* 0x0000003927257209 */ /* 0x010fe40007800000 */
[----:B------:R-:W-:Y:S01]  /*e170*/  FMNMX R39, R54, R0, !PT ;  /* 0x0000000036277209 */ /* 0x000fe20007800000 */
[----:B------:R-:W-:Y:S04]  /*e180*/  SHFL.BFLY PT, R56, R15, 0x1, 0x1f ;  /* 0x0c201f000f387f89 */ /* 0x000fe800000e0000 */
[----:B------:R-:W1:Y:S04]  /*e190*/  SHFL.BFLY PT, R54, R14, 0x1, 0x1f ;  /* 0x0c201f000e367f89 */ /* 0x000e6800000e0000 */
[----:B------:R-:W2:Y:S01]  /*e1a0*/  SHFL.BFLY PT, R58, R28, 0x1, 0x1f ;  /* 0x0c201f001c3a7f89 */ /* 0x000ea200000e0000 */
[----:B------:R-:W-:-:S02]  /*e1b0*/  FMNMX R45, R45, R47, !PT ;  /* 0x0000002f2d2d7209 */ /* 0x000fc40007800000 */
[----:B------:R-:W-:Y:S01]  /*e1c0*/  FMNMX R2, R2, R52, !PT ;  /* 0x0000003402027209 */ /* 0x000fe20007800000 */
[----:B------:R-:W3:Y:S04]  /*e1d0*/  SHFL.BFLY PT, R47, R29, 0x1, 0x1f ;  /* 0x0c201f001d2f7f89 */ /* 0x000ee800000e0000 */
[----:B------:R-:W-:Y:S04]  /*e1e0*/  SHFL.BFLY PT, R52, R30, 0x1, 0x1f ;  /* 0x0c201f001e347f89 */ /* 0x000fe800000e0000 */
[----:B------:R-:W2:Y:S04]  /*e1f0*/  SHFL.BFLY PT, R55, R31, 0x1, 0x1f ;  /* 0x0c201f001f377f89 */ /* 0x000ea800000e0000 */
[----:B------:R-:W0:Y:S04]  /*e200*/  SHFL.BFLY PT, R57, R36, 0x1, 0x1f ;  /* 0x0c201f0024397f89 */ /* 0x000e2800000e0000 */
[----:B------:R0:W-:Y:S04]  /*e210*/  @P0 STS [R60+0x10040], R44 ;  /* 0x0100402c3c000388 */ /* 0x0001e80000000800 */
[----:B------:R-:W-:Y:S04]  /*e220*/  SHFL.BFLY PT, R59, R37, 0x1, 0x1f ;  /* 0x0c201f00253b7f89 */ /* 0x000fe800000e0000 */
[----:B------:R-:W-:Y:S04]  /*e230*/  @P0 STS [R60+0x10080], R45 ;  /* 0x0100802d3c000388 */ /* 0x000fe80000000800 */
[----:B------:R-:W-:Y:S04]  /*e240*/  SHFL.BFLY PT, R3, R38, 0x1, 0x1f ;  /* 0x0c201f0026037f89 */ /* 0x000fe800000e0000 */
[----:B------:R-:W3:Y:S04]  /*e250*/  SHFL.BFLY PT, R45, R38, 0x1, 0x1f ;  /* 0x0c201f00262d7f89 */ /* 0x000ee800000e0000 */
[----:B------:R-:W3:Y:S01]  /*e260*/  SHFL.BFLY PT, R3, R39, 0x1, 0x1f ;  /* 0x0c201f0027037f89 */ /* 0x000ee200000e0000 */
[----:B0-----:R-:W-:-:S03]  /*e270*/  FMNMX R13, R13, R53, !PT ;  /* 0x000000350d0d7209 */ /* 0x001fc60007800000 */
[----:B------:R0:W-:Y:S01]  /*e280*/  @P0 STS [R60+0x100c0], R2 ;  /* 0x0100c0023c000388 */ /* 0x0001e20000000800 */
[----:B-1----:R-:W-:Y:S02]  /*e290*/  FMNMX R14, R14, R54, !PT ;  /* 0x000000360e0e7209 */ /* 0x002fe40007800000 */
[----:B------:R-:W-:Y:S01]  /*e2a0*/  FMNMX R15, R15, R56, !PT ;  /* 0x000000380f0f7209 */ /* 0x000fe20007800000 */
[----:B------:R-:W4:Y:S04]  /*e2b0*/  LDL R0, [R1+0x51c] ;  /* 0x00051c0001007983 */ /* 0x000f280000100800 */
[----:B------:R-:W4:Y:S01]  /*e2c0*/  LDL R44, [R1+0x520] ;  /* 0x00052000012c7983 */ /* 0x000f220000100800 */
[----:B0-----:R-:W-:Y:S02]  /*e2d0*/  FMNMX R2, R12, R46, !PT ;  /* 0x0000002e0c027209 */ /* 0x001fe40007800000 */
[----:B--2---:R-:W-:-:S03]  /*e2e0*/  FMNMX R12, R28, R58, !PT ;  /* 0x0000003a1c0c7209 */ /* 0x004fc60007800000 */
[----:B------:R3:W-:Y:S04]  /*e2f0*/  @P0 STS [R60+0x10100], R2 ;  /* 0x010100023c000388 */ /* 0x0007e80000000800 */
[----:B------:R0:W-:Y:S04]  /*e300*/  @P0 STS [R60+0x10140], R13 ;  /* 0x0101400d3c000388 */ /* 0x0001e80000000800 */
[----:B------:R1:W-:Y:S01]  /*e310*/  @P0 STS [R60+0x10180], R14 ;  /* 0x0101800e3c000388 */ /* 0x0003e20000000800 */
[----:B---3--:R-:W-:-:S03]  /*e320*/  FMNMX R2, R29, R47, !PT ;  /* 0x0000002f1d027209 */ /* 0x008fc60007800000 */
[----:B------:R2:W-:Y:S01]  /*e330*/  @P0 STS [R60+0x101c0], R15 ;  /* 0x0101c00f3c000388 */ /* 0x0005e20000000800 */
[----:B0-----:R-:W-:-:S03]  /*e340*/  FMNMX R13, R31, R55, !PT ;  /* 0x000000371f0d7209 */ /* 0x001fc60007800000 */
[----:B------:R0:W-:Y:S01]  /*e350*/  @P0 STS [R60+0x10200], R12 ;  /* 0x0102000c3c000388 */ /* 0x0001e20000000800 */
[----:B-1----:R-:W-:Y:S02]  /*e360*/  FMNMX R14, R36, R57, !PT ;  /* 0x00000039240e7209 */ /* 0x002fe40007800000 */
[----:B------:R-:W-:Y:S01]  /*e370*/  FMNMX R28, R38, R45, !PT ;  /* 0x0000002d261c7209 */ /* 0x000fe20007800000 */
[----:B------:R-:W-:Y:S01]  /*e380*/  @P0 STS [R60+0x10240], R2 ;  /* 0x010240023c000388 */ /* 0x000fe20000000800 */
[----:B--2---:R-:W-:Y:S02]  /*e390*/  FMNMX R15, R37, R59, !PT ;  /* 0x0000003b250f7209 */ /* 0x004fe40007800000 */
[----:B0-----:R-:W-:Y:S01]  /*e3a0*/  FMNMX R12, R30, R52, !PT ;  /* 0x000000341e0c7209 */ /* 0x001fe20007800000 */
[----:B------:R-:W0:Y:S01]  /*e3b0*/  S2R R45, SR_TID.X ;  /* 0x00000000002d7919 */ /* 0x000e220000002100 */
[----:B------:R-:W-:-:S03]  /*e3c0*/  FMNMX R29, R39, R3, !PT ;  /* 0x00000003271d7209 */ /* 0x000fc60007800000 */
[----:B------:R-:W-:Y:S04]  /*e3d0*/  @P0 STS [R60+0x10280], R12 ;  /* 0x0102800c3c000388 */ /* 0x000fe80000000800 */
[----:B------:R-:W-:Y:S04]  /*e3e0*/  @P0 STS [R60+0x102c0], R13 ;  /* 0x0102c00d3c000388 */ /* 0x000fe80000000800 */
[----:B------:R-:W-:Y:S04]  /*e3f0*/  @P0 STS [R60+0x10300], R14 ;  /* 0x0103000e3c000388 */ /* 0x000fe80000000800 */
[----:B------:R-:W-:Y:S04]  /*e400*/  @P0 STS [R60+0x10340], R15 ;  /* 0x0103400f3c000388 */ /* 0x000fe80000000800 */
[----:B------:R-:W-:Y:S04]  /*e410*/  @P0 STS [R60+0x10380], R28 ;  /* 0x0103801c3c000388 */ /* 0x000fe80000000800 */
[----:B------:R-:W-:Y:S01]  /*e420*/  @P0 STS [R60+0x103c0], R29 ;  /* 0x0103c01d3c000388 */ /* 0x000fe20000000800 */
[----:B0-----:R-:W-:-:S03]  /*e430*/  LOP3.LUT R3, R45, 0x7f, RZ, 0xc0, !PT ;  /* 0x0000007f2d037812 */ /* 0x001fc600078ec0ff */
[----:B------:R-:W-:Y:S06]  /*e440*/  BAR.SYNC.DEFER_BLOCKING 0x0 ;  /* 0x0000000000007b1d */ /* 0x000fec0000010000 */
[----:B------:R-:W2:Y:S04]  /*e450*/  LDL R36, [R1+0x524] ;  /* 0x0005240001247983 */ /* 0x000ea80000100800 */
[----:B------:R-:W0:Y:S04]  /*e460*/  LDS R2, [R3.X4+0x10000] ;  /* 0x0100000003027984 */ /* 0x000e280000004800 */
[----:B------:R-:W1:Y:S04]  /*e470*/  LDS R12, [R3.X4+0x10200] ;  /* 0x01020000030c7984 */ /* 0x000e680000004800 */
[----:B0-----:R-:W0:Y:S04]  /*e480*/  SHFL.BFLY PT, R13, R2, 0x1, 0x1f ;  /* 0x0c201f00020d7f89 */ /* 0x001e2800000e0000 */
[----:B-1----:R-:W1:Y:S01]  /*e490*/  SHFL.BFLY PT, R14, R12, 0x1, 0x1f ;  /* 0x0c201f000c0e7f89 */ /* 0x002e6200000e0000 */
[----:B0-----:R-:W-:-:S02]  /*e4a0*/  FMNMX R2, R2, R13, !PT ;  /* 0x0000000d02027209 */ /* 0x001fc40007800000 */
[----:B-1----:R-:W-:-:S03]  /*e4b0*/  FMNMX R14, R12, R14, !PT ;  /* 0x0000000e0c0e7209 */ /* 0x002fc60007800000 */
[----:B------:R-:W-:Y:S04]  /*e4c0*/  @!P1 STS [R3.X4+0x10000], R2 ;  /* 0x0100000203009388 */ /* 0x000fe80000004800 */
[----:B------:R0:W-:Y:S04]  /*e4d0*/  @!P1 STS [R3.X4+0x10200], R14 ;  /* 0x0102000e03009388 */ /* 0x0001e80000004800 */
[----:B0-----:R-:W2:Y:S01]  /*e4e0*/  LDL R3, [R1+0x528] ;  /* 0x0005280001037983 */ /* 0x001ea20000100800 */
[----:B------:R-:W-:-:S04]  /*e4f0*/  SHF.L.U32 R45, R45, 0x1, RZ ;  /* 0x000000012d2d7819 */ /* 0x000fc800000006ff */
[----:B------:R-:W-:Y:S01]  /*e500*/  LOP3.LUT R45, R45, 0x38, RZ, 0xc0, !PT ;  /* 0x000000382d2d7812 */ /* 0x000fe200078ec0ff */
[----:B------:R-:W-:Y:S06]  /*e510*/  BAR.SYNC.DEFER_BLOCKING 0x0 ;  /* 0x0000000000007b1d */ /* 0x000fec0000010000 */
[----:B------:R-:W4:Y:S04]  /*e520*/  LDS R14, [R45+0x10000] ;  /* 0x010000002d0e7984 */ /* 0x000f280000000800 */
[----:B------:R-:W0:Y:S04]  /*e530*/  LDS R2, [R45+0x10040] ;  /* 0x010040002d027984 */ /* 0x000e280000000800 */
[----:B------:R-:W2:Y:S04]  /*e540*/  LDS R12, [R45+0x10080] ;  /* 0x010080002d0c7984 */ /* 0x000ea80000000800 */
[----:B------:R-:W2:Y:S04]  /*e550*/  LDS R13, [R45+0x100c0] ;  /* 0x0100c0002d0d7984 */ /* 0x000ea80000000800 */
[----:B------:R-:W1:Y:S01]  /*e560*/  LDS R15, [R45+0x10100] ;  /* 0x010100002d0f7984 */ /* 0x000e620000000800 */
[----:B----4-:R-:W-:-:S05]  /*e570*/  FMNMX R0, R14, R0, !PT ;  /* 0x000000000e007209 */ /* 0x010fca0007800000 */
[--C-:B------:R-:W-:Y:S01]  /*e580*/  FFMA R14, R20, c[0x0][0x188], -R0.reuse ;  /* 0x00006200140e7a23 */ /* 0x100fe20000000800 */
[----:B0-----:R-:W-:Y:S01]  /*e590*/  FMNMX R28, R2, R44, !PT ;  /* 0x0000002c021c7209 */ /* 0x001fe20007800000 */
[----:B------:R-:W-:Y:S02]  /*e5a0*/  FFMA R2, R21, c[0x0][0x188], -R0 ;  /* 0x0000620015027a23 */ /* 0x000fe40000000800 */
[----:B------:R-:W-:-:S04]  /*e5b0*/  FMUL R14, R14, 1.4426950216293334961 ;  /* 0x3fb8aa3b0e0e7820 */ /* 0x000fc80000400000 */
[----:B------:R0:W4:Y:S02]  /*e5c0*/  MUFU.EX2 R31, R14 ;  /* 0x0000000e001f7308 */ /* 0x0001240000000800 */
[----:B0-----:R-:W-:Y:S02]  /*e5d0*/  FMUL R14, R2, 1.4426950216293334961 ;  /* 0x3fb8aa3b020e7820 */ /* 0x001fe40000400000 */
[----:B------:R-:W-:-:S04]  /*e5e0*/  FFMA R2, R22, c[0x0][0x188], -R28 ;  /* 0x0000620016027a23 */ /* 0x000fc8000000081c */
[----:B------:R-:W-:-:S04]  /*e5f0*/  FMUL R20, R2, 1.4426950216293334961 ;  /* 0x3fb8aa3b02147820 */ /* 0x000fc80000400000 */
[----:B------:R-:W0:Y:S01]  /*e600*/  MUFU.EX2 R30, R20 ;  /* 0x00000014001e7308 */ /* 0x000e220000000800 */
[----:B------:R1:W-:Y:S04]  /*e610*/  STL [R1+0x4c8], R0 ;  /* 0x0004c80001007387 */ /* 0x0003e80000100800 */
[----:B-1----:R-:W3:Y:S04]  /*e620*/  LDL R0, [R1+0x52c] ;  /* 0x00052c0001007983 */ /* 0x002ee80000100800 */
[----:B------:R-:W-:Y:S04]  /*e630*/  STL [R1+0x4c4], R28 ;  /* 0x0004c41c01007387 */ /* 0x000fe80000100800 */
[----:B----4-:R-:W-:Y:S01]  /*e640*/  STL [R1+0x514], R31 ;  /* 0x0005141f01007387 */ /* 0x010fe20000100800 */
[----:B--2---:R-:W-:-:S05]  /*e650*/  FMNMX R22, R12, R36, !PT ;  /* 0x000000240c167209 */ /* 0x004fca0007800000 */
[----:B------:R-:W-:Y:S01]  /*e660*/  FFMA R12, R24, c[0x0][0x188], -R22 ;  /* 0x00006200180c7a23 */ /* 0x000fe20000000816 */
[----:B------:R-:W-:Y:S04]  /*e670*/  STL [R1+0x4c0], R22 ;  /* 0x0004c01601007387 */ /* 0x000fe80000100800 */
[----:B0-----:R-:W-:Y:S01]  /*e680*/  STL [R1+0x510], R30 ;  /* 0x0005101e01007387 */ /* 0x001fe20000100800 */
[----:B------:R-:W-:Y:S01]  /*e690*/  FMNMX R3, R13, R3, !PT ;  /* 0x000000030d037209 */ /* 0x000fe20007800000 */
[----:B------:R-:W-:-:S04]  /*e6a0*/  FMUL R13, R12, 1.4426950216293334961 ;  /* 0x3fb8aa3b0c0d7820 */ /* 0x000fc80000400000 */
[----:B------:R-:W-:Y:S02]  /*e6b0*/  STL [R1+0x4bc], R3 ;  /* 0x0004bc0301007387 */ /* 0x000fe40000100800 */
[----:B------:R-:W0:Y:S02]  /*e6c0*/  MUFU.EX2 R13, R13 ;  /* 0x0000000d000d7308 */ /* 0x000e240000000800 */
[----:B------:R-:W2:Y:S04]  /*e6d0*/  LDL.LU R59, [R1+0x530] ;  /* 0x00053000013b7983 */ /* 0x000ea80000300800 */
[----:B0-----:R0:W-:Y:S04]  /*e6e0*/  STL [R1+0x508], R13 ;  /* 0x0005080d01007387 */ /* 0x0011e80000100800 */
[----:B------:R-:W4:Y:S04]  /*e6f0*/  LDL.LU R57, [R1+0x534] ;  /* 0x0005340001397983 */ /* 0x000f280000300800 */
[----:B------:R-:W4:Y:S04]  /*e700*/  LDL.LU R55, [R1+0x538] ;  /* 0x0005380001377983 */ /* 0x000f280000300800 */
[----:B------:R-:W4:Y:S04]  /*e710*/  LDL.LU R53, [R1+0x53c] ;  /* 0x00053c0001357983 */ /* 0x000f280000300800 */
[----:B------:R-:W4:Y:S01]  /*e720*/  LDL R20, [R1+0x540] ;  /* 0x0005400001147983 */ /* 0x000f220000100800 */
[----:B------:R-:W-:-:S04]  /*e730*/  SHF.L.U32 R21, R61, 0x1, RZ ;  /* 0x000000013d157819 */ /* 0x000fc800000006ff */
[----:B------:R-:W-:Y:S01]  /*e740*/  LOP3.LUT R21, R21, 0x38, RZ, 0xc0, !PT ;  /* 0x0000003815157812 */ /* 0x000fe200078ec0ff */
[----:B------:R1:W-:Y:S04]  /*e750*/  MUFU.EX2 R46, R14 ;  /* 0x0000000e002e7308 */ /* 0x0003e80000000800 */
[----:B------:R-:W2:Y:S01]  /*e760*/  LDS R2, [R21+0x10140] ;  /* 0x0101400015027984 */ /* 0x000ea20000000800 */
[----:B------:R-:W-:Y:S02]  /*e770*/  FFMA R12, R25, c[0x0][0x188], -R22 ;  /* 0x00006200190c7a23 */ /* 0x000fe40000000816 */
[----:B-1----:R-:W-:-:S04]  /*e780*/  FFMA R14, R23, c[0x0][0x188], -R28 ;  /* 0x00006200170e7a23 */ /* 0x002fc8000000081c */
[----:B------:R-:W-:Y:S02]  /*e790*/  FMUL R14, R14, 1.4426950216293334961 ;  /* 0x3fb8aa3b0e0e7820 */ /* 0x000fe40000400000 */
[----:B0-----:R-:W-:Y:S02]  /*e7a0*/  FMUL R13, R12, 1.4426950216293334961 ;  /* 0x3fb8aa3b0c0d7820 */ /* 0x001fe40000400000 */
[----:B------:R0:W-:Y:S01]  /*e7b0*/  MUFU.EX2 R45, R14 ;  /* 0x0000000e002d7308 */ /* 0x0001e20000000800 */
[----:B------:R-:W-:Y:S01]  /*e7c0*/  FFMA R12, R26, c[0x0][0x188], -R3 ;  /* 0x000062001a0c7a23 */ /* 0x000fe20000000803 */
[----:B0-----:R-:W4:Y:S06]  /*e7d0*/  LDS R14, [R21+0x10180] ;  /* 0x01018000150e7984 */ /* 0x001f2c0000000800 */
[----:B------:R0:W-:Y:S02]  /*e7e0*/  MUFU.EX2 R44, R13 ;  /* 0x0000000d002c7308 */ /* 0x0001e40000000800 */
[----:B0-----:R-:W-:-:S06]  /*e7f0*/  FMUL R13, R12, 1.4426950216293334961 ;  /* 0x3fb8aa3b0c0d7820 */ /* 0x001fcc0000400000 */
[----:B------:R0:W-:Y:S01]  /*e800*/  MUFU.EX2 R47, R13 ;  /* 0x0000000d002f7308 */ /* 0x0001e20000000800 */
[----:B------:R-:W-:Y:S01]  /*e810*/  FFMA R12, R27, c[0x0][0x188], -R3 ;  /* 0x000062001b0c7a23 */ /* 0x000fe20000000803 */
[----:B0-----:R-:W0:Y:S01]  /*e820*/  LDS R13, [R21+0x101c0] ;  /* 0x0101c000150d7984 */ /* 0x001e220000000800 */
[----:B---3--:R-:W-:Y:S02]  /*e830*/  FMNMX R3, R15, R0, !PT ;  /* 0x000000000f037209 */ /* 0x008fe40007800000 */
[----:B------:R-:W-:-:S03]  /*e840*/  FMUL R15, R12, 1.4426950216293334961 ;  /* 0x3fb8aa3b0c0f7820 */ /* 0x000fc60000400000 */
[--C-:B------:R-:W-:Y:S01]  /*e850*/  FFMA R12, R40, c[0x0][0x188], -R3.reuse ;  /* 0x00006200280c7a23 */ /* 0x100fe20000000803 */
[----:B------:R1:W-:Y:S03]  /*e860*/  MUFU.EX2 R29, R15 ;  /* 0x0000000f001d7308 */ /* 0x0003e60000000800 */
[----:B-1----:R-:W-:Y:S02]  /*e870*/  FMUL R15, R12, 1.4426950216293334961 ;  /* 0x3fb8aa3b0c0f7820 */ /* 0x002fe40000400000 */
[----:B------:R-:W-:-:S03]  /*e880*/  FFMA R12, R41, c[0x0][0x188], -R3 ;  /* 0x00006200290c7a23 */ /* 0x000fc60000000803 */
[----:B------:R1:W-:Y:S01]  /*e890*/  MUFU.EX2 R28, R15 ;  /* 0x0000000f001c7308 */ /* 0x0003e20000000800 */
[----:B------:R-:W-:Y:S01]  /*e8a0*/  STL [R1+0x4b8], R3 ;  /* 0x0004b80301007387 */ /* 0x000fe20000100800 */
[----:B--2---:R-:W-:Y:S01]  /*e8b0*/  FMNMX R58, R2, R59, !PT ;  /* 0x0000003b023a7209 */ /* 0x004fe20007800000 */
[----:B------:R-:W-:-:S04]  /*e8c0*/  FMUL R2, R12, 1.4426950216293334961 ;  /* 0x3fb8aa3b0c027820 */ /* 0x000fc80000400000 */
[--C-:B------:R-:W-:Y:S02]  /*e8d0*/  FFMA R12, R42, c[0x0][0x188], -R58.reuse ;  /* 0x000062002a0c7a23 */ /* 0x100fe4000000083a */
[----:B------:R2:W-:Y:S02]  /*e8e0*/  MUFU.EX2 R42, R2 ;  /* 0x00000002002a7308 */ /* 0x0005e40000000800 */
[----:B-1----:R-:W-:Y:S02]  /*e8f0*/  FMUL R15, R12, 1.4426950216293334961 ;  /* 0x3fb8aa3b0c0f7820 */ /* 0x002fe40000400000 */
[----:B------:R-:W-:-:S04]  /*e900*/  FFMA R12, R43, c[0x0][0x188], -R58 ;  /* 0x000062002b0c7a23 */ /* 0x000fc8000000083a */
[----:B------:R1:W3:Y:S01]  /*e910*/  MUFU.EX2 R0, R15 ;  /* 0x0000000f00007308 */ /* 0x0002e20000000800 */
[----:B--2---:R-:W2:Y:S01]  /*e920*/  LDS R2, [R21+0x10200] ;  /* 0x0102000015027984 */ /* 0x004ea20000000800 */
[----:B----4-:R-:W-:-:S03]  /*e930*/  FMNMX R56, R14, R57, !PT ;  /* 0x000000390e387209 */ /* 0x010fc60007800000 */
[----:B------:R-:W2:Y:S01]  /*e940*/  LDS R14, [R21+0x10240] ;  /* 0x01024000150e7984 */ /* 0x000ea20000000800 */
[----:B-1----:R-:W-:Y:S02]  /*e950*/  FMUL R15, R12, 1.4426950216293334961 ;  /* 0x3fb8aa3b0c0f7820 */ /* 0x002fe40000400000 */
[--C-:B------:R-:W-:Y:S01]  /*e960*/  FFMA R12, R16, c[0x0][0x188], -R56.reuse ;  /* 0x00006200100c7a23 */ /* 0x100fe20000000838 */
[----:B0-----:R-:W-:Y:S01]  /*e970*/  FMNMX R54, R13, R55, !PT ;  /* 0x000000370d367209 */ /* 0x001fe20007800000 */
[----:B------:R0:W-:Y:S01]  /*e980*/  MUFU.EX2 R41, R15 ;  /* 0x0000000f00297308 */ /* 0x0001e20000000800 */
[----:B------:R-:W-:Y:S01]  /*e990*/  FFMA R13, R17, c[0x0][0x188], -R56 ;  /* 0x00006200110d7a23 */ /* 0x000fe20000000838 */
[----:B------:R-:W-:Y:S04]  /*e9a0*/  STL [R1+0x4b4], R58 ;  /* 0x0004b43a01007387 */ /* 0x000fe80000100800 */
[----:B------:R-:W4:Y:S01]  /*e9b0*/  LDL.LU R43, [R1+0x508] ;  /* 0x00050800012b7983 */ /* 0x000f220000300800 */
[----:B0-----:R-:W-:-:S03]  /*e9c0*/  FMUL R15, R12, 1.4426950216293334961 ;  /* 0x3fb8aa3b0c0f7820 */ /* 0x001fc60000400000 */
[----:B------:R-:W-:Y:S01]  /*e9d0*/  STL [R1+0x4b0], R56 ;  /* 0x0004b03801007387 */ /* 0x000fe20000100800 */
[----:B------:R0:W1:Y:S03]  /*e9e0*/  MUFU.EX2 R24, R15 ;  /* 0x0000000f00187308 */ /* 0x0000660000000800 */
[----:B---3--:R-:W-:Y:S04]  /*e9f0*/  STL [R1+0x50c], R0 ;  /* 0x00050c0001007387 */ /* 0x008fe80000100800 */
[----:B------:R-:W3:Y:S01]  /*ea00*/  LDL R22, [R1+0x544] ;  /* 0x0005440001167983 */ /* 0x000ee20000100800 */
[----:B0-----:R-:W-:Y:S02]  /*ea10*/  FMUL R15, R13, 1.4426950216293334961 ;  /* 0x3fb8aa3b0d0f7820 */ /* 0x001fe40000400000 */
[----:B------:R-:W-:-:S04]  /*ea20*/  FFMA R13, R18, c[0x0][0x188], -R54 ;  /* 0x00006200120d7a23 */ /* 0x000fc80000000836 */
[----:B------:R-:W-:Y:S01]  /*ea30*/  FMUL R17, R13, 1.4426950216293334961 ;  /* 0x3fb8aa3b0d117820 */ /* 0x000fe20000400000 */
[----:B--2---:R-:W-:Y:S01]  /*ea40*/  FMNMX R52, R2, R53, !PT ;  /* 0x0000003502347209 */ /* 0x004fe20007800000 */
[----:B------:R0:W-:Y:S04]  /*ea50*/  STL [R1+0x9e0], R46 ;  /* 0x0009e02e01007387 */ /* 0x0001e80000100800 */
[----:B------:R-:W2:Y:S01]  /*ea60*/  MUFU.EX2 R17, R17 ;  /* 0x0000001100117308 */ /* 0x000ea20000000800 */
[----:B------:R-:W-:Y:S01]  /*ea70*/  STL [R1+0x4ac], R54 ;  /* 0x0004ac3601007387 */ /* 0x000fe20000100800 */
[----:B------:R-:W-:-:S03]  /*ea80*/  FADD R12, R31, R46 ;  /* 0x0000002e1f0c7221 */ /* 0x000fc60000000000 */
[----:B-1----:R-:W-:Y:S01]  /*ea90*/  STL [R1+0x504], R24 ;  /* 0x0005041801007387 */ /* 0x002fe20000100800 */
[----:B0-----:R-:W-:Y:S02]  /*eaa0*/  FMNMX R46, R14, R20, !PT ;  /* 0x000000140e2e7209 */ /* 0x001fe40007800000 */
[----:B------:R0:W-:Y:S01]  /*eab0*/  MUFU.EX2 R40, R15 ;  /* 0x0000000f00287308 */ /* 0x0001e20000000800 */
[----:B------:R-:W-:Y:S04]  /*eac0*/  LDS R13, [R21+0x10280] ;  /* 0x01028000150d7984 */ /* 0x000fe80000000800 */
[----:B--2---:R-:W-:Y:S04]  /*ead0*/  STL [R1+0x294], R17 ;  /* 0x0002941101007387 */ /* 0x004fe80000100800 */
[----:B------:R-:W-:Y:S04]  /*eae0*/  STL [R1+0x4a8], R52 ;  /* 0x0004a83401007387 */ /* 0x000fe80000100800 */
[----:B------:R-:W2:Y:S01]  /*eaf0*/  LDL R20, [R1+0x548] ;  /* 0x0005480001147983 */ /* 0x000ea20000100800 */
[----:B0-----:R-:W-:-:S03]  /*eb00*/  FFMA R15, R19, c[0x0][0x188], -R54 ;  /* 0x00006200130f7a23 */ /* 0x001fc60000000836 */
[----:B------:R-:W-:Y:S04]  /*eb10*/  STL [R1+0x4a4], R46 ;  /* 0x0004a42e01007387 */ /* 0x000fe80000100800 */
[----:B------:R-:W2:Y:S04]  /*eb20*/  LDL R19, [R1+0x54c] ;  /* 0x00054c0001137983 */ /* 0x000ea80000100800 */
[----:B------:R-:W0:Y:S01]  /*eb30*/  SHFL.BFLY PT, R16, R12, 0x2, 0x1f ;  /* 0x0c401f000c107f89 */ /* 0x000e2200000e0000 */
[----:B------:R-:W-:Y:S02]  /*eb40*/  FFMA R4, R4, c[0x0][0x188], -R52 ;  /* 0x0000620004047a23 */ /* 0x000fe40000000834 */
[----:B------:R-:W-:-:S02]  /*eb50*/  FMUL R15, R15, 1.4426950216293334961 ;  /* 0x3fb8aa3b0f0f7820 */ /* 0x000fc40000400000 */
[----:B------:R-:W-:Y:S02]  /*eb60*/  FMUL R4, R4, 1.4426950216293334961 ;  /* 0x3fb8aa3b04047820 */ /* 0x000fe40000400000 */
[--C-:B------:R-:W-:Y:S02]  /*eb70*/  FFMA R14, R6, c[0x0][0x188], -R46.reuse ;  /* 0x00006200060e7a23 */ /* 0x100fe4000000082e */
[----:B------:R-:W-:Y:S01]  /*eb80*/  FFMA R7, R7, c[0x0][0x188], -R46 ;  /* 0x0000620007077a23 */ /* 0x000fe2000000082e */
[----:B------:R1:W-:Y:S03]  /*eb90*/  MUFU.EX2 R39, R15 ;  /* 0x0000000f00277308 */ /* 0x0003e60000000800 */
[----:B------:R-:W-:Y:S02]  /*eba0*/  FMUL R7, R7, 1.4426950216293334961 ;  /* 0x3fb8aa3b07077820 */ /* 0x000fe40000400000 */
[----:B0-----:R-:W-:-:S02]  /*ebb0*/  FADD R2, R12, R16 ;  /* 0x000000100c027221 */ /* 0x001fc40000000000 */
[----:B------:R-:W-:Y:S02]  /*ebc0*/  FFMA R12, R5, c[0x0][0x188], -R52 ;  /* 0x00006200050c7a23 */ /* 0x000fe40000000834 */
[----:B------:R-:W-:Y:S01]  /*ebd0*/  LDS R5, [R21+0x102c0] ;  /* 0x0102c00015057984 */ /* 0x000fe20000000800 */
[----:B-1----:R-:W-:Y:S01]  /*ebe0*/  FMUL R15, R14, 1.4426950216293334961 ;  /* 0x3fb8aa3b0e0f7820 */ /* 0x002fe20000400000 */
[----:B------:R0:W-:Y:S01]  /*ebf0*/  MUFU.EX2 R31, R4 ;  /* 0x00000004001f7308 */ /* 0x0001e20000000800 */
[----:B------:R-:W-:Y:S02]  /*ec00*/  FMUL R12, R12, 1.4426950216293334961 ;  /* 0x3fb8aa3b0c0c7820 */ /* 0x000fe40000400000 */
[----:B------:R-:W-:Y:S01]  /*ec10*/  FADD R6, R30, R45 ;  /* 0x0000002d1e067221 */ /* 0x000fe20000000000 */
[----:B0-----:R-:W0:Y:S04]  /*ec20*/  SHFL.BFLY PT, R4, R2, 0x1, 0x1f ;  /* 0x0c201f0002047f89 */ /* 0x001e2800000e0000 */
[----:B------:R1:W-:Y:S01]  /*ec30*/  MUFU.EX2 R38, R12 ;  /* 0x0000000c00267308 */ /* 0x0003e20000000800 */
[----:B------:R-:W3:Y:S07]  /*ec40*/  SHFL.BFLY PT, R16, R6, 0x2, 0x1f ;  /* 0x0c401f0006107f89 */ /* 0x000eee00000e0000 */
[----:B------:R0:W-:Y:S01]  /*ec50*/  MUFU.EX2 R30, R15 ;  /* 0x0000000f001e7308 */ /* 0x0001e20000000800 */
[----:B-1----:R-:W-:Y:S07]  /*ec60*/  LDS R12, [R21+0x10300] ;  /* 0x01030000150c7984 */ /* 0x002fee0000000800 */
[----:B------:R1:W-:Y:S01]  /*ec70*/  MUFU.EX2 R37, R7 ;  /* 0x0000000700257308 */ /* 0x0003e20000000800 */
[----:B0-----:R-:W-:Y:S04]  /*ec80*/  LDS R15, [R21+0x103c0] ;  /* 0x0103c000150f7984 */ /* 0x001fe80000000800 */
[----:B-1----:R-:W-:Y:S01]  /*ec90*/  LDS R7, [R21+0x10340] ;  /* 0x0103400015077984 */ /* 0x002fe20000000800 */
[----:B------:R-:W-:-:S03]  /*eca0*/  FADD R2, R2, R4 ;  /* 0x0000000402027221 */ /* 0x000fc60000000000 */
[----:B------:R-:W-:Y:S01]  /*ecb0*/  STL [R1+0x9e4], R45 ;  /* 0x0009e42d01007387 */ /* 0x000fe20000100800 */
[----:B----4-:R-:W-:Y:S01]  /*ecc0*/  FADD R14, R43, R44 ;  /* 0x0000002c2b0e7221 */ /* 0x010fe20000000000 */
[----:B---3--:R-:W-:Y:S02]  /*ecd0*/  FMNMX R22, R13, R22, !PT ;  /* 0x000000160d167209 */ /* 0x008fe40007800000 */
[----:B------:R-:W-:Y:S04]  /*ece0*/  LDS R13, [R21+0x10380] ;  /* 0x01038000150d7984 */ /* 0x000fe80000000800 */
[----:B------:R-:W-:Y:S06]  /*ecf0*/  BAR.SYNC.DEFER_BLOCKING 0x0 ;  /* 0x0000000000007b1d */ /* 0x000fec0000010000 */
[----:B------:R-:W0:Y:S04]  /*ed00*/  SHFL.BFLY PT, R17, R14, 0x2, 0x1f ;  /* 0x0c401f000e117f89 */ /* 0x000e2800000e0000 */
[----:B------:R-:W-:Y:S01]  /*ed10*/  STL [R1+0x9ec], R43 ;  /* 0x0009ec2b01007387 */ /* 0x000fe20000100800 */
[----:B------:R-:W-:-:S03]  /*ed20*/  FFMA R4, R48, c[0x0][0x188], -R22 ;  /* 0x0000620030047a23 */ /* 0x000fc60000000816 */
[----:B------:R-:W-:Y:S04]  /*ed30*/  STL [R1+0x9e8], R44 ;  /* 0x0009e82c01007387 */ /* 0x000fe80000100800 */
[----:B------:R-:W-:Y:S04]  /*ed40*/  STL [R1+0x4a0], R22 ;  /* 0x0004a01601007387 */ /* 0x000fe80000100800 */
[----:B------:R-:W3:Y:S01]  /*ed50*/  LDL R25, [R1+0x554] ;  /* 0x0005540001197983 */ /* 0x000ee20000100800 */
[----:B------:R-:W-:-:S03]  /*ed60*/  FMUL R18, R4, 1.4426950216293334961 ;  /* 0x3fb8aa3b04127820 */ /* 0x000fc60000400000 */
[----:B------:R1:W-:Y:S01]  /*ed70*/  @P0 STS [R60+0x10000], R2 ;  /* 0x010000023c000388 */ /* 0x0003e20000000800 */
[----:B------:R-:W-:Y:S02]  /*ed80*/  FFMA R4, R49, c[0x0][0x188], -R22 ;  /* 0x0000620031047a23 */ /* 0x000fe40000000816 */
[----:B-1----:R-:W-:Y:S01]  /*ed90*/  FADD R2, R6, R16 ;  /* 0x0000001006027221 */ /* 0x002fe20000000000 */
[----:B--2---:R-:W-:Y:S01]  /*eda0*/  FMNMX R16, R5, R20, !PT ;  /* 0x0000001405107209 */ /* 0x004fe20007800000 */
[----:B------:R-:W-:Y:S02]  /*edb0*/  FMUL R5, R4, 1.4426950216293334961 ;  /* 0x3fb8aa3b04057820 */ /* 0x000fe40000400000 */
[----:B0-----:R-:W-:Y:S02]  /*edc0*/  FADD R4, R14, R17 ;  /* 0x000000110e047221 */ /* 0x001fe40000000000 */
[--C-:B------:R-:W-:Y:S01]  /*edd0*/  FFMA R6, R50, c[0x0][0x188], -R16.reuse ;  /* 0x0000620032067a23 */ /* 0x100fe20000000810 */
[----:B------:R0:W-:Y:S01]  /*ede0*/  STL [R1+0x49c], R16 ;  /* 0x00049c1001007387 */ /* 0x0001e20000100800 */
[----:B------:R-:W-:-:S03]  /*edf0*/  FFMA R14, R51, c[0x0][0x188], -R16 ;  /* 0x00006200330e7a23 */ /* 0x000fc60000000810 */
[----:B------:R-:W2:Y:S01]  /*ee00*/  LDL R20, [R1+0x558] ;  /* 0x0005580001147983 */ /* 0x000ea20000100800 */
[----:B0-----:R-:W-:-:S06]  /*ee10*/  FMUL R16, R6, 1.4426950216293334961 ;  /* 0x3fb8aa3b06107820 */ /* 0x001fcc0000400000 */
[----:B------:R-:W0:Y:S01]  /*ee20*/  MUFU.EX2 R16, R16 ;  /* 0x0000001000107308 */ /* 0x000e220000000800 */
[----:B------:R-:W-:Y:S01]  /*ee30*/  FMNMX R60, R12, R19, !PT ;  /* 0x000000130c3c7209 */ /* 0x000fe20007800000 */
[----:B------:R-:W-:-:S06]  /*ee40*/  FMUL R14, R14, 1.4426950216293334961 ;  /* 0x3fb8aa3b0e0e7820 */ /* 0x000fcc0000400000 */
[----:B------:R1:W4:Y:S01]  /*ee50*/  MUFU.EX2 R23, R14 ;  /* 0x0000000e00177308 */ /* 0x0003220000000800 */
[----:B0-----:R-:W-:Y:S01]  /*ee60*/  STL [R1+0x500], R16 ;  /* 0x0005001001007387 */ /* 0x001fe20000100800 */
[----:B-1----:R-:W-:-:S03]  /*ee70*/  FADD R14, R0, R41 ;  /* 0x00000029000e7221 */ /* 0x002fc60000000000 */
[----:B------:R-:W-:Y:S04]  /*ee80*/  STL [R1+0x498], R60 ;  /* 0x0004983c01007387 */ /* 0x000fe80000100800 */
[----:B------:R-:W2:Y:S01]  /*ee90*/  LDL R0, [R1+0x55c] ;  /* 0x00055c0001007983 */ /* 0x000ea20000100800 */
[----:B------:R-:W-:Y:S02]  /*eea0*/  FFMA R12, R32, c[0x0][0x188], -R60 ;  /* 0x00006200200c7a23 */ /* 0x000fe4000000083c */
[----:B------:R-:W-:Y:S02]  /*eeb0*/  FADD R6, R28, R42 ;  /* 0x0000002a1c067221 */ /* 0x000fe40000000000 */
[----:B------:R-:W-:-:S03]  /*eec0*/  FMUL R19, R12, 1.4426950216293334961 ;  /* 0x3fb8aa3b0c137820 */ /* 0x000fc60000400000 */
[----:B------:R-:W0:Y:S01]  /*eed0*/  SHFL.BFLY PT, R16, R6, 0x2, 0x1f ;  /* 0x0c401f0006107f89 */ /* 0x000e2200000e0000 */
[----:B------:R-:W1:Y:S01]  /*eee0*/  MUFU.EX2 R22, R19 ;  /* 0x0000001300167308 */ /* 0x000e620000000800 */
[----:B------:R-:W-:-:S07]  /*eef0*/  FFMA R12, R33, c[0x0][0x188], -R60 ;  /* 0x00006200210c7a23 */ /* 0x000fce000000083c */
[----:B------:R1:W-:Y:S01]  /*ef00*/  MUFU.EX2 R36, R5 ;  /* 0x0000000500247308 */ /* 0x0003e20000000800 */
[----:B------:R-:W-:Y:S02]  /*ef10*/  FMUL R12, R12, 1.4426950216293334961 ;  /* 0x3fb8aa3b0c0c7820 */ /* 0x000fe40000400000 */
[----:B-1----:R-:W-:Y:S01]  /*ef20*/  FADD R5, R47, R29 ;  /* 0x0000001d2f057221 */ /* 0x002fe20000000000 */
[----:B------:R-:W-:Y:S04]  /*ef30*/  STL [R1+0x9d4], R41 ;  /* 0x0009d42901007387 */ /* 0x000fe80000100800 */
[----:B------:R-:W1:Y:S04]  /*ef40*/  SHFL.BFLY PT, R17, R5, 0x2, 0x1f ;  /* 0x0c401f0005117f89 */ /* 0x000e6800000e0000 */
[----:B----4-:R-:W-:Y:S04]  /*ef50*/  STL [R1+0x4fc], R23 ;  /* 0x0004fc1701007387 */ /* 0x010fe80000100800 */
[----:B------:R-:W-:Y:S04]  /*ef60*/  STL [R1+0x9d8], R60 ;  /* 0x0009d83c01007387 */ /* 0x000fe80000100800 */
[----:B------:R-:W-:Y:S01]  /*ef70*/  STL [R1+0x4f8], R22 ;  /* 0x0004f81601007387 */ /* 0x000fe20000100800 */
[----:B0-----:R-:W-:-:S02]  /*ef80*/  FADD R6, R6, R16 ;  /* 0x0000001006067221 */ /* 0x001fc40000000000 */
[----:B-1----:R-:W-:Y:S01]  /*ef90*/  FADD R5, R5, R17 ;  /* 0x0000001105057221 */ /* 0x002fe20000000000 */
[----:B---3--:R-:W-:-:S05]  /*efa0*/  FMNMX R25, R7, R25, !PT ;  /* 0x0000001907197209 */ /* 0x008fca0007800000 */
[--C-:B------:R-:W-:Y:S01]  /*efb0*/  FFMA R7, R34, c[0x0][0x188], -R25.reuse ;  /* 0x0000620022077a23 */ /* 0x100fe20000000819 */
[----:B------:R0:W-:Y:S01]  /*efc0*/  STL [R1+0x494], R25 ;  /* 0x0004941901007387 */ /* 0x0001e20000100800 */
[----:B------:R1:W-:Y:S02]  /*efd0*/  MUFU.EX2 R34, R12 ;  /* 0x0000000c00227308 */ /* 0x0003e40000000800 */
[----:B-1----:R-:W-:Y:S02]  /*efe0*/  FFMA R12, R35, c[0x0][0x188], -R25 ;  /* 0x00006200230c7a23 */ /* 0x002fe40000000819 */
[----:B0-----:R-:W0:Y:S01]  /*eff0*/  S2R R25, SR_TID.X ;  /* 0x0000000000197919 */ /* 0x001e220000002100 */
[----:B------:R-:W-:-:S03]  /*f000*/  FMUL R16, R7, 1.4426950216293334961 ;  /* 0x3fb8aa3b07107820 */ /* 0x000fc60000400000 */
[----:B------:R-:W1:Y:S01]  /*f010*/  SHFL.BFLY PT, R7, R2, 0x1, 0x1f ;  /* 0x0c201f0002077f89 */ /* 0x000e6200000e0000 */
[----:B--2---:R-:W-:-:S03]  /*f020*/  FMNMX R19, R13, R20, !PT ;  /* 0x000000140d137209 */ /* 0x004fc60007800000 */
[----:B------:R-:W2:Y:S02]  /*f030*/  LDL.LU R35, [R1+0x500] ;  /* 0x0005000001237983 */ /* 0x000ea40000300800 */
[----:B------:R-:W-:-:S04]  /*f040*/  FFMA R8, R8, c[0x0][0x188], -R19 ;  /* 0x0000620008087a23 */ /* 0x000fc80000000813 */
[----:B------:R-:W-:-:S04]  /*f050*/  FMUL R17, R8, 1.4426950216293334961 ;  /* 0x3fb8aa3b08117820 */ /* 0x000fc80000400000 */
[----:B------:R-:W3:Y:S01]  /*f060*/  MUFU.EX2 R20, R17 ;  /* 0x0000001100147308 */ /* 0x000ee20000000800 */
[----:B0-----:R-:W-:-:S04]  /*f070*/  SHF.R.U32.HI R51, RZ, 0x3, R25 ;  /* 0x00000003ff337819 */ /* 0x001fc80000011619 */
[----:B------:R-:W-:Y:S01]  /*f080*/  LOP3.LUT R51, R51, 0x4, RZ, 0xc0, !PT ;  /* 0x0000000433337812 */ /* 0x000fe200078ec0ff */
[----:B-1----:R-:W-:-:S03]  /*f090*/  FADD R2, R2, R7 ;  /* 0x0000000702027221 */ /* 0x002fc60000000000 */
[----:B------:R-:W-:Y:S01]  /*f0a0*/  IADD3 R51, R21, R51, RZ ;  /* 0x0000003315337210 */ /* 0x000fe20007ffe0ff */
[----:B------:R-:W-:Y:S01]  /*f0b0*/  STL [R1+0x490], R19 ;  /* 0x0004901301007387 */ /* 0x000fe20000100800 */
[----:B------:R-:W-:-:S03]  /*f0c0*/  FMNMX R0, R15, R0, !PT ;  /* 0x000000000f007209 */ /* 0x000fc60007800000 */
[----:B---3--:R-:W-:Y:S02]  /*f0d0*/  STL [R1+0x4d8], R20 ;  /* 0x0004d81401007387 */ /* 0x008fe40000100800 */
[----:B------:R-:W-:Y:S02]  /*f0e0*/  FFMA R7, R10, c[0x0][0x188], -R0 ;  /* 0x000062000a077a23 */ /* 0x000fe40000000800 */
[----:B------:R0:W-:Y:S04]  /*f0f0*/  @P0 STS [R51+0x10040], R2 ;  /* 0x0100400233000388 */ /* 0x0001e80000000800 */
[----:B------:R-:W-:Y:S04]  /*f100*/  STL [R1+0x29c], R0 ;  /* 0x00029c0001007387 */ /* 0x000fe80000100800 */
[----:B------:R1:W-:Y:S01]  /*f110*/  STL [R1+0x7e8], R0 ;  /* 0x0007e80001007387 */ /* 0x0003e20000100800 */
[----:B0-----:R-:W-:-:S02]  /*f120*/  FMUL R2, R7, 1.4426950216293334961 ;  /* 0x3fb8aa3b07027820 */ /* 0x001fc40000400000 */
[----:B------:R-:W-:Y:S02]  /*f130*/  FFMA R7, R11, c[0x0][0x188], -R0 ;  /* 0x000062000b077a23 */ /* 0x000fe40000000800 */
[----:B-1----:R-:W3:Y:S01]  /*f140*/  LDL.LU R0, [R1+0x294] ;  /* 0x0002940001007983 */ /* 0x002ee20000300800 */
[----:B------:R0:W1:Y:S03]  /*f150*/  MUFU.EX2 R27, R18 ;  /* 0x00000012001b7308 */ /* 0x0000660000000800 */
[----:B0-----:R-:W0:Y:S01]  /*f160*/  SHFL.BFLY PT, R18, R14, 0x2, 0x1f ;  /* 0x0c401f000e127f89 */ /* 0x001e2200000e0000 */
[----:B------:R-:W-:-:S04]  /*f170*/  FMUL R12, R12, 1.4426950216293334961 ;  /* 0x3fb8aa3b0c0c7820 */ /* 0x000fc80000400000 */
[----:B------:R4:W-:Y:S01]  /*f180*/  MUFU.EX2 R61, R16 ;  /* 0x00000010003d7308 */ /* 0x0009e20000000800 */
[----:B------:R-:W-:Y:S07]  /*f190*/  SHFL.BFLY PT, R13, R5, 0x1, 0x1f ;  /* 0x0c201f00050d7f89 */ /* 0x000fee00000e0000 */
[----:B------:R1:W0:Y:S01]  /*f1a0*/  MUFU.EX2 R33, R12 ;  /* 0x0000000c00217308 */ /* 0x0002220000000800 */
[----:B----4-:R-:W4:Y:S04]  /*f1b0*/  SHFL.BFLY PT, R16, R4, 0x1, 0x1f ;  /* 0x0c201f0004107f89 */ /* 0x010f2800000e0000 */
[----:B-1----:R-:W1:Y:S01]  /*f1c0*/  SHFL.BFLY PT, R12, R6, 0x1, 0x1f ;  /* 0x0c201f00060c7f89 */ /* 0x002e6200000e0000 */
[----:B0-----:R-:W-:-:S05]  /*f1d0*/  FADD R14, R14, R18 ;  /* 0x000000120e0e7221 */ /* 0x001fca0000000000 */
[----:B------:R-:W0:Y:S01]  /*f1e0*/  SHFL.BFLY PT, R8, R14, 0x1, 0x1f ;  /* 0x0c201f000e087f89 */ /* 0x000e2200000e0000 */
[----:B------:R-:W-:Y:S02]  /*f1f0*/  FFMA R9, R9, c[0x0][0x188], -R19 ;  /* 0x0000620009097a23 */ /* 0x000fe40000000813 */
[----:B------:R-:W-:Y:S02]  /*f200*/  FMUL R7, R7, 1.4426950216293334961 ;  /* 0x3fb8aa3b07077820 */ /* 0x000fe40000400000 */
[----:B------:R-:W-:Y:S01]  /*f210*/  FMUL R9, R9, 1.4426950216293334961 ;  /* 0x3fb8aa3b09097820 */ /* 0x000fe20000400000 */
[----:B------:R4:W-:Y:S08]  /*f220*/  MUFU.EX2 R21, R2 ;  /* 0x0000000200157308 */ /* 0x0009f00000000800 */
[----:B------:R0:W0:Y:S01]  /*f230*/  MUFU.EX2 R32, R9 ;  /* 0x0000000900207308 */ /* 0x0000220000000800 */
[----:B----4-:R-:W-:-:S02]  /*f240*/  FADD R2, R4, R16 ;  /* 0x0000001004027221 */ /* 0x010fc40000000000 */
[----:B------:R-:W-:-:S05]  /*f250*/  FADD R4, R5, R13 ;  /* 0x0000000d05047221 */ /* 0x000fca0000000000 */
[----:B------:R4:W4:Y:S01]  /*f260*/  MUFU.EX2 R25, R7 ;  /* 0x0000000700197308 */ /* 0x0009220000000800 */
[----:B-1----:R-:W-:Y:S02]  /*f270*/  FADD R5, R6, R12 ;  /* 0x0000000c06057221 */ /* 0x002fe40000000000 */
[----:B0-----:R-:W-:Y:S02]  /*f280*/  FADD R6, R14, R8 ;  /* 0x000000080e067221 */ /* 0x001fe40000000000 */
[----:B------:R-:W-:Y:S02]  /*f290*/  FADD R9, R31, R38 ;  /* 0x000000261f097221 */ /* 0x000fe40000000000 */
[----:B----4-:R-:W-:Y:S02]  /*f2a0*/  FADD R7, R24, R40 ;  /* 0x0000002818077221 */ /* 0x010fe40000000000 */
[----:B------:R-:W-:Y:S02]  /*f2b0*/  FADD R10, R30, R37 ;  /* 0x000000251e0a7221 */ /* 0x000fe40000000000 */
[----:B------:R-:W-:Y:S01]  /*f2c0*/  FADD R11, R27, R36 ;  /* 0x000000241b0b7221 */ /* 0x000fe20000000000 */
[----:B------:R-:W0:Y:S01]  /*f2d0*/  SHFL.BFLY PT, R15, R7, 0x2, 0x1f ;  /* 0x0c401f00070f7f89 */ /* 0x000e2200000e0000 */
[----:B------:R-:W-:-:S02]  /*f2e0*/  FADD R13, R22, R34 ;  /* 0x00000022160d7221 */ /* 0x000fc40000000000 */
[----:B------:R-:W-:Y:S01]  /*f2f0*/  FADD R14, R61, R33 ;  /* 0x000000213d0e7221 */ /* 0x000fe20000000000 */
[----:B------:R-:W1:Y:S01]  /*f300*/  SHFL.BFLY PT, R17, R9, 0x2, 0x1f ;  /* 0x0c401f0009117f89 */ /* 0x000e6200000e0000 */
[----:B------:R-:W-:-:S03]  /*f310*/  FADD R20, R20, R32 ;  /* 0x0000002014147221 */ /* 0x000fc60000000000 */
[----:B------:R-:W4:Y:S04]  /*f320*/  SHFL.BFLY PT, R18, R10, 0x2, 0x1f ;  /* 0x0c401f000a127f89 */ /* 0x000f2800000e0000 */
[----:B------:R0:W-:Y:S04]  /*f330*/  STL [R1+0x4d4], R21 ;  /* 0x0004d41501007387 */ /* 0x0001e80000100800 */
[----:B------:R-:W4:Y:S04]  /*f340*/  SHFL.BFLY PT, R19, R11, 0x2, 0x1f ;  /* 0x0c401f000b137f89 */ /* 0x000f2800000e0000 */
[----:B------:R-:W-:Y:S01]  /*f350*/  STL [R1+0x9dc], R40 ;  /* 0x0009dc2801007387 */ /* 0x000fe20000100800 */
[----:B0-----:R-:W-:-:S03]  /*f360*/  FADD R21, R21, R25 ;  /* 0x0000001915157221 */ /* 0x001fc60000000000 */
[----:B------:R-:W-:Y:S04]  /*f370*/  STL [R1+0x4d0], R25 ;  /* 0x0004d01901007387 */ /* 0x000fe80000100800 */
[----:B------:R-:W0:Y:S04]  /*f380*/  SHFL.BFLY PT, R24, R14, 0x2, 0x1f ;  /* 0x0c401f000e187f89 */ /* 0x000e2800000e0000 */
[----:B------:R-:W0:Y:S04]  /*f390*/  SHFL.BFLY PT, R25, R20, 0x2, 0x1f ;  /* 0x0c401f0014197f89 */ /* 0x000e2800000e0000 */
[----:B------:R-:W0:Y:S01]  /*f3a0*/  SHFL.BFLY PT, R26, R21, 0x2, 0x1f ;  /* 0x0c401f00151a7f89 */ /* 0x000e2200000e0000 */
[----:B------:R-:W-:-:S02]  /*f3b0*/  FADD R7, R7, R15 ;  /* 0x0000000f07077221 */ /* 0x000fc40000000000 */
[----:B-1----:R-:W-:Y:S01]  /*f3c0*/  FADD R9, R9, R17 ;  /* 0x0000001109097221 */ /* 0x002fe20000000000 */
[----:B------:R-:W-:Y:S01]  /*f3d0*/  @P0 STS [R51+0x10080], R2 ;  /* 0x0100800233000388 */ /* 0x000fe20000000800 */
[----:B----4-:R-:W-:Y:S02]  /*f3e0*/  FADD R10, R10, R18 ;  /* 0x000000120a0a7221 */ /* 0x010fe40000000000 */
[----:B------:R-:W-:Y:S01]  /*f3f0*/  FADD R11, R11, R19 ;  /* 0x000000130b0b7221 */ /* 0x000fe20000000000 */
[----:B------:R-:W1:Y:S04]  /*f400*/  SHFL.BFLY PT, R15, R7, 0x1, 0x1f ;  /* 0x0c201f00070f7f89 */ /* 0x000e6800000e0000 */
[----:B------:R-:W-:Y:S01]  /*f410*/  SHFL.BFLY PT, R17, R9, 0x1, 0x1f ;  /* 0x0c201f0009117f89 */ /* 0x000fe200000e0000 */
[----:B0-----:R-:W-:-:S03]  /*f420*/  FADD R14, R14, R24 ;  /* 0x000000180e0e7221 */ /* 0x001fc60000000000 */
[----:B------:R-:W-:Y:S01]  /*f430*/  SHFL.BFLY PT, R18, R10, 0x1, 0x1f ;  /* 0x0c201f000a127f89 */ /* 0x000fe200000e0000 */
[----:B------:R-:W-:-:S03]  /*f440*/  FADD R20, R20, R25 ;  /* 0x0000001914147221 */ /* 0x000fc60000000000 */
[----:B------:R-:W0:Y:S01]  /*f450*/  SHFL.BFLY PT, R19, R11, 0x1, 0x1f ;  /* 0x0c201f000b137f89 */ /* 0x000e2200000e0000 */
[----:B------:R-:W-:-:S03]  /*f460*/  FADD R21, R21, R26 ;  /* 0x0000001a15157221 */ /* 0x000fc60000000000 */
[----:B------:R-:W-:Y:S04]  /*f470*/  SHFL.BFLY PT, R24, R14, 0x1, 0x1f ;  /* 0x0c201f000e187f89 */ /* 0x000fe800000e0000 */
[----:B------:R-:W-:Y:S04]  /*f480*/  SHFL.BFLY PT, R25, R20, 0x1, 0x1f ;  /* 0x0c201f0014197f89 */ /* 0x000fe800000e0000 */
[----:B------:R-:W-:Y:S01]  /*f490*/  SHFL.BFLY PT, R26, R21, 0x1, 0x1f ;  /* 0x0c201f00151a7f89 */ /* 0x000fe200000e0000 */
[----:B-1----:R-:W-:-:S03]  /*f4a0*/  FADD R2, R7, R15 ;  /* 0x0000000f07027221 */ /* 0x002fc60000000000 */
[----:B------:R-:W-:Y:S04]  /*f4b0*/  @P0 STS [R51+0x100c0], R4 ;  /* 0x0100c00433000388 */ /* 0x000fe80000000800 */
[----:B------:R1:W-:Y:S04]  /*f4c0*/  @P0 STS [R51+0x10100], R5 ;  /* 0x0101000533000388 */ /* 0x0003e80000000800 */
[----:B------:R4:W-:Y:S01]  /*f4d0*/  @P0 STS [R51+0x10140], R6 ;  /* 0x0101400633000388 */ /* 0x0009e20000000800 */
[----:B0-----:R-:W-:-:S03]  /*f4e0*/  FADD R7, R11, R19 ;  /* 0x000000130b077221 */ /* 0x001fc60000000000 */
[----:B------:R-:W0:Y:S01]  /*f4f0*/  S2R R41, SR_TID.X ;  /* 0x0000000000297919 */ /* 0x000e220000002100 */
[----:B-1----:R-:W-:-:S03]  /*f500*/  FADD R5, R9, R17 ;  /* 0x0000001109057221 */ /* 0x002fc60000000000 */
[----:B------:R-:W-:Y:S01]  /*f510*/  @P0 STS [R51+0x10180], R2 ;  /* 0x0101800233000388 */ /* 0x000fe20000000800 */
[----:B----4-:R-:W-:-:S03]  /*f520*/  FADD R6, R10, R18 ;  /* 0x000000120a067221 */ /* 0x010fc60000000000 */
[----:B------:R-:W4:Y:S04]  /*f530*/  LDL.LU R50, [R1+0x51c] ;  /* 0x00051c0001327983 */ /* 0x000f280000300800 */
[----:B------:R-:W4:Y:S04]  /*f540*/  LDL R49, [R1+0x4c8] ;  /* 0x0004c80001317983 */ /* 0x000f280000100800 */
[----:B------:R-:W4:Y:S04]  /*f550*/  LDL.LU R48, [R1+0x520] ;  /* 0x0005200001307983 */ /* 0x000f280000300800 */
[----:B------:R-:W4:Y:S04]  /*f560*/  LDL R44, [R1+0x4c4] ;  /* 0x0004c400012c7983 */ /* 0x000f280000100800 */
[----:B------:R-:W4:Y:S04]  /*f570*/  LDL.LU R40, [R1+0x568] ;  /* 0x0005680001287983 */ /* 0x000f280000300800 */
[----:B------:R-:W4:Y:S04]  /*f580*/  LDL.LU R43, [R1+0x524] ;  /* 0x00052400012b7983 */ /* 0x000f280000300800 */
[----:B------:R-:W4:Y:S01]  /*f590*/  LDL R45, [R1+0x4c0] ;  /* 0x0004c000012d7983 */ /* 0x000f220000100800 */
[----:B--2---:R-:W-:-:S03]  /*f5a0*/  FADD R12, R35, R23 ;  /* 0x00000017230c7221 */ /* 0x004fc60000000000 */
[----:B------:R-:W-:Y:S04]  /*f5b0*/  SHFL.BFLY PT, R23, R13, 0x2, 0x1f ;  /* 0x0c401f000d177f89 */ /* 0x000fe800000e0000 */
[----:B------:R-:W1:Y:S01]  /*f5c0*/  SHFL.BFLY PT, R22, R12, 0x2, 0x1f ;  /* 0x0c401f000c167f89 */ /* 0x000e6200000e0000 */
[----:B---3--:R-:W-:-:S05]  /*f5d0*/  FADD R8, R0, R39 ;  /* 0x0000002700087221 */ /* 0x008fca0000000000 */
[----:B------:R-:W2:Y:S01]  /*f5e0*/  SHFL.BFLY PT, R16, R8, 0x2, 0x1f ;  /* 0x0c401f0008107f89 */ /* 0x000ea200000e0000 */
[----:B-1----:R-:W-:Y:S02]  /*f5f0*/  FADD R12, R12, R22 ;  /* 0x000000160c0c7221 */ /* 0x002fe40000000000 */
[----:B------:R-:W-:-:S03]  /*f600*/  FADD R13, R13, R23 ;  /* 0x000000170d0d7221 */ /* 0x000fc60000000000 */
[----:B------:R-:W1:Y:S04]  /*f610*/  SHFL.BFLY PT, R22, R12, 0x1, 0x1f ;  /* 0x0c201f000c167f89 */ /* 0x000e6800000e0000 */
[----:B------:R-:W-:Y:S01]  /*f620*/  SHFL.BFLY PT, R23, R13, 0x1, 0x1f ;  /* 0x0c201f000d177f89 */ /* 0x000fe200000e0000 */
[----:B--2---:R-:W-:-:S05]  /*f630*/  FADD R8, R8, R16 ;  /* 0x0000001008087221 */ /* 0x004fca0000000000 */
[----:B------:R-:W2:Y:S01]  /*f640*/  SHFL.BFLY PT, R16, R8, 0x1, 0x1f ;  /* 0x0c201f0008107f89 */ /* 0x000ea200000e0000 */
[----:B-1----:R-:W-:Y:S02]  /*f650*/  FADD R2, R12, R22 ;  /* 0x000000160c027221 */ /* 0x002fe40000000000 */
[----:B--2---:R-:W-:-:S05]  /*f660*/  FADD R4, R8, R16 ;  /* 0x0000001008047221 */ /* 0x004fca0000000000 */
[----:B------:R1:W-:Y:S04]  /*f670*/  @P0 STS [R51+0x101c0], R4 ;  /* 0x0101c00433000388 */ /* 0x0003e80000000800 */
[----:B------:R2:W-:Y:S04]  /*f680*/  @P0 STS [R51+0x10200], R5 ;  /* 0x0102000533000388 */ /* 0x0005e80000000800 */
[----:B------:R3:W-:Y:S01]  /*f690*/  @P0 STS [R51+0x10240], R6 ;  /* 0x0102400633000388 */ /* 0x0007e20000000800 */
[----:B-1----:R-:W-:-:S03]  /*f6a0*/  FADD R4, R13, R23 ;  /* 0x000000170d047221 */ /* 0x002fc60000000000 */
[----:B------:R1:W-:Y:S01]  /*f6b0*/  @P0 STS [R51+0x10280], R7 ;  /* 0x0102800733000388 */ /* 0x0003e20000000800 */
[----:B--2---:R-:W-:-:S03]  /*f6c0*/  FADD R5, R14, R24 ;  /* 0x000000180e057221 */ /* 0x004fc60000000000 */
[----:B------:R-:W-:Y:S01]  /*f6d0*/  @P0 STS [R51+0x102c0], R2 ;  /* 0x0102c00233000388 */ /* 0x000fe20000000800 */
[----:B---3--:R-:W-:-:S03]  /*f6e0*/  FADD R6, R20, R25 ;  /* 0x0000001914067221 */ /* 0x008fc60000000000 */
[----:B------:R-:W-:Y:S01]  /*f6f0*/  @P0 STS [R51+0x10300], R4 ;  /* 0x0103000433000388 */ /* 0x000fe20000000800 */
[----:B-1----:R-:W-:-:S03]  /*f700*/  FADD R7, R21, R26 ;  /* 0x0000001a15077221 */ /* 0x002fc60000000000 */
[----:B------:R-:W-:Y:S04]  /*f710*/  @P0 STS [R51+0x10340], R5 ;  /* 0x0103400533000388 */ /* 0x000fe80000000800 */
[----:B------:R-:W-:Y:S04]  /*f720*/  @P0 STS [R51+0x10380], R6 ;  /* 0x0103800633000388 */ /* 0x000fe80000000800 */
[----:B------:R0:W-:Y:S04]  /*f730*/  @P0 STS [R51+0x103c0], R7 ;  /* 0x0103c00733000388 */ /* 0x0001e80000000800 */
[----:B------:R-:W2:Y:S04]  /*f740*/  LDL.LU R13, [R1+0x2c0] ;  /* 0x0002c000010d7983 */ /* 0x000ea80000300800 */
[----:B------:R-:W3:Y:S01]  /*f750*/  LDL.LU R8, [R1+0x310] ;  /* 0x0003100001087983 */ /* 0x000ee20000300800 */
[----:B0-----:R-:W-:-:S03]  /*f760*/  LOP3.LUT R51, R41, 0x7f, RZ, 0xc0, !PT ;  /* 0x0000007f29337812 */ /* 0x001fc600078ec0ff */
[----:B------:R-:W-:Y:S06]  /*f770*/  BAR.SYNC.DEFER_BLOCKING 0x0 ;  /* 0x0000000000007b1d */ /* 0x000fec0000010000 */
[----:B------:R-:W3:Y:S04]  /*f780*/  LDL.LU R9, [R1+0x2c4] ;  /* 0x0002c40001097983 */ /* 0x000ee80000300800 */
[----:B------:R-:W0:Y:S04]  /*f790*/  LDS R2, [R51.X4+0x10000] ;  /* 0x0100000033027984 */ /* 0x000e280000004800 */
[----:B------:R-:W-:Y:S04]  /*f7a0*/  LDS R4, [R51.X4+0x10200] ;  /* 0x0102000033047984 */ /* 0x000fe80000004800 */
[----:B0-----:R-:W0:Y:S02]  /*f7b0*/  SHFL.BFLY PT, R5, R2, 0x1, 0x1f ;  /* 0x0c201f0002057f89 */ /* 0x001e2400000e0000 */
[----:B0-----:R-:W-:-:S02]  /*f7c0*/  FADD R2, R2, R5 ;  /* 0x0000000502027221 */ /* 0x001fc40000000000 */
[----:B------:R-:W3:Y:S04]  /*f7d0*/  LDL.LU R5, [R1+0x314] ;  /* 0x0003140001057983 */ /* 0x000ee80000300800 */
[----:B------:R-:W0:Y:S04]  /*f7e0*/  SHFL.BFLY PT, R6, R4, 0x1, 0x1f ;  /* 0x0c201f0004067f89 */ /* 0x000e2800000e0000 */
[----:B------:R-:W-:Y:S01]  /*f7f0*/  @!P1 STS [R51.X4+0x10000], R2 ;  /* 0x0100000233009388 */ /* 0x000fe20000004800 */
[----:B------:R-:W-:-:S03]  /*f800*/  SHF.L.U32 R26, R41, 0x1, RZ ;  /* 0x00000001291a7819 */ /* 0x000fc600000006ff */
[----:B------:R-:W3:Y:S01]  /*f810*/  LDL.LU R15, [R1+0x300] ;  /* 0x00030000010f7983 */ /* 0x000ee20000300800 */
[----:B0-----:R-:W-:Y:S01]  /*f820*/  FADD R6, R4, R6 ;  /* 0x0000000604067221 */ /* 0x001fe20000000000 */
[----:B------:R-:W-:Y:S02]  /*f830*/  LOP3.LUT R26, R26, 0x38, RZ, 0xc0, !PT ;  /* 0x000000381a1a7812 */ /* 0x000fe400078ec0ff */
[----:B------:R-:W3:Y:S04]  /*f840*/  LDL.LU R12, [R1+0x304] ;  /* 0x00030400010c7983 */ /* 0x000ee80000300800 */
[----:B------:R-:W-:Y:S04]  /*f850*/  @!P1 STS [R51.X4+0x10200], R6 ;  /* 0x0102000633009388 */ /* 0x000fe80000004800 */
[----:B------:R-:W-:Y:S01]  /*f860*/  BAR.SYNC.DEFER_BLOCKING 0x0 ;  /* 0x0000000000007b1d */ /* 0x000fe20000010000 */
[----:B----4-:R-:W-:-:S05]  /*f870*/  FADD R4, -R49, R50 ;  /* 0x0000003231047221 */ /* 0x010fca0000000100 */
[----:B------:R-:W4:Y:S04]  /*f880*/  LDL.LU R18, [R1+0x2f0] ;  /* 0x0002f00001127983 */ /* 0x000f280000300800 */
[----:B------:R-:W0:Y:S01]  /*f890*/  LDS R2, [R26+0x10000] ;  /* 0x010000001a027984 */ /* 0x000e220000000800 */
[----:B------:R-:W-:-:S03]  /*f8a0*/  FMUL R4, R4, 1.4426950216293334961 ;  /* 0x3fb8aa3b04047820 */ /* 0x000fc60000400000 */
[----:B------:R-:W4:Y:S01]  /*f8b0*/  LDL.LU R17, [R1+0x2f4] ;  /* 0x0002f40001117983 */ /* 0x000f220000300800 */
[----:B------:R1:W0:Y:S01]  /*f8c0*/  MUFU.EX2 R10, R4 ;  /* 0x00000004000a7308 */ /* 0x0002220000000800 */
[----:B------:R-:W-:Y:S02]  /*f8d0*/  FADD R7, -R45, R43 ;  /* 0x0000002b2d077221 */ /* 0x000fe40000000100 */
[----:B------:R-:W2:Y:S01]  /*f8e0*/  LDS R6, [R26+0x10040] ;  /* 0x010040001a067984 */ /* 0x000ea20000000800 */
[----:B-1----:R-:W-:-:S04]  /*f8f0*/  FADD R4, -R44, R48 ;  /* 0x000000302c047221 */ /* 0x002fc80000000100 */
[----:B------:R-:W-:Y:S02]  /*f900*/  FMUL R4, R4, 1.4426950216293334961 ;  /* 0x3fb8aa3b04047820 */ /* 0x000fe40000400000 */
[----:B0-----:R-:W-:-:S05]  /*f910*/  FFMA R40, R10, R40, R2 ;  /* 0x000000280a287223 */ /* 0x001fca0000000002 */
[----:B------:R-:W-:Y:S01]  /*f920*/  STL [R1+0x568], R40 ;  /* 0x0005682801007387 */ /* 0x000fe20000100800 */
[----:B------:R0:W1:Y:S03]  /*f930*/  MUFU.EX2 R2, R4 ;  /* 0x0000000400027308 */ /* 0x0000660000000800 */
[----:B------:R-:W4:Y:S04]  /*f940*/  LDL.LU R14, [R1+0x2e0] ;  /* 0x0002e000010e7983 */ /* 0x000f280000300800 */
[----:B------:R-:W4:Y:S04]  /*f950*/  LDL.LU R11, [R1+0x2e4] ;  /* 0x0002e400010b7983 */ /* 0x000f280000300800 */
[----:B------:R-:W4:Y:S04]  /*f960*/  LDL.LU R43, [R1+0x528] ;  /* 0x00052800012b7983 */ /* 0x000f280000300800 */
[----:B------:R-:W4:Y:S04]  /*f970*/  LDL R45, [R1+0x4bc] ;  /* 0x0004bc00012d7983 */ /* 0x000f280000100800 */
[----:B0-----:R-:W4:Y:S01]  /*f980*/  LDL.LU R4, [R1+0x2d0] ;  /* 0x0002d00001047983 */ /* 0x001f220000300800 */
[----:B--2---:R-:W-:-:S02]  /*f990*/  FMUL R13, R10, R13 ;  /* 0x0000000d0a0d7220 */ /* 0x004fc40000400000 */
[----:B---3--:R-:W-:-:S03]  /*f9a0*/  FMUL R8, R10, R8 ;  /* 0x000000080a087220 */ /* 0x008fc60000400000 */
[----:B------:R-:W-:Y:S01]  /*f9b0*/  STL [R1+0x40], R13 ;  /* 0x0000400d01007387 */ /* 0x000fe20000100800 */
[----:B------:R-:W-:-:S03]  /*f9c0*/  FMUL R9, R10, R9 ;  /* 0x000000090a097220 */ /* 0x000fc60000400000 */
[----:B------:R-:W0:Y:S04]  /*f9d0*/  LDS R13, [R26+0x10080] ;  /* 0x010080001a0d7984 */ /* 0x000e280000000800 */
[----:B------:R2:W-:Y:S04]  /*f9e0*/  STL [R1+0x44], R9 ;  /* 0x0000440901007387 */ /* 0x0005e80000100800 */
[----:B------:R3:W-:Y:S01]  /*f9f0*/  STL [R1+0x30], R8 ;  /* 0x0000300801007387 */ /* 0x0007e20000100800 */
[----:B--2---:R-:W-:-:S03]  /*fa00*/  FMUL R9, R10, R5 ;  /* 0x000000050a097220 */ /* 0x004fc60000400000 */
[----:B------:R-:W2:Y:S04]  /*fa10*/  LDL.LU R5, [R1+0x2d4] ;  /* 0x0002d40001057983 */ /* 0x000ea80000300800 */
[----:B---3--:R-:W3:Y:S04]  /*fa20*/  LDL.LU R8, [R1+0x2b0] ;  /* 0x0002b00001087983 */ /* 0x008ee80000300800 */
[----:B------:R0:W-:Y:S04]  /*fa30*/  STL [R1+0x34], R9 ;  /* 0x0000340901007387 */ /* 0x0001e80000100800 */
[----:B0-----:R-:W3:Y:S04]  /*fa40*/  LDL.LU R9, [R1+0x2b4] ;  /* 0x0002b40001097983 */ /* 0x001ee80000300800 */
[----:B------:R-:W3:Y:S01]  /*fa50*/  LDL.LU R16, [R1+0x2a0] ;  /* 0x0002a00001107983 */ /* 0x000ee20000300800 */
[----:B------:R-:W-:-:S03]  /*fa60*/  FMUL R20, R10, R15 ;  /* 0x0000000f0a147220 */ /* 0x000fc60000400000 */
[----:B------:R-:W3:Y:S01]  /*fa70*/  LDL.LU R15, [R1+0x2a4] ;  /* 0x0002a400010f7983 */ /* 0x000ee20000300800 */
[----:B------:R-:W-:-:S03]  /*fa80*/  FMUL R19, R10, R12 ;  /* 0x0000000c0a137220 */ /* 0x000fc60000400000 */
[----:B------:R-:W-:Y:S04]  /*fa90*/  STL [R1+0x20], R20 ;  /* 0x0000201401007387 */ /* 0x000fe80000100800 */
[----:B------:R-:W1:Y:S04]  /*faa0*/  LDL.LU R12, [R1+0x56c] ;  /* 0x00056c00010c7983 */ /* 0x000e680000300800 */
[----:B------:R0:W-:Y:S01]  /*fab0*/  STL [R1+0x24], R19 ;  /* 0x0000241301007387 */ /* 0x0001e20000100800 */
[----:B----4-:R-:W-:-:S05]  /*fac0*/  FMUL R18, R10, R18 ;  /* 0x000000120a127220 */ /* 0x010fca0000400000 */
[----:B------:R-:W-:Y:S01]  /*fad0*/  STL [R1+0x10], R18 ;  /* 0x0000101201007387 */ /* 0x000fe20000100800 */
[----:B------:R-:W-:-:S05]  /*fae0*/  FMUL R17, R10, R17 ;  /* 0x000000110a117220 */ /* 0x000fca0000400000 */
[----:B------:R-:W-:Y:S04]  /*faf0*/  STL [R1+0x14], R17 ;  /* 0x0000141101007387 */ /* 0x000fe80000100800 */
[----:B0-----:R-:W4:Y:S01]  /*fb00*/  LDL.LU R19, [R1+0x2c8] ;  /* 0x0002c80001137983 */ /* 0x001f220000300800 */
[C---:B------:R-:W-:Y:S02]  /*fb10*/  FMUL R14, R10.reuse, R14 ;  /* 0x0000000e0a0e7220 */ /* 0x040fe40000400000 */
[----:B------:R-:W-:-:S03]  /*fb20*/  FMUL R11, R10, R11 ;  /* 0x0000000b0a0b7220 */ /* 0x000fc60000400000 */
[----:B------:R0:W-:Y:S04]  /*fb30*/  STL [R1], R14 ;  /* 0x0000000e01007387 */ /* 0x0001e80000100800 */
[----:B0-----:R-:W4:Y:S01]  /*fb40*/  LDL.LU R14, [R1+0x2cc] ;  /* 0x0002cc00010e7983 */ /* 0x001f220000300800 */
[----:B------:R-:W-:-:S03]  /*fb50*/  FMUL R4, R10, R4 ;  /* 0x000000040a047220 */ /* 0x000fc60000400000 */
[----:B------:R0:W-:Y:S04]  /*fb60*/  STL [R1+0x4], R11 ;  /* 0x0000040b01007387 */ /* 0x0001e80000100800 */
[----:B0-----:R-:W4:Y:S04]  /*fb70*/  LDL.LU R11, [R1+0x318] ;  /* 0x00031800010b7983 */ /* 0x001f280000300800 */
[----:B------:R-:W-:Y:S01]  /*fb80*/  STL [R1+0x954], R4 ;  /* 0x0009540401007387 */ /* 0x000fe20000100800 */
[C---:B--2---:R-:W-:Y:S02]  /*fb90*/  FMUL R5, R10.reuse, R5 ;  /* 0x000000050a057220 */ /* 0x044fe40000400000 */
[----:B---3--:R-:W-:-:S03]  /*fba0*/  FMUL R8, R10, R8 ;  /* 0x000000080a087220 */ /* 0x008fc60000400000 */
[----:B------:R-:W-:Y:S04]  /*fbb0*/  STL [R1+0x958], R5 ;  /* 0x0009580501007387 */ /* 0x000fe80000100800 */
[----:B------:R0:W-:Y:S01]  /*fbc0*/  STL [R1+0x950], R8 ;  /* 0x0009500801007387 */ /* 0x0001e20000100800 */
[----:B------:R-:W-:-:S05]  /*fbd0*/  FMUL R9, R10, R9 ;  /* 0x000000090a097220 */ /* 0x000fca0000400000 */
[----:B------:R-:W-:Y:S04]  /*fbe0*/  STL [R1+0x95c], R9 ;  /* 0x00095c0901007387 */ /* 0x000fe80000100800 */
[----:B0-----:R-:W2:Y:S01]  /*fbf0*/  LDL.LU R8, [R1+0x31c] ;  /* 0x00031c0001087983 */ /* 0x001ea20000300800 */
[----:B------:R-:W-:-:S05]  /*fc00*/  FMUL R5, R10, R16 ;  /* 0x000000100a057220 */ /* 0x000fca0000400000 */
[----:B------:R0:W-:Y:S04]  /*fc10*/  STL [R1+0x50], R5 ;  /* 0x0000500501007387 */ /* 0x0001e80000100800 */
[----:B0-----:R-:W3:Y:S01]  /*fc20*/  LDL.LU R5, [R1+0x308] ;  /* 0x0003080001057983 */ /* 0x001ee20000300800 */
[----:B------:R-:W-:-:S05]  /*fc30*/  FMUL R4, R10, R15 ;  /* 0x0000000f0a047220 */ /* 0x000fca0000400000 */
[----:B------:R0:W-:Y:S01]  /*fc40*/  STL [R1+0x54], R4 ;  /* 0x0000540401007387 */ /* 0x0001e20000100800 */
[----:B-1----:R-:W-:Y:S02]  /*fc50*/  FFMA R12, R2, R12, R6 ;  /* 0x0000000c020c7223 */ /* 0x002fe40000000006 */
[----:B------:R-:W-:Y:S01]  /*fc60*/  FMUL R7, R7, 1.4426950216293334961 ;  /* 0x3fb8aa3b07077820 */ /* 0x000fe20000400000 */
[----:B0-----:R-:W3:Y:S04]  /*fc70*/  LDL.LU R4, [R1+0x30c] ;  /* 0x00030c0001047983 */ /* 0x001ee80000300800 */
[----:B------:R-:W3:Y:S04]  /*fc80*/  LDL.LU R18, [R1+0x2f8] ;  /* 0x0002f80001127983 */ /* 0x000ee80000300800 */
[----:B------:R-:W3:Y:S04]  /*fc90*/  LDL.LU R17, [R1+0x2fc] ;  /* 0x0002fc0001117983 */ /* 0x000ee80000300800 */
[----:B------:R-:W3:Y:S04]  /*fca0*/  LDL.LU R16, [R1+0x2e8] ;  /* 0x0002e80001107983 */ /* 0x000ee80000300800 */
[----:B------:R0:W-:Y:S01]  /*fcb0*/  STL [R1+0x56c], R12 ;  /* 0x00056c0c01007387 */ /* 0x0001e20000100800 */
[----:B------:R-:W-:-:S03]  /*fcc0*/  FADD R15, -R45, R43 ;  /* 0x0000002b2d0f7221 */ /* 0x000fc60000000100 */
[----:B------:R-:W3:Y:S04]  /*fcd0*/  LDL.LU R9, [R1+0x2ec] ;  /* 0x0002ec0001097983 */ /* 0x000ee80000300800 */
[----:B------:R-:W3:Y:S01]  /*fce0*/  LDL.LU R45, [R1+0x52c] ;  /* 0x00052c00012d7983 */ /* 0x000ee20000300800 */
[----:B0-----:R4:W0:Y:S03]  /*fcf0*/  MUFU.EX2 R12, R7 ;  /* 0x00000007000c7308 */ /* 0x0018260000000800 */
[----:B------:R-:W3:Y:S01]  /*fd00*/  LDL.LU R6, [R1+0x2d8] ;  /* 0x0002d80001067983 */ /* 0x000ee20000300800 */
[----:B----4-:R-:W-:-:S05]  /*fd10*/  FMUL R7, R2, R19 ;  /* 0x0000001302077220 */ /* 0x010fca0000400000 */
[----:B------:R1:W-:Y:S01]  /*fd20*/  STL [R1+0x48], R7 ;  /* 0x0000480701007387 */ /* 0x0003e20000100800 */
[----:B------:R-:W-:-:S03]  /*fd30*/  FMUL R10, R2, R14 ;  /* 0x0000000e020a7220 */ /* 0x000fc60000400000 */
[----:B------:R-:W4:Y:S04]  /*fd40*/  LDS R14, [R26+0x100c0] ;  /* 0x0100c0001a0e7984 */ /* 0x000f280000000800 */
[----:B------:R-:W-:Y:S01]  /*fd50*/  STL [R1+0x4c], R10 ;  /* 0x00004c0a01007387 */ /* 0x000fe20000100800 */
[----:B-1----:R-:W-:-:S05]  /*fd60*/  FMUL R7, R2, R11 ;  /* 0x0000000b02077220 */ /* 0x002fca0000400000 */
[----:B------:R1:W-:Y:S04]  /*fd70*/  STL [R1+0x38], R7 ;  /* 0x0000380701007387 */ /* 0x0003e80000100800 */
[----:B-1----:R-:W4:Y:S04]  /*fd80*/  LDL.LU R7, [R1+0x2dc] ;  /* 0x0002dc0001077983 */ /* 0x002f280000300800 */
[----:B------:R-:W4:Y:S01]  /*fd90*/  LDL.LU R10, [R1+0x2b8] ;  /* 0x0002b800010a7983 */ /* 0x000f220000300800 */
[----:B--2---:R-:W-:-:S05]  /*fda0*/  FMUL R8, R2, R8 ;  /* 0x0000000802087220 */ /* 0x004fca0000400000 */
[----:B------:R1:W-:Y:S04]  /*fdb0*/  STL [R1+0x3c], R8 ;  /* 0x00003c0801007387 */ /* 0x0003e80000100800 */
[----:B------:R-:W2:Y:S04]  /*fdc0*/  LDL.LU R11, [R1+0x2bc] ;  /* 0x0002bc00010b7983 */ /* 0x000ea80000300800 */
[----:B-1----:R-:W2:Y:S01]  /*fdd0*/  LDL.LU R8, [R1+0x2a8] ;  /* 0x0002a80001087983 */ /* 0x002ea20000300800 */
[----:B---3--:R-:W-:-:S03]  /*fde0*/  FMUL R20, R2, R5 ;  /* 0x0000000502147220 */ /* 0x008fc60000400000 */
[----:B------:R-:W3:Y:S04]  /*fdf0*/  LDL.LU R5, [R1+0x2ac] ;  /* 0x0002ac0001057983 */ /* 0x000ee80000300800 */
[----:B------:R-:W-:Y:S01]  /*fe00*/  STL [R1+0x28], R20 ;  /* 0x0000281401007387 */ /* 0x000fe20000100800 */
[----:B------:R-:W-:-:S03]  /*fe10*/  FMUL R19, R2, R4 ;  /* 0x0000000402137220 */ /* 0x000fc60000400000 */
[----:B------:R-:W0:Y:S04]  /*fe20*/  LDL.LU R4, [R1+0x570] ;  /* 0x0005700001047983 */ /* 0x000e280000300800 */
[----:B------:R1:W-:Y:S02]  /*fe30*/  STL [R1+0x2c], R19 ;  /* 0x00002c1301007387 */ /* 0x0003e40000100800 */
[C---:B-1----:R-:W-:Y:S02]  /*fe40*/  FMUL R19, R2.reuse, R18 ;  /* 0x0000001202137220 */ /* 0x042fe40000400000 */
[C---:B------:R-:W-:Y:S02]  /*fe50*/  FMUL R18, R2.reuse, R17 ;  /* 0x0000001102127220 */ /* 0x040fe40000400000 */
[C---:B------:R-:W-:Y:S01]  /*fe60*/  FMUL R17, R2.reuse, R16 ;  /* 0x0000001002117220 */ /* 0x040fe20000400000 */
[----:B------:R-:W-:Y:S01]  /*fe70*/  STL [R1+0x18], R19 ;  /* 0x0000181301007387 */ /* 0x000fe20000100800 */
[----:B------:R-:W-:-:S03]  /*fe80*/  FMUL R16, R2, R9 ;  /* 0x0000000902107220 */ /* 0x000fc60000400000 */
[----:B------:R-:W-:Y:S01]  /*fe90*/  STL [R1+0x1c], R18 ;  /* 0x00001c1201007387 */ /* 0x000fe20000100800 */
[----:B------:R-:W-:-:S03]  /*fea0*/  FMUL R6, R2, R6 ;  /* 0x0000000602067220 */ /* 0x000fc60000400000 */
[----:B------:R-:W3:Y:S04]  /*feb0*/  LDL.LU R24, [R1+0x120] ;  /* 0x0001200001187983 */ /* 0x000ee80000300800 */
[----:B------:R-:W-:Y:S04]  /*fec0*/  STL [R1+0x8], R17 ;  /* 0x0000081101007387 */ /* 0x000fe80000100800 */
[----:B------:R-:W3:Y:S04]  /*fed0*/  LDL.LU R9, [R1+0x124] ;  /* 0x0001240001097983 */ /* 0x000ee80000300800 */
[----:B------:R-:W-:Y:S04]  /*fee0*/  STL [R1+0xc], R16 ;  /* 0x00000c1001007387 */ /* 0x000fe80000100800 */
[----:B------:R-:W3:Y:S04]  /*fef0*/  LDL.LU R23, [R1+0x110] ;  /* 0x0001100001177983 */ /* 0x000ee80000300800 */
[----:B------:R1:W-:Y:S01]  /*ff00*/  STL [R1+0x960], R6 ;  /* 0x0009600601007387 */ /* 0x0003e20000100800 */
[----:B----4-:R-:W-:-:S02]  /*ff10*/  FMUL R7, R2, R7 ;  /* 0x0000000702077220 */ /* 0x010fc40000400000 */
[----:B------:R-:W-:-:S03]  /*ff20*/  FMUL R10, R2, R10 ;  /* 0x0000000a020a7220 */ /* 0x000fc60000400000 */
[----:B------:R-:W-:Y:S04]  /*ff30*/  STL [R1+0x964], R7 ;  /* 0x0009640701007387 */ /* 0x000fe80000100800 */
[----:B------:R-:W-:Y:S01]  /*ff40*/  STL [R1+0x968], R10 ;  /* 0x0009680a01007387 */ /* 0x000fe20000100800 */
[----:B--2---:R-:W-:-:S05]  /*ff50*/  FMUL R11, R2, R11 ;  /* 0x0000000b020b7220 */ /* 0x004fca0000400000 */
[----:B------:R2:W-:Y:S01]  /*ff60*/  STL [R1+0x96c], R11 ;  /* 0x00096c0b01007387 */ /* 0x0005e20000100800 */
[C---:B-1----:R-:W-:Y:S02]  /*ff70*/  FMUL R6, R2.reuse, R8 ;  /* 0x0000000802067220 */ /* 0x042fe40000400000 */
[----:B---3--:R-:W-:Y:S01]  /*ff80*/  FMUL R2, R2, R5 ;  /* 0x0000000502027220 */ /* 0x008fe20000400000 */
[----:B--2---:R-:W2:Y:S04]  /*ff90*/  LDL.LU R11, [R1+0x114] ;  /* 0x00011400010b7983 */ /* 0x004ea80000300800 */
[----:B------:R-:W-:Y:S04]  /*ffa0*/  STL [R1+0x58], R6 ;  /* 0x0000580601007387 */ /* 0x000fe80000100800 */
[----:B------:R-:W3:Y:S04]  /*ffb0*/  LDL.LU R22, [R1+0x100] ;  /* 0x0001000001167983 */ /* 0x000ee80000300800 */
[----:B------:R1:W-:Y:S04]  /*ffc0*/  STL [R1+0x5c], R2 ;  /* 0x00005c0201007387 */ /* 0x0003e80000100800 */
[----:B------:R-:W4:Y:S04]  /*ffd0*/  LDL.LU R21, [R1+0x104] ;  /* 0x0001040001157983 */ /* 0x000f280000300800 */
[----:B------:R-:W3:Y:S01]  /*ffe0*/  LDL.LU R20, [R1+0xf0] ;  /* 0x0000f00001147983 */ /* 0x000ee20000300800 */
[----:B-1----:R-:W-:-:S02]  /*fff0*/  FMUL R2, R15, 1.4426950216293334961 ;  /* 0x3fb8aa3b0f027820 */ /* 0x002fc40000400000 */
[----:B------:R-:W-:Y:S02]  /*10000*/  FADD R15, -R3, R45 ;  /* 0x0000002d030f7221 */ /* 0x000fe40000000100 */
[----:B------:R-:W3:Y:S04]  /*10010*/  LDL.LU R3, [R1+0x9f0] ;  /* 0x0009f00001037983 */ /* 0x000ee80000300800 */
[----:B------:R-:W3:Y:S01]  /*10020*/  LDL.LU R16, [R1+0xf4] ;  /* 0x0000f40001107983 */ /* 0x000ee20000300800 */
[C---:B0-----:R-:W-:Y:S02]  /*10030*/  FFMA R4, R12.reuse, R4, R13 ;  /* 0x000000040c047223 */ /* 0x041fe4000000000d */
[----:B------:R-:W-:-:S03]  /*10040*/  FMUL R6, R12, R24 ;  /* 0x000000180c067220 */ /* 0x000fc60000400000 */
[----:B------:R0:W-:Y:S04]  /*10050*/  STL [R1+0x570], R4 ;  /* 0x0005700401007387 */ /* 0x0001e80000100800 */
[----:B------:R-:W3:Y:S04]  /*10060*/  LDL.LU R8, [R1+0xe0] ;  /* 0x0000e00001087983 */ /* 0x000ee80000300800 */
[----:B------:R-:W3:Y:S04]  /*10070*/  LDL.LU R19, [R1+0xe4] ;  /* 0x0000e40001137983 */ /* 0x000ee80000300800 */
[----:B------:R-:W3:Y:S04]  /*10080*/  LDL.LU R5, [R1+0xd0] ;  /* 0x0000d00001057983 */ /* 0x000ee80000300800 */
[----:B0-----:R-:W3:Y:S04]  /*10090*/  LDL.LU R4, [R1+0xd4] ;  /* 0x0000d40001047983 */ /* 0x001ee80000300800 */
[----:B------:R-:W3:Y:S04]  /*100a0*/  LDL.LU R10, [R1+0xc0] ;  /* 0x0000c000010a7983 */ /* 0x000ee80000300800 */
[----:B------:R-:W3:Y:S04]  /*100b0*/  LDL.LU R7, [R1+0xc4] ;  /* 0x0000c40001077983 */ /* 0x000ee80000300800 */
[----:B------:R-:W3:Y:S04]  /*100c0*/  LDL.LU R18, [R1+0xb0] ;  /* 0x0000b00001127983 */ /* 0x000ee80000300800 */
[----:B------:R-:W3:Y:S01]  /*100d0*/  LDL.LU R17, [R1+0xb4] ;  /* 0x0000b40001117983 */ /* 0x000ee20000300800 */
[----:B------:R-:W-:-:S03]  /*100e0*/  FMUL R9, R12, R9 ;  /* 0x000000090c097220 */ /* 0x000fc60000400000 */
[----:B------:R0:W-:Y:S04]  /*100f0*/  STL [R1+0x974], R6 ;  /* 0x0009740601007387 */ /* 0x0001e80000100800 */
[----:B------:R-:W-:Y:S01]  /*10100*/  STL [R1+0x970], R9 ;  /* 0x0009700901007387 */ /* 0x000fe20000100800 */
[C---:B--2---:R-:W-:Y:S01]  /*10110*/  FMUL R11, R12.reuse, R11 ;  /* 0x0000000b0c0b7220 */ /* 0x044fe20000400000 */
[----:B------:R-:W1:Y:S01]  /*10120*/  MUFU.EX2 R2, R2 ;  /* 0x0000000200027308 */ /* 0x000e620000000800 */
[C---:B0-----:R-:W-:Y:S01]  /*10130*/  FMUL R6, R12.reuse, R23 ;  /* 0x000000170c067220 */ /* 0x041fe20000400000 */
[----:B------:R-:W0:Y:S04]  /*10140*/  LDS R13, [R26+0x10100] ;  /* 0x010100001a0d7984 */ /* 0x000e280000000800 */
[----:B------:R4:W-:Y:S04]  /*10150*/  STL [R1+0x978], R11 ;  /* 0x0009780b01007387 */ /* 0x0009e80000100800 */
[----:B------:R3:W-:Y:S01]  /*10160*/  STL [R1+0x110], R6 ;  /* 0x0001100601007387 */ /* 0x0007e20000100800 */
[----:B----4-:R-:W-:-:S02]  /*10170*/  FMUL R11, R12, R21 ;  /* 0x000000150c0b7220 */ /* 0x010fc40000400000 */
[----:B---3--:R-:W-:-:S05]  /*10180*/  FMUL R6, R12, R22 ;  /* 0x000000160c067220 */ /* 0x008fca0000400000 */
[----:B------:R2:W-:Y:S04]  /*10190*/  STL [R1+0x100], R6 ;  /* 0x0001000601007387 */ /* 0x0005e80000100800 */
[----:B------:R-:W-:Y:S01]  /*101a0*/  STL [R1+0x104], R11 ;  /* 0x0001040b01007387 */ /* 0x000fe20000100800 */
[----:B--2---:R-:W-:-:S03]  /*101b0*/  FMUL R6, R12, R16 ;  /* 0x000000100c067220 */ /* 0x004fc60000400000 */
[----:B------:R-:W1:Y:S01]  /*101c0*/  LDL.LU R16, [R1+0x574] ;  /* 0x0005740001107983 */ /* 0x000e620000300800 */
[C---:B------:R-:W-:Y:S02]  /*101d0*/  FMUL R9, R12.reuse, R20 ;  /* 0x000000140c097220 */ /* 0x040fe40000400000 */
[----:B------:R-:W-:-:S03]  /*101e0*/  FMUL R8, R12, R8 ;  /* 0x000000080c087220 */ /* 0x000fc60000400000 */
[----:B------:R2:W-:Y:S04]  /*101f0*/  STL [R1+0xf0], R9 ;  /* 0x0000f00901007387 */ /* 0x0005e80000100800 */
[----:B------:R3:W-:Y:S04]  /*10200*/  STL [R1+0xf4], R6 ;  /* 0x0000f40601007387 */ /* 0x0007e80000100800 */
[----:B------:R4:W-:Y:S01]  /*10210*/  STL [R1+0x97c], R8 ;  /* 0x00097c0801007387 */ /* 0x0009e20000100800 */
[C---:B--2---:R-:W-:Y:S02]  /*10220*/  FMUL R9, R12.reuse, R19 ;  /* 0x000000130c097220 */ /* 0x044fe40000400000 */
[----:B---3--:R-:W-:-:S03]  /*10230*/  FMUL R6, R12, R4 ;  /* 0x000000040c067220 */ /* 0x008fc60000400000 */
[----:B------:R2:W-:Y:S01]  /*10240*/  STL [R1+0xe4], R9 ;  /* 0x0000e40901007387 */ /* 0x0005e20000100800 */
[----:B----4-:R-:W-:-:S03]  /*10250*/  FMUL R8, R12, R5 ;  /* 0x000000050c087220 */ /* 0x010fc60000400000 */
[----:B------:R-:W3:Y:S04]  /*10260*/  LDL.LU R5, [R1+0x128] ;  /* 0x0001280001057983 */ /* 0x000ee80000300800 */
[----:B------:R4:W-:Y:S04]  /*10270*/  STL [R1+0xd0], R8 ;  /* 0x0000d00801007387 */ /* 0x0009e80000100800 */
[----:B------:R-:W3:Y:S01]  /*10280*/  LDL.LU R4, [R1+0x12c] ;  /* 0x00012c0001047983 */ /* 0x000ee20000300800 */
[----:B--2---:R-:W-:-:S03]  /*10290*/  FMUL R9, R12, R18 ;  /* 0x000000120c097220 */ /* 0x004fc60000400000 */
[----:B------:R2:W-:Y:S01]  /*102a0*/  STL [R1+0xd4], R6 ;  /* 0x0000d40601007387 */ /* 0x0005e20000100800 */
[----:B----4-:R-:W-:-:S03]  /*102b0*/  FMUL R8, R12, R10 ;  /* 0x0000000a0c087220 */ /* 0x010fc60000400000 */
[----:B------:R-:W4:Y:S01]  /*102c0*/  LDL.LU R10, [R1+0x118] ;  /* 0x00011800010a7983 */ /* 0x000f220000300800 */
[----:B--2---:R-:W-:-:S03]  /*102d0*/  FMUL R6, R12, R7 ;  /* 0x000000070c067220 */ /* 0x004fc60000400000 */
[----:B------:R2:W-:Y:S04]  /*102e0*/  STL [R1+0xc0], R8 ;  /* 0x0000c00801007387 */ /* 0x0005e80000100800 */
[----:B------:R-:W4:Y:S04]  /*102f0*/  LDL.LU R7, [R1+0x11c] ;  /* 0x00011c0001077983 */ /* 0x000f280000300800 */
[----:B------:R0:W-:Y:S01]  /*10300*/  STL [R1+0xc4], R6 ;  /* 0x0000c40601007387 */ /* 0x0001e20000100800 */
[----:B--2---:R-:W-:-:S03]  /*10310*/  FMUL R8, R12, R17 ;  /* 0x000000110c087220 */ /* 0x004fc60000400000 */
[----:B0-----:R-:W4:Y:S04]  /*10320*/  LDL.LU R6, [R1+0x108] ;  /* 0x0001080001067983 */ /* 0x001f280000300800 */
[----:B------:R0:W-:Y:S04]  /*10330*/  STL [R1+0xb0], R9 ;  /* 0x0000b00901007387 */ /* 0x0001e80000100800 */
[----:B0-----:R-:W4:Y:S04]  /*10340*/  LDL.LU R9, [R1+0x10c] ;  /* 0x00010c0001097983 */ /* 0x001f280000300800 */
[----:B------:R0:W-:Y:S04]  /*10350*/  STL [R1+0xb4], R8 ;  /* 0x0000b40801007387 */ /* 0x0001e80000100800 */
[----:B0-----:R-:W4:Y:S04]  /*10360*/  LDL.LU R8, [R1+0xf8] ;  /* 0x0000f80001087983 */ /* 0x001f280000300800 */
[----:B------:R-:W4:Y:S04]  /*10370*/  LDL.LU R11, [R1+0xfc] ;  /* 0x0000fc00010b7983 */ /* 0x000f280000300800 */
[----:B------:R-:W4:Y:S04]  /*10380*/  LDL.LU R24, [R1+0xe8] ;  /* 0x0000e80001187983 */ /* 0x000f280000300800 */
[----:B------:R-:W4:Y:S04]  /*10390*/  LDL.LU R23, [R1+0xec] ;  /* 0x0000ec0001177983 */ /* 0x000f280000300800 */
[----:B------:R-:W4:Y:S01]  /*103a0*/  LDL.LU R21, [R1+0xd8] ;  /* 0x0000d80001157983 */ /* 0x000f220000300800 */
[----:B-1----:R-:W-:-:S05]  /*103b0*/  FFMA R16, R2, R16, R14 ;  /* 0x0000001002107223 */ /* 0x002fca000000000e */
[----:B------:R0:W-:Y:S04]  /*103c0*/  STL [R1+0x574], R16 ;  /* 0x0005741001007387 */ /* 0x0001e80000100800 */
[----:B------:R-:W2:Y:S04]  /*103d0*/  LDL.LU R20, [R1+0xdc] ;  /* 0x0000dc0001147983 */ /* 0x000ea80000300800 */
[----:B------:R-:W2:Y:S04]  /*103e0*/  LDL.LU R19, [R1+0xc8] ;  /* 0x0000c80001137983 */ /* 0x000ea80000300800 */
[----:B------:R-:W2:Y:S01]  /*103f0*/  LDL.LU R18, [R1+0xcc] ;  /* 0x0000cc0001127983 */ /* 0x000ea20000300800 */
[----:B---3--:R-:W-:-:S05]  /*10400*/  FMUL R5, R2, R5 ;  /* 0x0000000502057220 */ /* 0x008fca0000400000 */
[----:B------:R-:W-:Y:S01]  /*10410*/  STL [R1+0x980], R5 ;  /* 0x0009800501007387 */ /* 0x000fe20000100800 */
[----:B------:R-:W-:-:S03]  /*10420*/  FMUL R4, R2, R4 ;  /* 0x0000000402047220 */ /* 0x000fc60000400000 */
[----:B------:R-:W3:Y:S04]  /*10430*/  LDL.LU R17, [R1+0xb8] ;  /* 0x0000b80001117983 */ /* 0x000ee80000300800 */
[----:B0-----:R-:W3:Y:S01]  /*10440*/  LDL.LU R16, [R1+0xbc] ;  /* 0x0000bc0001107983 */ /* 0x001ee20000300800 */
[----:B----4-:R-:W-:-:S03]  /*10450*/  FMUL R10, R2, R10 ;  /* 0x0000000a020a7220 */ /* 0x010fc60000400000 */
[----:B------:R0:W-:Y:S04]  /*10460*/  STL [R1+0x984], R4 ;  /* 0x0009840401007387 */ /* 0x0001e80000100800 */
[----:B------:R-:W-:Y:S04]  /*10470*/  STL [R1+0x988], R10 ;  /* 0x0009880a01007387 */ /* 0x000fe80000100800 */
[----:B------:R-:W4:Y:S01]  /*10480*/  LDL.LU R22, [R1+0x578] ;  /* 0x0005780001167983 */ /* 0x000f220000300800 */
[----:B------:R-:W-:-:S05]  /*10490*/  FMUL R7, R2, R7 ;  /* 0x0000000702077220 */ /* 0x000fca0000400000 */
[----:B------:R-:W-:Y:S01]  /*104a0*/  STL [R1+0x98c], R7 ;  /* 0x00098c0701007387 */ /* 0x000fe20000100800 */
[----:B------:R-:W-:-:S05]  /*104b0*/  FMUL R6, R2, R6 ;  /* 0x0000000602067220 */ /* 0x000fca0000400000 */
[----:B------:R1:W-:Y:S01]  /*104c0*/  STL [R1+0x990], R6 ;  /* 0x0009900601007387 */ /* 0x0003e20000100800 */
[----:B------:R-:W-:-:S05]  /*104d0*/  FMUL R9, R2, R9 ;  /* 0x0000000902097220 */ /* 0x000fca0000400000 */
[----:B------:R-:W-:Y:S01]  /*104e0*/  STL [R1+0x994], R9 ;  /* 0x0009940901007387 */ /* 0x000fe20000100800 */
[C---:B------:R-:W-:Y:S02]  /*104f0*/  FMUL R8, R2.reuse, R8 ;  /* 0x0000000802087220 */ /* 0x040fe40000400000 */
[----:B------:R-:W-:-:S03]  /*10500*/  FMUL R11, R2, R11 ;  /* 0x0000000b020b7220 */ /* 0x000fc60000400000 */
[----:B------:R-:W-:Y:S01]  /*10510*/  STL [R1+0x998], R8 ;  /* 0x0009980801007387 */ /* 0x000fe20000100800 */
[----:B0-----:R-:W-:-:S03]  /*10520*/  FMUL R4, R2, R24 ;  /* 0x0000001802047220 */ /* 0x001fc60000400000 */
[----:B------:R-:W-:Y:S04]  /*10530*/  STL [R1+0x99c], R11 ;  /* 0x00099c0b01007387 */ /* 0x000fe80000100800 */
[----:B------:R-:W4:Y:S04]  /*10540*/  LDL.LU R5, [R1+0xa0] ;  /* 0x0000a00001057983 */ /* 0x000f280000300800 */
[----:B------:R0:W-:Y:S01]  /*10550*/  STL [R1+0xe8], R4 ;  /* 0x0000e80401007387 */ /* 0x0001e20000100800 */
[----:B-1----:R-:W-:-:S03]  /*10560*/  FMUL R6, R2, R23 ;  /* 0x0000001702067220 */ /* 0x002fc60000400000 */
[----:B0-----:R-:W4:Y:S01]  /*10570*/  LDL.LU R4, [R1+0xa4] ;  /* 0x0000a40001047983 */ /* 0x001f220000300800 */
[----:B------:R-:W-:-:S03]  /*10580*/  FMUL R7, R2, R21 ;  /* 0x0000001502077220 */ /* 0x000fc60000400000 */
[----:B------:R2:W-:Y:S04]  /*10590*/  STL [R1+0xec], R6 ;  /* 0x0000ec0601007387 */ /* 0x0005e80000100800 */
[----:B------:R-:W4:Y:S04]  /*105a0*/  LDL.LU R11, [R1+0x90] ;  /* 0x00009000010b7983 */ /* 0x000f280000300800 */
[----:B------:R0:W-:Y:S04]  /*105b0*/  STL [R1+0xd8], R7 ;  /* 0x0000d80701007387 */ /* 0x0001e80000100800 */
[----:B------:R-:W4:Y:S01]  /*105c0*/  LDL.LU R8, [R1+0x94] ;  /* 0x0000940001087983 */ /* 0x000f220000300800 */
[----:B--2---:R-:W-:-:S02]  /*105d0*/  FMUL R6, R2, R20 ;  /* 0x0000001402067220 */ /* 0x004fc40000400000 */
[----:B0-----:R-:W-:-:S03]  /*105e0*/  FMUL R7, R2, R19 ;  /* 0x0000001302077220 */ /* 0x001fc60000400000 */
[----:B------:R0:W-:Y:S04]  /*105f0*/  STL [R1+0xdc], R6 ;  /* 0x0000dc0601007387 */ /* 0x0001e80000100800 */
[----:B------:R-:W2:Y:S04]  /*10600*/  LDL.LU R21, [R1+0x80] ;  /* 0x0000800001157983 */ /* 0x000ea80000300800 */
[----:B------:R-:W2:Y:S01]  /*10610*/  LDL.LU R20, [R1+0x84] ;  /* 0x0000840001147983 */ /* 0x000ea20000300800 */
[----:B0-----:R-:W-:-:S03]  /*10620*/  FMUL R6, R2, R18 ;  /* 0x0000001202067220 */ /* 0x001fc60000400000 */
[----:B------:R0:W-:Y:S04]  /*10630*/  STL [R1+0xc8], R7 ;  /* 0x0000c80701007387 */ /* 0x0001e80000100800 */
[----:B0-----:R-:W2:Y:S04]  /*10640*/  LDL.LU R7, [R1+0x330] ;  /* 0x0003300001077983 */ /* 0x001ea80000300800 */
[----:B------:R3:W-:Y:S04]  /*10650*/  STL [R1+0xcc], R6 ;  /* 0x0000cc0601007387 */ /* 0x0007e80000100800 */
[----:B------:R-:W2:Y:S04]  /*10660*/  LDL.LU R10, [R1+0x334] ;  /* 0x00033400010a7983 */ /* 0x000ea80000300800 */
[----:B------:R-:W2:Y:S04]  /*10670*/  LDL.LU R19, [R1+0x320] ;  /* 0x0003200001137983 */ /* 0x000ea80000300800 */
[----:B------:R-:W2:Y:S01]  /*10680*/  LDL.LU R18, [R1+0x324] ;  /* 0x0003240001127983 */ /* 0x000ea20000300800 */
[----:B------:R-:W-:-:S02]  /*10690*/  FMUL R12, R15, 1.4426950216293334961 ;  /* 0x3fb8aa3b0f0c7820 */ /* 0x000fc40000400000 */
[C---:B---3--:R-:W-:Y:S01]  /*106a0*/  FMUL R6, R2.reuse, R17 ;  /* 0x0000001102067220 */ /* 0x048fe20000400000 */
[----:B------:R-:W0:Y:S03]  /*106b0*/  LDS R15, [R26+0x10140] ;  /* 0x010140001a0f7984 */ /* 0x000e260000000800 */
[----:B------:R-:W4:Y:S01]  /*106c0*/  MUFU.EX2 R12, R12 ;  /* 0x0000000c000c7308 */ /* 0x000f220000000800 */
[----:B------:R-:W-:Y:S01]  /*106d0*/  FMUL R2, R2, R16 ;  /* 0x0000001002027220 */ /* 0x000fe20000400000 */
[----:B------:R1:W-:Y:S04]  /*106e0*/  STL [R1+0xb8], R6 ;  /* 0x0000b80601007387 */ /* 0x0003e80000100800 */
[----:B------:R-:W3:Y:S04]  /*106f0*/  LDL.LU R17, [R1+0x250] ;  /* 0x0002500001117983 */ /* 0x000ee80000300800 */
[----:B------:R-:W-:Y:S04]  /*10700*/  STL [R1+0xbc], R2 ;  /* 0x0000bc0201007387 */ /* 0x000fe80000100800 */
[----:B------:R-:W3:Y:S01]  /*10710*/  LDL.LU R16, [R1+0x254] ;  /* 0x0002540001107983 */ /* 0x000ee20000300800 */
[----:B----4-:R-:W-:-:S03]  /*10720*/  FFMA R22, R12, R22, R13 ;  /* 0x000000160c167223 */ /* 0x010fc6000000000d */
[----:B------:R-:W4:Y:S04]  /*10730*/  LDL.LU R9, [R1+0x240] ;  /* 0x0002400001097983 */ /* 0x000f280000300800 */
[----:B------:R-:W-:Y:S04]  /*10740*/  STL [R1+0x578], R22 ;  /* 0x0005781601007387 */ /* 0x000fe80000100800 */
[----:B-1----:R-:W4:Y:S01]  /*10750*/  LDL.LU R6, [R1+0x244] ;  /* 0x0002440001067983 */ /* 0x002f220000300800 */
[----:B------:R-:W-:-:S05]  /*10760*/  FMUL R5, R12, R5 ;  /* 0x000000050c057220 */ /* 0x000fca0000400000 */
[----:B------:R1:W-:Y:S01]  /*10770*/  STL [R1+0xa0], R5 ;  /* 0x0000a00501007387 */ /* 0x0003e20000100800 */
[----:B------:R-:W-:-:S03]  /*10780*/  FMUL R4, R12, R4 ;  /* 0x000000040c047220 */ /* 0x000fc60000400000 */
[----:B-1----:R-:W4:Y:S04]  /*10790*/  LDL.LU R5, [R1+0x230] ;  /* 0x0002300001057983 */ /* 0x002f280000300800 */
[----:B------:R1:W-:Y:S04]  /*107a0*/  STL [R1+0xa4], R4 ;  /* 0x0000a40401007387 */ /* 0x0003e80000100800 */
[----:B-1----:R-:W4:Y:S01]  /*107b0*/  LDL.LU R4, [R1+0x234] ;  /* 0x0002340001047983 */ /* 0x002f220000300800 */
[C---:B------:R-:W-:Y:S02]  /*107c0*/  FMUL R11, R12.reuse, R11 ;  /* 0x0000000b0c0b7220 */ /* 0x040fe40000400000 */
[----:B------:R-:W-:-:S03]  /*107d0*/  FMUL R8, R12, R8 ;  /* 0x000000080c087220 */ /* 0x000fc60000400000 */
[----:B------:R2:W-:Y:S04]  /*107e0*/  STL [R1+0x9a0], R11 ;  /* 0x0009a00b01007387 */ /* 0x0005e80000100800 */
[----:B------:R1:W-:Y:S04]  /*107f0*/  STL [R1+0x9a4], R8 ;  /* 0x0009a40801007387 */ /* 0x0003e80000100800 */
[----:B------:R-:W0:Y:S01]  /*10800*/  LDL.LU R13, [R1+0x57c] ;  /* 0x00057c00010d7983 */ /* 0x000e220000300800 */
[C---:B--2---:R-:W-:Y:S02]  /*10810*/  FMUL R11, R12.reuse, R21 ;  /* 0x000000150c0b7220 */ /* 0x044fe40000400000 */
[----:B-1----:R-:W-:-:S03]  /*10820*/  FMUL R8, R12, R20 ;  /* 0x000000140c087220 */ /* 0x002fc60000400000 */
[----:B------:R-:W-:Y:S04]  /*10830*/  STL [R1+0x80], R11 ;  /* 0x0000800b01007387 */ /* 0x000fe80000100800 */
[----:B------:R-:W-:Y:S01]  /*10840*/  STL [R1+0x84], R8 ;  /* 0x0000840801007387 */ /* 0x000fe20000100800 */
[----:B------:R-:W-:-:S05]  /*10850*/  FMUL R7, R12, R7 ;  /* 0x000000070c077220 */ /* 0x000fca0000400000 */
[----:B------:R1:W-:Y:S01]  /*10860*/  STL [R1+0x9a8], R7 ;  /* 0x0009a80701007387 */ /* 0x0003e20000100800 */
[C---:B------:R-:W-:Y:S02]  /*10870*/  FMUL R10, R12.reuse, R10 ;  /* 0x0000000a0c0a7220 */ /* 0x040fe40000400000 */
[C---:B-1----:R-:W-:Y:S02]  /*10880*/  FMUL R7, R12.reuse, R19 ;  /* 0x000000130c077220 */ /* 0x042fe40000400000 */
[C---:B------:R-:W-:Y:S01]  /*10890*/  FMUL R8, R12.reuse, R18 ;  /* 0x000000120c087220 */ /* 0x040fe20000400000 */
[----:B------:R-:W-:Y:S04]  /*108a0*/  STL [R1+0x9ac], R10 ;  /* 0x0009ac0a01007387 */ /* 0x000fe80000100800 */
[----:B------:R-:W-:Y:S04]  /*108b0*/  STL [R1+0x60], R7 ;  /* 0x0000600701007387 */ /* 0x000fe80000100800 */
[----:B------:R1:W-:Y:S04]  /*108c0*/  STL [R1+0x64], R8 ;  /* 0x0000640801007387 */ /* 0x0003e80000100800 */
[----:B-1----:R-:W2:Y:S01]  /*108d0*/  LDL.LU R8, [R1+0xa8] ;  /* 0x0000a80001087983 */ /* 0x002ea20000300800 */
[----:B---3--:R-:W-:-:S02]  /*108e0*/  FMUL R10, R12, R17 ;  /* 0x000000110c0a7220 */ /* 0x008fc40000400000 */
[----:B------:R-:W-:Y:S02]  /*108f0*/  FMUL R7, R12, R16 ;  /* 0x000000100c077220 */ /* 0x000fe40000400000 */
[----:B------:R-:W-:Y:S01]  /*10900*/  FADD R14, -R58, R59 ;  /* 0x0000003b3a0e7221 */ /* 0x000fe20000000100 */
[----:B------:R4:W-:Y:S03]  /*10910*/  STL [R1+0x250], R10 ;  /* 0x0002500a01007387 */ /* 0x0009e60000100800 */
[----:B------:R-:W-:Y:S01]  /*10920*/  FMUL R2, R14, 1.4426950216293334961 ;  /* 0x3fb8aa3b0e027820 */ /* 0x000fe20000400000 */
[----:B------:R-:W3:Y:S04]  /*10930*/  LDL.LU R11, [R1+0xac] ;  /* 0x0000ac00010b7983 */ /* 0x000ee80000300800 */
[----:B------:R1:W-:Y:S01]  /*10940*/  STL [R1+0x254], R7 ;  /* 0x0002540701007387 */ /* 0x0003e20000100800 */
[----:B----4-:R-:W-:-:S03]  /*10950*/  FMUL R10, R12, R9 ;  /* 0x000000090c0a7220 */ /* 0x010fc60000400000 */
[----:B------:R-:W4:Y:S01]  /*10960*/  LDL.LU R9, [R1+0x98] ;  /* 0x0000980001097983 */ /* 0x000f220000300800 */
[----:B------:R-:W0:Y:S03]  /*10970*/  MUFU.EX2 R2, R2 ;  /* 0x0000000200027308 */ /* 0x000e260000000800 */
[----:B------:R-:W0:Y:S01]  /*10980*/  LDS R14, [R26+0x10180] ;  /* 0x010180001a0e7984 */ /* 0x000e220000000800 */
[----:B-1----:R-:W-:-:S03]  /*10990*/  FMUL R7, R12, R6 ;  /* 0x000000060c077220 */ /* 0x002fc60000400000 */
[----:B------:R1:W-:Y:S04]  /*109a0*/  STL [R1+0x240], R10 ;  /* 0x0002400a01007387 */ /* 0x0003e80000100800 */
[----:B------:R-:W4:Y:S04]  /*109b0*/  LDL.LU R6, [R1+0x9c] ;  /* 0x00009c0001067983 */ /* 0x000f280000300800 */
[----:B------:R1:W-:Y:S04]  /*109c0*/  STL [R1+0x244], R7 ;  /* 0x0002440701007387 */ /* 0x0003e80000100800 */
[----:B-1----:R-:W4:Y:S01]  /*109d0*/  LDL.LU R10, [R1+0x88] ;  /* 0x00008800010a7983 */ /* 0x002f220000300800 */
[----:B------:R-:W-:-:S05]  /*109e0*/  FMUL R5, R12, R5 ;  /* 0x000000050c057220 */ /* 0x000fca0000400000 */
[----:B------:R-:W-:Y:S04]  /*109f0*/  STL [R1+0x230], R5 ;  /* 0x0002300501007387 */ /* 0x000fe80000100800 */
[----:B------:R-:W4:Y:S01]  /*10a00*/  LDL.LU R7, [R1+0x8c] ;  /* 0x00008c0001077983 */ /* 0x000f220000300800 */
[----:B------:R-:W-:-:S05]  /*10a10*/  FMUL R4, R12, R4 ;  /* 0x000000040c047220 */ /* 0x000fca0000400000 */
[----:B------:R1:W-:Y:S04]  /*10a20*/  STL [R1+0x234], R4 ;  /* 0x0002340401007387 */ /* 0x0003e80000100800 */
[----:B-1----:R-:W4:Y:S04]  /*10a30*/  LDL.LU R4, [R1+0x338] ;  /* 0x0003380001047983 */ /* 0x002f280000300800 */
[----:B------:R-:W4:Y:S04]  /*10a40*/  LDL.LU R5, [R1+0x33c] ;  /* 0x00033c0001057983 */ /* 0x000f280000300800 */
[----:B------:R-:W4:Y:S01]  /*10a50*/  LDL.LU R25, [R1+0x328] ;  /* 0x0003280001197983 */ /* 0x000f220000300800 */
[----:B0-----:R-:W-:-:S03]  /*10a60*/  FFMA R13, R2, R13, R15 ;  /* 0x0000000d020d7223 */ /* 0x001fc6000000000f */
[----:B------:R-:W4:Y:S04]  /*10a70*/  LDL.LU R20, [R1+0x32c] ;  /* 0x00032c0001147983 */ /* 0x000f280000300800 */
[----:B------:R-:W-:Y:S04]  /*10a80*/  STL [R1+0x57c], R13 ;  /* 0x00057c0d01007387 */ /* 0x000fe80000100800 */
[----:B------:R-:W4:Y:S04]  /*10a90*/  LDL.LU R24, [R1+0x258] ;  /* 0x0002580001187983 */ /* 0x000f280000300800 */
[----:B------:R-:W4:Y:S04]  /*10aa0*/  LDL.LU R19, [R1+0x25c] ;  /* 0x00025c0001137983 */ /* 0x000f280000300800 */
[----:B------:R-:W4:Y:S04]  /*10ab0*/  LDL.LU R18, [R1+0x248] ;  /* 0x0002480001127983 */ /* 0x000f280000300800 */
[----:B------:R-:W4:Y:S01]  /*10ac0*/  LDL.LU R17, [R1+0x24c] ;  /* 0x00024c0001117983 */ /* 0x000f220000300800 */
[----:B--2---:R-:W-:-:S03]  /*10ad0*/  FMUL R8, R2, R8 ;  /* 0x0000000802087220 */ /* 0x004fc60000400000 */
[----:B------:R-:W0:Y:S04]  /*10ae0*/  LDS R15, [R26+0x101c0] ;  /* 0x0101c0001a0f7984 */ /* 0x000e280000000800 */
[----:B------:R1:W-:Y:S04]  /*10af0*/  STL [R1+0x9b0], R8 ;  /* 0x0009b00801007387 */ /* 0x0003e80000100800 */
[----:B------:R-:W2:Y:S04]  /*10b00*/  LDL.LU R16, [R1+0x238] ;  /* 0x0002380001107983 */ /* 0x000ea80000300800 */
[----:B-1----:R-:W2:Y:S01]  /*10b10*/  LDL.LU R8, [R1+0x23c] ;  /* 0x00023c0001087983 */ /* 0x002ea20000300800 */
[----:B---3--:R-:W-:-:S02]  /*10b20*/  FMUL R11, R2, R11 ;  /* 0x0000000b020b7220 */ /* 0x008fc40000400000 */
[----:B----4-:R-:W-:-:S03]  /*10b30*/  FMUL R9, R2, R9 ;  /* 0x0000000902097220 */ /* 0x010fc60000400000 */
[----:B------:R-:W-:Y:S04]  /*10b40*/  STL [R1+0x9b4], R11 ;  /* 0x0009b40b01007387 */ /* 0x000fe80000100800 */
[----:B------:R-:W-:Y:S04]  /*10b50*/  STL [R1+0x9b8], R9 ;  /* 0x0009b80901007387 */ /* 0x000fe80000100800 */
[----:B------:R-:W3:Y:S01]  /*10b60*/  LDL.LU R23, [R1+0x580] ;  /* 0x0005800001177983 */ /* 0x000ee20000300800 */
[----:B------:R-:W-:-:S03]  /*10b70*/  FMUL R6, R2, R6 ;  /* 0x0000000602067220 */ /* 0x000fc60000400000 */
[----:B------:R-:W4:Y:S04]  /*10b80*/  LDL.LU R22, [R1+0x220] ;  /* 0x0002200001167983 */ /* 0x000f280000300800 */
[----:B------:R-:W3:Y:S01]  /*10b90*/  LDL.LU R21, [R1+0x224] ;  /* 0x0002240001157983 */ /* 0x000ee20000300800 */
[----:B------:R-:W-:-:S03]  /*10ba0*/  FMUL R10, R2, R10 ;  /* 0x0000000a020a7220 */ /* 0x000fc60000400000 */
[----:B------:R-:W-:Y:S04]  /*10bb0*/  STL [R1+0x9bc], R6 ;  /* 0x0009bc0601007387 */ /* 0x000fe80000100800 */
[----:B------:R-:W-:Y:S01]  /*10bc0*/  STL [R1+0x9c0], R10 ;  /* 0x0009c00a01007387 */ /* 0x000fe20000100800 */
[----:B------:R-:W-:-:S05]  /*10bd0*/  FMUL R7, R2, R7 ;  /* 0x0000000702077220 */ /* 0x000fca0000400000 */
[----:B------:R-:W-:Y:S01]  /*10be0*/  STL [R1+0x9c4], R7 ;  /* 0x0009c40701007387 */ /* 0x000fe20000100800 */
[C---:B------:R-:W-:Y:S02]  /*10bf0*/  FMUL R4, R2.reuse, R4 ;  /* 0x0000000402047220 */ /* 0x040fe40000400000 */
[----:B------:R-:W-:-:S03]  /*10c00*/  FMUL R5, R2, R5 ;  /* 0x0000000502057220 */ /* 0x000fc60000400000 */
[----:B------:R1:W-:Y:S04]  /*10c10*/  STL [R1+0x9c8], R4 ;  /* 0x0009c80401007387 */ /* 0x0003e80000100800 */
[----:B------:R0:W-:Y:S01]  /*10c20*/  STL [R1+0x9cc], R5 ;  /* 0x0009cc0501007387 */ /* 0x0001e20000100800 */
[----:B-1----:R-:W-:-:S03]  /*10c30*/  FMUL R4, R2, R20 ;  /* 0x0000001402047220 */ /* 0x002fc60000400000 */
[----:B------:R-:W4:Y:S01]  /*10c40*/  LDL.LU R20, [R1+0x210] ;  /* 0x0002100001147983 */ /* 0x000f220000300800 */
[----:B0-----:R-:W-:-:S05]  /*10c50*/  FMUL R5, R2, R25 ;  /* 0x0000001902057220 */ /* 0x001fca0000400000 */
[----:B------:R0:W-:Y:S01]  /*10c60*/  STL [R1+0x68], R5 ;  /* 0x0000680501007387 */ /* 0x0001e20000100800 */
[----:B------:R-:W-:-:S03]  /*10c70*/  FMUL R6, R2, R24 ;  /* 0x0000001802067220 */ /* 0x000fc60000400000 */
[----:B0-----:R-:W4:Y:S04]  /*10c80*/  LDL.LU R5, [R1+0x214] ;  /* 0x0002140001057983 */ /* 0x001f280000300800 */
[----:B------:R0:W-:Y:S04]  /*10c90*/  STL [R1+0x6c], R4 ;  /* 0x00006c0401007387 */ /* 0x0001e80000100800 */
[----:B------:R-:W4:Y:S01]  /*10ca0*/  LDL.LU R11, [R1+0x200] ;  /* 0x00020000010b7983 */ /* 0x000f220000300800 */
[----:B------:R-:W-:-:S03]  /*10cb0*/  FMUL R7, R2, R18 ;  /* 0x0000001202077220 */ /* 0x000fc60000400000 */
[----:B------:R-:W4:Y:S01]  /*10cc0*/  LDL.LU R10, [R1+0x204] ;  /* 0x00020400010a7983 */ /* 0x000f220000300800 */
[----:B0-----:R-:W-:-:S03]  /*10cd0*/  FMUL R4, R2, R19 ;  /* 0x0000001302047220 */ /* 0x001fc60000400000 */
[----:B------:R0:W-:Y:S04]  /*10ce0*/  STL [R1+0x258], R6 ;  /* 0x0002580601007387 */ /* 0x0001e80000100800 */
[----:B------:R-:W4:Y:S04]  /*10cf0*/  LDL.LU R19, [R1+0x1f0] ;  /* 0x0001f00001137983 */ /* 0x000f280000300800 */
[----:B------:R1:W-:Y:S01]  /*10d00*/  STL [R1+0x25c], R4 ;  /* 0x00025c0401007387 */ /* 0x0003e20000100800 */
[----:B0-----:R-:W-:-:S03]  /*10d10*/  FMUL R6, R2, R17 ;  /* 0x0000001102067220 */ /* 0x001fc60000400000 */
[----:B-1----:R-:W4:Y:S04]  /*10d20*/  LDL.LU R4, [R1+0x1f4] ;  /* 0x0001f40001047983 */ /* 0x002f280000300800 */
[----:B------:R-:W-:Y:S04]  /*10d30*/  STL [R1+0x248], R7 ;  /* 0x0002480701007387 */ /* 0x000fe80000100800 */
[----:B------:R-:W4:Y:S04]  /*10d40*/  LDL.LU R18, [R1+0x1e0] ;  /* 0x0001e00001127983 */ /* 0x000f280000300800 */
[----:B------:R2:W-:Y:S04]  /*10d50*/  STL [R1+0x24c], R6 ;  /* 0x00024c0601007387 */ /* 0x0005e80000100800 */
[----:B------:R-:W4:Y:S01]  /*10d60*/  LDL.LU R9, [R1+0x1e4] ;  /* 0x0001e40001097983 */ /* 0x000f220000300800 */
[----:B--2---:R-:W-:-:S02]  /*10d70*/  FMUL R6, R2, R16 ;  /* 0x0000001002067220 */ /* 0x004fc40000400000 */
[----:B------:R-:W-:-:S03]  /*10d80*/  FMUL R2, R2, R8 ;  /* 0x0000000802027220 */ /* 0x000fc60000400000 */
[----:B------:R-:W-:Y:S04]  /*10d90*/  STL [R1+0x238], R6 ;  /* 0x0002380601007387 */ /* 0x000fe80000100800 */
[----:B------:R-:W2:Y:S04]  /*10da0*/  LDL.LU R17, [R1+0x1d0] ;  /* 0x0001d00001117983 */ /* 0x000ea80000300800 */
[----:B------:R0:W-:Y:S04]  /*10db0*/  STL [R1+0x23c], R2 ;  /* 0x00023c0201007387 */ /* 0x0001e80000100800 */
[----:B------:R-:W2:Y:S01]  /*10dc0*/  LDL.LU R8, [R1+0x1d4] ;  /* 0x0001d40001087983 */ /* 0x000ea20000300800 */
[----:B------:R-:W-:-:S02]  /*10dd0*/  FADD R12, -R56, R57 ;  /* 0x00000039380c7221 */ /* 0x000fc40000000100 */
[----:B------:R-:W-:Y:S01]  /*10de0*/  FADD R13, -R54, R55 ;  /* 0x00000037360d7221 */ /* 0x000fe20000000100 */
[----:B------:R-:W2:Y:S01]  /*10df0*/  LDL.LU R16, [R1+0x1c0] ;  /* 0x0001c00001107983 */ /* 0x000ea20000300800 */
[----:B------:R-:W-:-:S06]  /*10e00*/  FMUL R12, R12, 1.4426950216293334961 ;  /* 0x3fb8aa3b0c0c7820 */ /* 0x000fcc0000400000 */
[----:B------:R-:W3:Y:S01]  /*10e10*/  MUFU.EX2 R12, R12 ;  /* 0x0000000c000c7308 */ /* 0x000ee20000000800 */
[----:B0-----:R-:W-:Y:S02]  /*10e20*/  FMUL R2, R13, 1.4426950216293334961 ;  /* 0x3fb8aa3b0d027820 */ /* 0x001fe40000400000 */
[C---:B---3--:R-:W-:Y:S02]  /*10e30*/  FFMA R23, R12.reuse, R23, R14 ;  /* 0x000000170c177223 */ /* 0x048fe4000000000e */
[C---:B----4-:R-:W-:Y:S02]  /*10e40*/  FMUL R6, R12.reuse, R22 ;  /* 0x000000160c067220 */ /* 0x050fe40000400000 */
[C---:B------:R-:W-:Y:S01]  /*10e50*/  FMUL R13, R12.reuse, R21 ;  /* 0x000000150c0d7220 */ /* 0x040fe20000400000 */
[----:B------:R-:W-:Y:S04]  /*10e60*/  STL [R1+0x580], R23 ;  /* 0x0005801701007387 */ /* 0x000fe80000100800 */
[----:B------:R-:W3:Y:S04]  /*10e70*/  LDL.LU R7, [R1+0x1c4] ;  /* 0x0001c40001077983 */ /* 0x000ee80000300800 */
[----:B------:R0:W-:Y:S04]  /*10e80*/  STL [R1+0x220], R6 ;  /* 0x0002200601007387 */ /* 0x0001e80000100800 */
[----:B0-----:R-:W4:Y:S04]  /*10e90*/  LDL.LU R6, [R1+0x1b0] ;  /* 0x0001b00001067983 */ /* 0x001f280000300800 */
[----:B------:R0:W-:Y:S01]  /*10ea0*/  STL [R1+0x224], R13 ;  /* 0x0002240d01007387 */ /* 0x0001e20000100800 */
[----:B------:R-:W-:-:S02]  /*10eb0*/  FMUL R14, R12, R20 ;  /* 0x000000140c0e7220 */ /* 0x000fc40000400000 */
[C---:B0-----:R-:W-:Y:S02]  /*10ec0*/  FMUL R13, R12.reuse, R5 ;  /* 0x000000050c0d7220 */ /* 0x041fe40000400000 */
[----:B------:R-:W4:Y:S04]  /*10ed0*/  LDL.LU R5, [R1+0x1b4] ;  /* 0x0001b40001057983 */ /* 0x000f280000300800 */
[----:B------:R0:W-:Y:S04]  /*10ee0*/  STL [R1+0x210], R14 ;  /* 0x0002100e01007387 */ /* 0x0001e80000100800 */
[----:B------:R1:W-:Y:S01]  /*10ef0*/  STL [R1+0x214], R13 ;  /* 0x0002140d01007387 */ /* 0x0003e20000100800 */
[----:B0-----:R-:W-:-:S03]  /*10f00*/  FMUL R14, R12, R11 ;  /* 0x0000000b0c0e7220 */ /* 0x001fc60000400000 */
[----:B------:R-:W4:Y:S01]  /*10f10*/  LDL.LU R11, [R1+0x584] ;  /* 0x00058400010b7983 */ /* 0x000f220000300800 */
[----:B-1----:R-:W-:-:S03]  /*10f20*/  FMUL R13, R12, R10 ;  /* 0x0000000a0c0d7220 */ /* 0x002fc60000400000 */
[----:B------:R0:W-:Y:S04]  /*10f30*/  STL [R1+0x200], R14 ;  /* 0x0002000e01007387 */ /* 0x0001e80000100800 */
[----:B------:R-:W4:Y:S04]  /*10f40*/  LDL.LU R10, [R1+0x228] ;  /* 0x00022800010a7983 */ /* 0x000f280000300800 */
[----:B------:R1:W-:Y:S01]  /*10f50*/  STL [R1+0x204], R13 ;  /* 0x0002040d01007387 */ /* 0x0003e20000100800 */
[C---:B0-----:R-:W-:Y:S02]  /*10f60*/  FMUL R14, R12.reuse, R19 ;  /* 0x000000130c0e7220 */ /* 0x041fe40000400000 */
[----:B-1----:R-:W-:-:S02]  /*10f70*/  FMUL R13, R12, R4 ;  /* 0x000000040c0d7220 */ /* 0x002fc40000400000 */
[----:B------:R-:W4:Y:S01]  /*10f80*/  LDL.LU R4, [R1+0x22c] ;  /* 0x00022c0001047983 */ /* 0x000f220000300800 */
[----:B------:R-:W-:-:S03]  /*10f90*/  FMUL R19, R12, R18 ;  /* 0x000000120c137220 */ /* 0x000fc60000400000 */
[----:B------:R0:W-:Y:S01]  /*10fa0*/  STL [R1+0x1f0], R14 ;  /* 0x0001f00e01007387 */ /* 0x0001e20000100800 */
[----:B------:R-:W-:-:S03]  /*10fb0*/  FMUL R18, R12, R9 ;  /* 0x000000090c127220 */ /* 0x000fc60000400000 */
[----:B0-----:R-:W4:Y:S04]  /*10fc0*/  LDL.LU R14, [R1+0x218] ;  /* 0x00021800010e7983 */ /* 0x001f280000300800 */
[----:B------:R0:W-:Y:S04]  /*10fd0*/  STL [R1+0x1f4], R13 ;  /* 0x0001f40d01007387 */ /* 0x0001e80000100800 */
[----:B0-----:R-:W4:Y:S04]  /*10fe0*/  LDL.LU R13, [R1+0x21c] ;  /* 0x00021c00010d7983 */ /* 0x001f280000300800 */
[----:B------:R-:W-:Y:S04]  /*10ff0*/  STL [R1+0x1e0], R19 ;  /* 0x0001e01301007387 */ /* 0x000fe80000100800 */
[----:B------:R-:W4:Y:S04]  /*11000*/  LDL.LU R9, [R1+0x208] ;  /* 0x0002080001097983 */ /* 0x000f280000300800 */
[----:B------:R2:W-:Y:S02]  /*11010*/  STL [R1+0x1e4], R18 ;  /* 0x0001e41201007387 */ /* 0x0005e40000100800 */
[----:B--2---:R-:W-:-:S02]  /*11020*/  FMUL R18, R12, R17 ;  /* 0x000000110c127220 */ /* 0x004fc40000400000 */
[C---:B------:R-:W-:Y:S02]  /*11030*/  FMUL R17, R12.reuse, R8 ;  /* 0x000000080c117220 */ /* 0x040fe40000400000 */
[----:B------:R-:W2:Y:S04]  /*11040*/  LDL.LU R8, [R1+0x20c] ;  /* 0x00020c0001087983 */ /* 0x000ea80000300800 */
[----:B------:R0:W-:Y:S04]  /*11050*/  STL [R1+0x1d0], R18 ;  /* 0x0001d01201007387 */ /* 0x0001e80000100800 */
[----:B------:R-:W2:Y:S04]  /*11060*/  LDL.LU R19, [R1+0x1f8] ;  /* 0x0001f80001137983 */ /* 0x000ea80000300800 */
[----:B------:R1:W-:Y:S04]  /*11070*/  STL [R1+0x1d4], R17 ;  /* 0x0001d41101007387 */ /* 0x0003e80000100800 */
[----:B0-----:R-:W2:Y:S01]  /*11080*/  LDL.LU R18, [R1+0x1fc] ;  /* 0x0001fc0001127983 */ /* 0x001ea20000300800 */
[----:B------:R-:W0:Y:S01]  /*11090*/  MUFU.EX2 R2, R2 ;  /* 0x0000000200027308 */ /* 0x000e220000000800 */
[----:B------:R-:W-:-:S05]  /*110a0*/  FMUL R16, R12, R16 ;  /* 0x000000100c107220 */ /* 0x000fca0000400000 */
[----:B------:R0:W-:Y:S04]  /*110b0*/  STL [R1+0x1c0], R16 ;  /* 0x0001c01001007387 */ /* 0x0001e80000100800 */
[----:B-1----:R-:W2:Y:S01]  /*110c0*/  LDL.LU R17, [R1+0x1e8] ;  /* 0x0001e80001117983 */ /* 0x002ea20000300800 */
[----:B---3--:R-:W-:-:S05]  /*110d0*/  FMUL R7, R12, R7 ;  /* 0x000000070c077220 */ /* 0x008fca0000400000 */
[----:B------:R1:W-:Y:S04]  /*110e0*/  STL [R1+0x1c4], R7 ;  /* 0x0001c40701007387 */ /* 0x0003e80000100800 */
[----:B0-----:R-:W3:Y:S01]  /*110f0*/  LDL.LU R16, [R1+0x1ec] ;  /* 0x0001ec0001107983 */ /* 0x001ee20000300800 */
[----:B----4-:R-:W-:-:S05]  /*11100*/  FMUL R6, R12, R6 ;  /* 0x000000060c067220 */ /* 0x010fca0000400000 */
[----:B------:R0:W-:Y:S04]  /*11110*/  STL [R1+0x1b0], R6 ;  /* 0x0001b00601007387 */ /* 0x0001e80000100800 */
[----:B-1----:R-:W4:Y:S01]  /*11120*/  LDL.LU R7, [R1+0x1d8] ;  /* 0x0001d80001077983 */ /* 0x002f220000300800 */
[----:B------:R-:W-:-:S05]  /*11130*/  FMUL R5, R12, R5 ;  /* 0x000000050c057220 */ /* 0x000fca0000400000 */
[----:B------:R1:W-:Y:S04]  /*11140*/  STL [R1+0x1b4], R5 ;  /* 0x0001b40501007387 */ /* 0x0003e80000100800 */
[----:B0-----:R-:W4:Y:S04]  /*11150*/  LDL.LU R6, [R1+0x1dc] ;  /* 0x0001dc0001067983 */ /* 0x001f280000300800 */
[----:B-1----:R-:W4:Y:S01]  /*11160*/  LDL.LU R5, [R1+0x1c8] ;  /* 0x0001c80001057983 */ /* 0x002f220000300800 */
[----:B------:R-:W-:-:S05]  /*11170*/  FFMA R11, R2, R11, R15 ;  /* 0x0000000b020b7223 */ /* 0x000fca000000000f */
[----:B------:R0:W-:Y:S02]  /*11180*/  STL [R1+0x584], R11 ;  /* 0x0005840b01007387 */ /* 0x0001e40000100800 */
[C---:B0-----:R-:W-:Y:S02]  /*11190*/  FMUL R11, R2.reuse, R10 ;  /* 0x0000000a020b7220 */ /* 0x041fe40000400000 */
[C---:B------:R-:W-:Y:S02]  /*111a0*/  FMUL R10, R2.reuse, R4 ;  /* 0x00000004020a7220 */ /* 0x040fe40000400000 */
[----:B------:R-:W4:Y:S04]  /*111b0*/  LDL.LU R4, [R1+0x1cc] ;  /* 0x0001cc0001047983 */ /* 0x000f280000300800 */
[----:B------:R-:W-:Y:S04]  /*111c0*/  STL [R1+0x228], R11 ;  /* 0x0002280b01007387 */ /* 0x000fe80000100800 */
[----:B------:R-:W4:Y:S01]  /*111d0*/  LDL.LU R15, [R1+0x1b8] ;  /* 0x0001b800010f7983 */ /* 0x000f220000300800 */
[----:B------:R-:W-:-:S03]  /*111e0*/  FMUL R20, R2, R14 ;  /* 0x0000000e02147220 */ /* 0x000fc60000400000 */
[----:B------:R0:W-:Y:S04]  /*111f0*/  STL [R1+0x22c], R10 ;  /* 0x00022c0a01007387 */ /* 0x0001e80000100800 */
[----:B0-----:R-:W4:Y:S01]  /*11200*/  LDL.64 R10, [R1+0x6a0] ;  /* 0x0006a000010a7983 */ /* 0x001f220000100a00 */
[----:B------:R-:W-:-:S03]  /*11210*/  FMUL R12, R2, R13 ;  /* 0x0000000d020c7220 */ /* 0x000fc60000400000 */
[----:B------:R-:W4:Y:S04]  /*11220*/  LDL.LU R14, [R1+0x1bc] ;  /* 0x0001bc00010e7983 */ /* 0x000f280000300800 */
[----:B------:R-:W-:Y:S01]  /*11230*/  STL [R1+0x218], R20 ;  /* 0x0002181401007387 */ /* 0x000fe20000100800 */
[----:B------:R-:W-:-:S03]  /*11240*/  FMUL R9, R2, R9 ;  /* 0x0000000902097220 */ /* 0x000fc60000400000 */
[----:B------:R0:W-:Y:S04]  /*11250*/  STL [R1+0x21c], R12 ;  /* 0x00021c0c01007387 */ /* 0x0001e80000100800 */
[----:B0-----:R-:W4:Y:S04]  /*11260*/  LDL.64 R12, [R1+0x698] ;  /* 0x00069800010c7983 */ /* 0x001f280000100a00 */
[----:B------:R0:W-:Y:S01]  /*11270*/  STL [R1+0x208], R9 ;  /* 0x0002080901007387 */ /* 0x0001e20000100800 */
[----:B--2---:R-:W-:-:S03]  /*11280*/  FMUL R20, R2, R8 ;  /* 0x0000000802147220 */ /* 0x004fc60000400000 */
[----:B0-----:R-:W2:Y:S01]  /*11290*/  LDL.64 R8, [R1+0x690] ;  /* 0x0006900001087983 */ /* 0x001ea20000100a00 */
[----:B------:R-:W-:-:S03]  /*112a0*/  FMUL R19, R2, R19 ;  /* 0x0000001302137220 */ /* 0x000fc60000400000 */
[----:B------:R0:W-:Y:S01]  /*112b0*/  STL [R1+0x20c], R20 ;  /* 0x00020c1401007387 */ /* 0x0001e20000100800 */
[----:B------:R-:W-:-:S03]  /*112c0*/  FMUL R18, R2, R18 ;  /* 0x0000001202127220 */ /* 0x000fc60000400000 */
[----:B------:R-:W-:Y:S04]  /*112d0*/  STL [R1+0x1f8], R19 ;  /* 0x0001f81301007387 */ /* 0x000fe80000100800 */
[----:B------:R-:W-:Y:S04]  /*112e0*/  STL [R1+0x1fc], R18 ;  /* 0x0001fc1201007387 */ /* 0x000fe80000100800 */
[----:B0-----:R-:W2:Y:S01]  /*112f0*/  LDL.64 R20, [R1+0x688] ;  /* 0x0006880001147983 */ /* 0x001ea20000100a00 */
[----:B------:R-:W-:-:S05]  /*11300*/  FMUL R17, R2, R17 ;  /* 0x0000001102117220 */ /* 0x000fca0000400000 */
[----:B------:R-:W-:Y:S01]  /*11310*/  STL [R1+0x1e8], R17 ;  /* 0x0001e81101007387 */ /* 0x000fe20000100800 */
[----:B---3--:R-:W-:-:S05]  /*11320*/  FMUL R16, R2, R16 ;  /* 0x0000001002107220 */ /* 0x008fca0000400000 */
[----:B------:R-:W-:Y:S01]  /*11330*/  STL [R1+0x1ec], R16 ;  /* 0x0001ec1001007387 */ /* 0x000fe20000100800 */
[----:B----4-:R-:W-:-:S05]  /*11340*/  FMUL R7, R2, R7 ;  /* 0x0000000702077220 */ /* 0x010fca0000400000 */
[----:B------:R-:W-:Y:S01]  /*11350*/  STL [R1+0x1d8], R7 ;  /* 0x0001d80701007387 */ /* 0x000fe20000100800 */
[C---:B------:R-:W-:Y:S02]  /*11360*/  FMUL R6, R2.reuse, R6 ;  /* 0x0000000602067220 */ /* 0x040fe40000400000 */
[----:B------:R-:W-:-:S03]  /*11370*/  FMUL R5, R2, R5 ;  /* 0x0000000502057220 */ /* 0x000fc60000400000 */
[----:B------:R0:W-:Y:S04]  /*11380*/  STL [R1+0x1dc], R6 ;  /* 0x0001dc0601007387 */ /* 0x0001e80000100800 */
[----:B0-----:R-:W3:Y:S04]  /*11390*/  LDL.64 R6, [R1+0x680] ;  /* 0x0006800001067983 */ /* 0x001ee80000100a00 */
[----:B------:R0:W-:Y:S01]  /*113a0*/  STL [R1+0x1c8], R5 ;  /* 0x0001c80501007387 */ /* 0x0001e20000100800 */
[----:B------:R-:W-:-:S03]  /*113b0*/  FMUL R16, R2, R4 ;  /* 0x0000000402107220 */ /* 0x000fc60000400000 */
[----:B0-----:R-:W4:Y:S01]  /*113c0*/  LDL.64 R4, [R1+0x678] ;  /* 0x0006780001047983 */ /* 0x001f220000100a00 */
[----:B------:R-:W-:-:S03]  /*113d0*/  FMUL R15, R2, R15 ;  /* 0x0000000f020f7220 */ /* 0x000fc60000400000 */
[----:B------:R0:W-:Y:S04]  /*113e0*/  STL [R1+0x1cc], R16 ;  /* 0x0001cc1001007387 */ /* 0x0001e80000100800 */
[----:B------:R1:W-:Y:S04]  /*113f0*/  STL [R1+0x1b8], R15 ;  /* 0x0001b80f01007387 */ /* 0x0003e80000100800 */
[----:B------:R-:W4:Y:S01]  /*11400*/  LDL.64 R18, [R1+0x670] ;  /* 0x0006700001127983 */ /* 0x000f220000100a00 */
[----:B------:R-:W-:Y:S02]  /*11410*/  FMUL R2, R2, R14 ;  /* 0x0000000e02027220 */ /* 0x000fe40000400000 */
[----:B0-----:R-:W-:-:S03]  /*11420*/  IMAD.WIDE R16, R3, 0x2, R10 ;  /* 0x0000000203107825 */ /* 0x001fc600078e020a */
[----:B------:R0:W-:Y:S04]  /*11430*/  STL [R1+0x1bc], R2 ;  /* 0x0001bc0201007387 */ /* 0x0001e80000100800 */
[----:B------:R-:W4:Y:S04]  /*11440*/  LDL.64 R40, [R1+0x658] ;  /* 0x0006580001287983 */ /* 0x000f280000100a00 */
[----:B------:R-:W4:Y:S04]  /*11450*/  LDL.64 R10, [R1+0x668] ;  /* 0x00066800010a7983 */ /* 0x000f280000100a00 */
[----:B------:R0:W4:Y:S01]  /*11460*/  LDG.E.U16 R57, [R16.64] ;  /* 0x0000000410397981 */ /* 0x000122000c1e1500 */
[----:B-1----:R-:W-:-:S03]  /*11470*/  IMAD.WIDE R14, R3, 0x2, R12 ;  /* 0x00000002030e7825 */ /* 0x002fc600078e020c */
[----:B------:R-:W4:Y:S04]  /*11480*/  LDL.64 R24, [R1+0x650] ;  /* 0x0006500001187983 */ /* 0x000f280000100a00 */
[----:B------:R3:W4:Y:S04]  /*11490*/  LDG.E.U16 R49, [R14.64] ;  /* 0x000000040e317981 */ /* 0x000728000c1e1500 */
[----:B------:R-:W4:Y:S01]  /*114a0*/  LDL.64 R22, [R1+0x648] ;  /* 0x0006480001167983 */ /* 0x000f220000100a00 */
[----:B--2---:R-:W-:-:S03]  /*114b0*/  IMAD.WIDE R12, R3, 0x2, R8 ;  /* 0x00000002030c7825 */ /* 0x004fc600078e0208 */
[----:B------:R-:W2:Y:S04]  /*114c0*/  LDL.64 R8, [R1+0x660] ;  /* 0x0006600001087983 */ /* 0x000ea80000100a00 */
[----:B------:R4:W2:Y:S01]  /*114d0*/  LDG.E.U16 R48, [R12.64] ;  /* 0x000000040c307981 */ /* 0x0008a2000c1e1500 */
[----:B0-----:R-:W-:-:S03]  /*114e0*/  IMAD.WIDE R16, R3, 0x2, R20 ;  /* 0x0000000203107825 */ /* 0x001fc600078e0214 */
[----:B------:R-:W2:Y:S04]  /*114f0*/  LDL.64 R20, [R1+0x640] ;  /* 0x0006400001147983 */ /* 0x000ea80000100a00 */
[----:B------:R0:W2:Y:S01]  /*11500*/  LDG.E.U16 R56, [R16.64] ;  /* 0x0000000410387981 */ /* 0x0000a2000c1e1500 */
[----:B---3--:R-:W-:-:S03]  /*11510*/  IMAD.WIDE R14, R3, 0x2, R6 ;  /* 0x00000002030e7825 */ /* 0x008fc600078e0206 */
[----:B------:R-:W3:Y:S04]  /*11520*/  LDL.64 R6, [R1+0x638] ;  /* 0x0006380001067983 */ /* 0x000ee80000100a00 */
[----:B------:R1:W3:Y:S01]  /*11530*/  LDG.E.U16 R55, [R14.64] ;  /* 0x000000040e377981 */ /* 0x0002e2000c1e1500 */
[----:B----4-:R-:W-:-:S03]  /*11540*/  IMAD.WIDE R12, R3, 0x2, R4 ;  /* 0x00000002030c7825 */ /* 0x010fc600078e0204 */
[----:B------:R-:W4:Y:S04]  /*11550*/  LDL.64 R4, [R1+0x630] ;  /* 0x0006300001047983 */ /* 0x000f280000100a00 */
[----:B------:R2:W4:Y:S01]  /*11560*/  LDG.E.U16 R45, [R12.64] ;  /* 0x000000040c2d7981 */ /* 0x000522000c1e1500 */
[----:B0-----:R-:W-:-:S03]  /*11570*/  IMAD.WIDE R16, R3, 0x2, R18 ;  /* 0x0000000203107825 */ /* 0x001fc600078e0212 */
[----:B------:R-:W4:Y:S04]  /*11580*/  LDL.64 R18, [R1+0x628] ;  /* 0x0006280001127983 */ /* 0x000f280000100a00 */
[----:B------:R0:W4:Y:S02]  /*11590*/  LDG.E.U16 R51, [R16.64] ;  /* 0x0000000410337981 */ /* 0x000124000c1e1500 */
[----:B0-----:R-:W-:-:S04]  /*115a0*/  IMAD.WIDE R16, R3, 0x2, R40 ;  /* 0x0000000203107825 */ /* 0x001fc800078e0228 */
[C---:B-1----:R-:W-:Y:S01]  /*115b0*/  IMAD.WIDE R14, R3.reuse, 0x2, R10 ;  /* 0x00000002030e7825 */ /* 0x042fe200078e020a */
[----:B------:R0:W4:Y:S04]  /*115c0*/  LDG.E.U16 R44, [R16.64] ;  /* 0x00000004102c7981 */ /* 0x000128000c1e1500 */
[----:B------:R-:W4:Y:S04]  /*115d0*/  LDL.64 R10, [R1+0x620] ;  /* 0x00062000010a7983 */ /* 0x000f280000100a00 */
[----:B------:R1:W4:Y:S01]  /*115e0*/  LDG.E.U16 R50, [R14.64] ;  /* 0x000000040e327981 */ /* 0x000322000c1e1500 */
[----:B--2---:R-:W-:-:S03]  /*115f0*/  IMAD.WIDE R12, R3, 0x2, R8 ;  /* 0x00000002030c7825 */ /* 0x004fc600078e0208 */
[----:B------:R-:W2:Y:S04]  /*11600*/  LDL.64 R8, [R1+0x618] ;  /* 0x0006180001087983 */ /* 0x000ea80000100a00 */
[----:B------:R-:W-:Y:S01]  /*11610*/  STL [R1+0x2ec], R57 ;  /* 0x0002ec3901007387 */ /* 0x000fe20000100800 */
[----:B0-----:R-:W-:-:S03]  /*11620*/  IMAD.WIDE R16, R3, 0x2, R20 ;  /* 0x0000000203107825 */ /* 0x001fc600078e0214 */
[----:B------:R0:W2:Y:S04]  /*11630*/  LDG.E.U16 R54, [R12.64] ;  /* 0x000000040c367981 */ /* 0x0000a8000c1e1500 */
[----:B------:R-:W2:Y:S01]  /*11640*/  LDL.64 R20, [R1+0x610] ;  /* 0x0006100001147983 */ /* 0x000ea20000100a00 */
[----:B-1----:R-:W-:-:S03]  /*11650*/  IMAD.WIDE R14, R3, 0x2, R24 ;  /* 0x00000002030e7825 */ /* 0x002fc600078e0218 */
[----:B------:R-:W-:Y:S04]  /*11660*/  STL [R1+0x2e8], R49 ;  /* 0x0002e83101007387 */ /* 0x000fe80000100800 */
[----:B------:R1:W-:Y:S04]  /*11670*/  STL [R1+0x2e4], R48 ;  /* 0x0002e43001007387 */ /* 0x0003e80000100800 */
[----:B------:R-:W2:Y:S01]  /*11680*/  LDL.64 R24, [R1+0x600] ;  /* 0x0006000001187983 */ /* 0x000ea20000100a00 */
[----:B0-----:R-:W-:-:S03]  /*11690*/  IMAD.WIDE R12, R3, 0x2, R22 ;  /* 0x00000002030c7825 */ /* 0x001fc600078e0216 */
[----:B------:R3:W2:Y:S04]  /*116a0*/  LDG.E.U16 R43, [R14.64] ;  /* 0x000000040e2b7981 */ /* 0x0006a8000c1e1500 */
[----:B------:R4:W2:Y:S04]  /*116b0*/  LDG.E.U16 R2, [R12.64] ;  /* 0x000000040c027981 */ /* 0x0008a8000c1e1500 */
[----:B-1----:R-:W2:Y:S01]  /*116c0*/  LDL.64 R48, [R1+0x608] ;  /* 0x0006080001307983 */ /* 0x002ea20000100a00 */
[----:B---3--:R-:W-:-:S04]  /*116d0*/  IMAD.WIDE R14, R3, 0x2, R6 ;  /* 0x00000002030e7825 */ /* 0x008fc800078e0206 */
[C---:B----4-:R-:W-:Y:S02]  /*116e0*/  IMAD.WIDE R12, R3.reuse, 0x2, R4 ;  /* 0x00000002030c7825 */ /* 0x050fe400078e0204 */
[----:B------:R0:W3:Y:S04]  /*116f0*/  LDG.E.U16 R5, [R16.64] ;  /* 0x0000000410057981 */ /* 0x0000e8000c1e1500 */
[----:B------:R1:W4:Y:S04]  /*11700*/  LDG.E.U16 R4, [R14.64] ;  /* 0x000000040e047981 */ /* 0x000328000c1e1500 */
[----:B------:R1:W3:Y:S01]  /*11710*/  LDG.E.U16 R7, [R12.64] ;  /* 0x000000040c077981 */ /* 0x0002e2000c1e1500 */
[----:B0-----:R-:W-:-:S03]  /*11720*/  IMAD.WIDE R16, R3, 0x2, R18 ;  /* 0x0000000203107825 */ /* 0x001fc600078e0212 */
[----:B------:R-:W3:Y:S04]  /*11730*/  LDL.64 R18, [R1+0x5f8] ;  /* 0x0005f80001127983 */ /* 0x000ee80000100a00 */
[----:B------:R-:W-:Y:S04]  /*11740*/  STL [R1+0x2e0], R56 ;  /* 0x0002e03801007387 */ /* 0x000fe80000100800 */
[----:B------:R-:W3:Y:S04]  /*11750*/  LDL.64 R40, [R1+0x5f0] ;  /* 0x0005f00001287983 */ /* 0x000ee80000100a00 */
[----:B------:R-:W-:Y:S04]  /*11760*/  STL [R1+0x2dc], R55 ;  /* 0x0002dc3701007387 */ /* 0x000fe80000100800 */
[----:B------:R-:W4:Y:S04]  /*11770*/  LDL.64 R22, [R1+0x5e8] ;  /* 0x0005e80001167983 */ /* 0x000f280000100a00 */
[----:B------:R0:W-:Y:S01]  /*11780*/  STL [R1+0x2d8], R45 ;  /* 0x0002d82d01007387 */ /* 0x0001e20000100800 */
[----:B-1----:R-:W-:-:S03]  /*11790*/  IMAD.WIDE R14, R3, 0x2, R10 ;  /* 0x00000002030e7825 */ /* 0x002fc600078e020a */
[----:B------:R2:W4:Y:S04]  /*117a0*/  LDG.E.U16 R10, [R16.64] ;  /* 0x00000004100a7981 */ /* 0x000528000c1e1500 */
[----:B------:R1:W4:Y:S01]  /*117b0*/  LDG.E.U16 R6, [R14.64] ;  /* 0x000000040e067981 */ /* 0x000322000c1e1500 */
[----:B--2---:R-:W-:-:S03]  /*117c0*/  IMAD.WIDE R16, R3, 0x2, R20 ;  /* 0x0000000203107825 */ /* 0x004fc600078e0214 */
[----:B------:R-:W2:Y:S01]  /*117d0*/  LDL.64 R20, [R1+0x5e0] ;  /* 0x0005e00001147983 */ /* 0x000ea20000100a00 */
[----:B------:R-:W-:-:S03]  /*117e0*/  IMAD.WIDE R12, R3, 0x2, R8 ;  /* 0x00000002030c7825 */ /* 0x000fc600078e0208 */
[----:B0-----:R-:W2:Y:S04]  /*117f0*/  LDL.LU R45, [R1+0x540] ;  /* 0x00054000012d7983 */ /* 0x001ea80000300800 */
[----:B------:R-:W-:Y:S04]  /*11800*/  STL [R1+0x2d4], R51 ;  /* 0x0002d43301007387 */ /* 0x000fe80000100800 */
[----:B------:R0:W-:Y:S04]  /*11810*/  STL [R1+0x2d0], R50 ;  /* 0x0002d03201007387 */ /* 0x0001e80000100800 */
[----:B------:R1:W2:Y:S04]  /*11820*/  LDG.E.U16 R9, [R12.64] ;  /* 0x000000040c097981 */ /* 0x0002a8000c1e1500 */
[----:B------:R3:W2:Y:S04]  /*11830*/  LDG.E.U16 R11, [R16.64] ;  /* 0x00000004100b7981 */ /* 0x0006a8000c1e1500 */
[----:B0-----:R-:W2:Y:S01]  /*11840*/  LDL.64 R50, [R1+0x5d8] ;  /* 0x0005d80001327983 */ /* 0x001ea20000100a00 */
[----:B-1----:R-:W-:-:S03]  /*11850*/  IMAD.WIDE R12, R3, 0x2, R24 ;  /* 0x00000002030c7825 */ /* 0x002fc600078e0218 */
[----:B------:R-:W-:Y:S04]  /*11860*/  STL [R1+0x2cc], R54 ;  /* 0x0002cc3601007387 */ /* 0x000fe80000100800 */
[----:B------:R-:W2:Y:S01]  /*11870*/  LDL.64 R24, [R1+0x5d0] ;  /* 0x0005d00001187983 */ /* 0x000ea20000100a00 */
[----:B------:R-:W-:-:S03]  /*11880*/  IMAD.WIDE R14, R3, 0x2, R48 ;  /* 0x00000002030e7825 */ /* 0x000fc600078e0230 */
[----:B------:R-:W-:Y:S04]  /*11890*/  STL [R1+0x2c8], R44 ;  /* 0x0002c82c01007387 */ /* 0x000fe80000100800 */
[----:B------:R-:W-:Y:S04]  /*118a0*/  STL [R1+0x2c4], R43 ;  /* 0x0002c42b01007387 */ /* 0x000fe80000100800 */
[----:B------:R0:W-:Y:S04]  /*118b0*/  STL [R1+0x2c0], R2 ;  /* 0x0002c00201007387 */ /* 0x0001e80000100800 */
[----:B------:R-:W2:Y:S04]  /*118c0*/  LDL.64 R48, [R1+0x5c8] ;  /* 0x0005c80001307983 */ /* 0x000ea80000100a00 */
[----:B------:R3:W2:Y:S04]  /*118d0*/  LDG.E.U16 R8, [R14.64] ;  /* 0x000000040e087981 */ /* 0x0006a8000c1e1500 */
[----:B------:R4:W2:Y:S01]  /*118e0*/  LDG.E.U16 R59, [R12.64] ;  /* 0x000000040c3b7981 */ /* 0x0008a2000c1e1500 */
[----:B---3--:R-:W-:-:S03]  /*118f0*/  IMAD.WIDE R14, R3, 0x2, R40 ;  /* 0x00000002030e7825 */ /* 0x008fc600078e0228 */
[----:B------:R-:W3:Y:S01]  /*11900*/  LDL.64 R40, [R1+0x5c0] ;  /* 0x0005c00001287983 */ /* 0x000ee20000100a00 */
[----:B------:R-:W-:-:S03]  /*11910*/  IMAD.WIDE R16, R3, 0x2, R18 ;  /* 0x0000000203107825 */ /* 0x000fc600078e0212 */
[----:B------:R-:W1:Y:S01]  /*11920*/  LDS R18, [R26+0x10200] ;  /* 0x010200001a127984 */ /* 0x000e620000000800 */
[----:B----4-:R-:W-:-:S03]  /*11930*/  IMAD.WIDE R12, R3, 0x2, R22 ;  /* 0x00000002030c7825 */ /* 0x010fc600078e0216 */
[----:B------:R-:W1:Y:S04]  /*11940*/  LDL.LU R22, [R1+0x588] ;  /* 0x0005880001167983 */ /* 0x000e680000300800 */
[----:B------:R2:W4:Y:S01]  /*11950*/  LDG.E.U16 R56, [R12.64] ;  /* 0x000000040c387981 */ /* 0x000522000c1e1500 */
[----:B0-----:R-:W-:-:S03]  /*11960*/  FADD R2, -R52, R53 ;  /* 0x0000003534027221 */ /* 0x001fc60000000100 */
[----:B------:R0:W4:Y:S04]  /*11970*/  LDG.E.U16 R57, [R14.64] ;  /* 0x000000040e397981 */ /* 0x000128000c1e1500 */
[----:B------:R0:W4:Y:S01]  /*11980*/  LDG.E.U16 R58, [R16.64] ;  /* 0x00000004103a7981 */ /* 0x000122000c1e1500 */
[----:B--2---:R-:W-:-:S03]  /*11990*/  IMAD.WIDE R12, R3, 0x2, R20 ;  /* 0x00000002030c7825 */ /* 0x004fc600078e0214 */
[----:B------:R-:W2:Y:S01]  /*119a0*/  LDL.64 R20, [R1+0x5b8] ;  /* 0x0005b80001147983 */ /* 0x000ea20000100a00 */
[----:B------:R-:W-:-:S03]  /*119b0*/  FMUL R2, R2, 1.4426950216293334961 ;  /* 0x3fb8aa3b02027820 */ /* 0x000fc60000400000 */
[----:B------:R0:W4:Y:S03]  /*119c0*/  LDG.E.U16 R55, [R12.64] ;  /* 0x000000040c377981 */ /* 0x000126000c1e1500 */
[----:B------:R-:W1:Y:S01]  /*119d0*/  MUFU.EX2 R2, R2 ;  /* 0x0000000200027308 */ /* 0x000e620000000800 */
[C---:B0-----:R-:W-:Y:S02]  /*119e0*/  IMAD.WIDE R14, R3.reuse, 0x2, R24 ;  /* 0x00000002030e7825 */ /* 0x041fe400078e0218 */
[----:B------:R-:W4:Y:S04]  /*119f0*/  LDL.LU R24, [R1+0x1a0] ;  /* 0x0001a00001187983 */ /* 0x000f280000300800 */
[----:B------:R-:W4:Y:S01]  /*11a00*/  LDL.LU R19, [R1+0x1a4] ;  /* 0x0001a40001137983 */ /* 0x000f220000300800 */
[----:B------:R-:W-:-:S03]  /*11a10*/  IMAD.WIDE R16, R3, 0x2, R50 ;  /* 0x0000000203107825 */ /* 0x000fc600078e0232 */
[----:B------:R0:W4:Y:S04]  /*11a20*/  LDG.E.U16 R53, [R14.64] ;  /* 0x000000040e357981 */ /* 0x000128000c1e1500 */
[----:B------:R0:W4:Y:S01]  /*11a30*/  LDG.E.U16 R54, [R16.64] ;  /* 0x0000000410367981 */ /* 0x000122000c1e1500 */
[----:B------:R-:W-:-:S05]  /*11a40*/  IMAD.WIDE R12, R3, 0x2, R48 ;  /* 0x00000002030c7825 */ /* 0x000fca00078e0230 */
[----:B------:R3:W4:Y:S01]  /*11a50*/  LDG.E.U16 R52, [R12.64] ;  /* 0x000000040c347981 */ /* 0x000722000c1e1500 */
[----:B-1----:R-:W-:-:S03]  /*11a60*/  FFMA R22, R2, R22, R18 ;  /* 0x0000001602167223 */ /* 0x002fc60000000012 */
[----:B0-----:R-:W0:Y:S01]  /*11a70*/  LDS R16, [R26+0x10240] ;  /* 0x010240001a107984 */ /* 0x001e220000000800 */
[----:B---3--:R-:W-:-:S05]  /*11a80*/  IMAD.WIDE R12, R3, 0x2, R40 ;  /* 0x00000002030c7825 */ /* 0x008fca00078e0228 */
[----:B------:R2:W3:Y:S02]  /*11a90*/  LDG.E.U16 R51, [R12.64] ;  /* 0x000000040c337981 */ /* 0x0004e4000c1e1500 */
[----:B--2---:R-:W-:Y:S02]  /*11aa0*/  IMAD.WIDE R12, R3, 0x2, R20 ;  /* 0x00000002030c7825 */ /* 0x004fe400078e0214 */
[----:B------:R-:W2:Y:S04]  /*11ab0*/  LDL.LU R21, [R1+0x190] ;  /* 0x0001900001157983 */ /* 0x000ea80000300800 */
[----:B------:R1:W-:Y:S04]  /*11ac0*/  STL [R1+0x588], R22 ;  /* 0x0005881601007387 */ /* 0x0003e80000100800 */
[----:B------:R-:W3:Y:S01]  /*11ad0*/  LDL.LU R20, [R1+0x194] ;  /* 0x0001940001147983 */ /* 0x000ee20000300800 */
[----:B------:R-:W-:-:S03]  /*11ae0*/  FADD R14, -R46, R45 ;  /* 0x0000002d2e0e7221 */ /* 0x000fc60000000100 */
[----:B------:R0:W3:Y:S01]  /*11af0*/  LDG.E.U16 R50, [R12.64] ;  /* 0x000000040c327981 */ /* 0x0000e2000c1e1500 */
[----:B------:R-:W-:-:S03]  /*11b00*/  FMUL R14, R14, 1.4426950216293334961 ;  /* 0x3fb8aa3b0e0e7820 */ /* 0x000fc60000400000 */
[----:B------:R-:W3:Y:S04]  /*11b10*/  LDL.LU R23, [R1+0x544] ;  /* 0x0005440001177983 */ /* 0x000ee80000300800 */
[----:B-1----:R-:W3:Y:S01]  /*11b20*/  LDL R22, [R1+0x4a0] ;  /* 0x0004a00001167983 */ /* 0x002ee20000100800 */
[----:B0-----:R4:W0:Y:S03]  /*11b30*/  MUFU.EX2 R12, R14 ;  /* 0x0000000e000c7308 */ /* 0x0018260000000800 */
[----:B------:R-:W3:Y:S01]  /*11b40*/  LDL.LU R48, [R1+0x180] ;  /* 0x0001800001307983 */ /* 0x000ee20000300800 */
[C---:B----4-:R-:W-:Y:S02]  /*11b50*/  FMUL R14, R2.reuse, R24 ;  /* 0x00000018020e7220 */ /* 0x050fe40000400000 */
[----:B------:R-:W-:-:S03]  /*11b60*/  FMUL R13, R2, R19 ;  /* 0x00000013020d7220 */ /* 0x000fc60000400000 */
[----:B------:R1:W-:Y:S04]  /*11b70*/  STL [R1+0x1a0], R14 ;  /* 0x0001a00e01007387 */ /* 0x0003e80000100800 */
[----:B------:R-:W4:Y:S04]  /*11b80*/  LDL.LU R46, [R1+0x184] ;  /* 0x00018400012e7983 */ /* 0x000f280000300800 */
[----:B------:R0:W-:Y:S04]  /*11b90*/  STL [R1+0x1a4], R13 ;  /* 0x0001a40d01007387 */ /* 0x0001e80000100800 */
        /* <DEDUP_REMOVED lines=10> */
[----:B-1----:R-:W4:Y:S04]  /*11c40*/  LDL.64 R14, [R1+0x5b0] ;  /* 0x0005b000010e7983 */ /* 0x002f280000100a00 */
[----:B0-----:R-:W4:Y:S01]  /*11c50*/  LDL.LU R13, [R1+0x58c] ;  /* 0x00058c00010d7983 */ /* 0x001f220000300800 */
[----:B--2---:R-:W-:-:S05]  /*11c60*/  FMUL R21, R2, R21 ;  /* 0x0000001502157220 */ /* 0x004fca0000400000 */
[----:B------:R0:W-:Y:S01]  /*11c70*/  STL [R1+0x190], R21 ;  /* 0x0001901501007387 */ /* 0x0001e20000100800 */
[----:B---3--:R-:W-:-:S03]  /*11c80*/  FMUL R49, R2, R20 ;  /* 0x0000001402317220 */ /* 0x008fc60000400000 */
[----:B0-----:R-:W2:Y:S04]  /*11c90*/  LDL.64 R20, [R1+0x5a8] ;  /* 0x0005a80001147983 */ /* 0x001ea80000100a00 */
[----:B------:R-:W-:Y:S01]  /*11ca0*/  STL [R1+0x194], R49 ;  /* 0x0001943101007387 */ /* 0x000fe20000100800 */
[----:B------:R-:W-:-:S05]  /*11cb0*/  FMUL R48, R2, R48 ;  /* 0x0000003002307220 */ /* 0x000fca0000400000 */
[----:B------:R-:W-:Y:S01]  /*11cc0*/  STL [R1+0x180], R48 ;  /* 0x0001803001007387 */ /* 0x000fe20000100800 */
[C---:B----4-:R-:W-:Y:S02]  /*11cd0*/  FMUL R46, R2.reuse, R46 ;  /* 0x0000002e022e7220 */ /* 0x050fe40000400000 */
[----:B------:R-:W-:-:S03]  /*11ce0*/  FMUL R45, R2, R45 ;  /* 0x0000002d022d7220 */ /* 0x000fc60000400000 */
[----:B------:R-:W-:Y:S01]  /*11cf0*/  STL [R1+0x184], R46 ;  /* 0x0001842e01007387 */ /* 0x000fe20000100800 */
        /* <DEDUP_REMOVED lines=15> */
[----:B------:R0:W-:Y:S01]  /*11df0*/  STL [R1+0x144], R19 ;  /* 0x0001441301007387 */ /* 0x0001e20000100800 */
[----:B------:R-:W-:-:S03]  /*11e00*/  FMUL R2, R2, R17 ;  /* 0x0000001102027220 */ /* 0x000fc60000400000 */
[----:B------:R1:W-:Y:S01]  /*11e10*/  STL [R1+0x280], R18 ;  /* 0x0002801201007387 */ /* 0x0003e20000100800 */
[----:B------:R-:W-:-:S03]  /*11e20*/  IMAD.WIDE R14, R3, 0x2, R14 ;  /* 0x00000002030e7825 */ /* 0x000fc600078e020e */
[----:B0-----:R-:W3:Y:S01]  /*11e30*/  LDL.LU R19, [R1+0x514] ;  /* 0x0005140001137983 */ /* 0x001ee20000300800 */
[----:B------:R-:W-:-:S03]  /*11e40*/  FFMA R13, R12, R13, R16 ;  /* 0x0000000d0c0d7223 */ /* 0x000fc60000000010 */
[----:B------:R-:W-:Y:S04]  /*11e50*/  STL [R1+0x284], R2 ;  /* 0x0002840201007387 */ /* 0x000fe80000100800 */
[----:B------:R-:W4:Y:S04]  /*11e60*/  LDL.LU R40, [R1+0x510] ;  /* 0x0005100001287983 */ /* 0x000f280000300800 */
[----:B------:R-:W3:Y:S04]  /*11e70*/  LDL.LU R43, [R1+0x1a8] ;  /* 0x0001a800012b7983 */ /* 0x000ee80000300800 */
[----:B------:R-:W4:Y:S04]  /*11e80*/  LDL.LU R44, [R1+0x1ac] ;  /* 0x0001ac00012c7983 */ /* 0x000f280000300800 */
[----:B------:R0:W-:Y:S04]  /*11e90*/  STL [R1+0x58c], R13 ;  /* 0x00058c0d01007387 */ /* 0x0001e80000100800 */
[----:B------:R-:W4:Y:S04]  /*11ea0*/  LDL.LU R45, [R1+0x198] ;  /* 0x00019800012d7983 */ /* 0x000f280000300800 */
[----:B------:R-:W4:Y:S04]  /*11eb0*/  LDL.LU R46, [R1+0x19c] ;  /* 0x00019c00012e7983 */ /* 0x000f280000300800 */
[----:B------:R2:W4:Y:S04]  /*11ec0*/  LDG.E.U16 R49, [R14.64] ;  /* 0x000000040e317981 */ /* 0x000528000c1e1500 */
[----:B------:R-:W4:Y:S04]  /*11ed0*/  LDL.LU R25, [R1+0x17c] ;  /* 0x00017c0001197983 */ /* 0x000f280000300800 */
[----:B------:R-:W4:Y:S01]  /*11ee0*/  LDL.LU R24, [R1+0x168] ;  /* 0x0001680001187983 */ /* 0x000f220000300800 */
[----:B--2---:R-:W-:-:S03]  /*11ef0*/  IMAD.WIDE R14, R3, 0x2, R20 ;  /* 0x00000002030e7825 */ /* 0x004fc600078e0214 */
[----:B------:R-:W2:Y:S04]  /*11f00*/  LDL.LU R21, [R1+0x16c] ;  /* 0x00016c0001157983 */ /* 0x000ea80000300800 */
[----:B------:R-:W2:Y:S04]  /*11f10*/  LDL.LU R20, [R1+0x158] ;  /* 0x0001580001147983 */ /* 0x000ea80000300800 */
[----:B-1----:R-:W2:Y:S04]  /*11f20*/  LDL.LU R18, [R1+0x15c] ;  /* 0x00015c0001127983 */ /* 0x002ea80000300800 */
[----:B------:R-:W2:Y:S04]  /*11f30*/  LDL.LU R17, [R1+0x148] ;  /* 0x0001480001117983 */ /* 0x000ea80000300800 */
[----:B------:R-:W2:Y:S04]  /*11f40*/  LDL.LU R16, [R1+0x14c] ;  /* 0x00014c0001107983 */ /* 0x000ea80000300800 */
[----:B0-----:R-:W2:Y:S04]  /*11f50*/  LDL.LU R13, [R1+0x288] ;  /* 0x00028800010d7983 */ /* 0x001ea80000300800 */
[----:B------:R-:W2:Y:S04]  /*11f60*/  LDL.LU R2, [R1+0x28c] ;  /* 0x00028c0001027983 */ /* 0x000ea80000300800 */
[----:B------:R-:W2:Y:S04]  /*11f70*/  LDL.LU R60, [R1+0x548] ;  /* 0x00054800013c7983 */ /* 0x000ea80000300800 */
[----:B------:R-:W2:Y:S04]  /*11f80*/  LDL R41, [R1+0x49c] ;  /* 0x00049c0001297983 */ /* 0x000ea80000100800 */
[----:B------:R0:W-:Y:S04]  /*11f90*/  STL [R1+0x7d0], R3 ;  /* 0x0007d00301007387 */ /* 0x0001e80000100800 */
[----:B------:R1:W2:Y:S04]  /*11fa0*/  LDG.E.U16 R48, [R14.64] ;  /* 0x000000040e307981 */ /* 0x0002a8000c1e1500 */
[----:B0-----:R-:W2:Y:S04]  /*11fb0*/  LDL.LU R3, [R1+0x178] ;  /* 0x0001780001037983 */ /* 0x001ea80000300800 */
[----:B-1----:R-:W2:Y:S04]  /*11fc0*/  LDL.LU R14, [R1+0x188] ;  /* 0x00018800010e7983 */ /* 0x002ea80000300800 */
[----:B------:R-:W2:Y:S01]  /*11fd0*/  LDL.LU R15, [R1+0x18c] ;  /* 0x00018c00010f7983 */ /* 0x000ea20000300800 */
[----:B---3--:R-:W-:-:S02]  /*11fe0*/  FMUL R43, R12, R43 ;  /* 0x0000002b0c2b7220 */ /* 0x008fc40000400000 */
[----:B----4-:R-:W-:-:S03]  /*11ff0*/  FMUL R44, R12, R44 ;  /* 0x0000002c0c2c7220 */ /* 0x010fc60000400000 */
[----:B------:R0:W-:Y:S01]  /*12000*/  STL [R1+0x1a8], R43 ;  /* 0x0001a82b01007387 */ /* 0x0001e20000100800 */
[----:B------:R-:W-:-:S03]  /*12010*/  FMUL R45, R12, R45 ;  /* 0x0000002d0c2d7220 */ /* 0x000fc60000400000 */
[----:B0-----:R-:W3:Y:S01]  /*12020*/  LDL.LU R43, [R1+0x9ec] ;  /* 0x0009ec00012b7983 */ /* 0x001ee20000300800 */
[----:B------:R-:W-:-:S03]  /*12030*/  FMUL R46, R12, R46 ;  /* 0x0000002e0c2e7220 */ /* 0x000fc60000400000 */
[----:B------:R0:W-:Y:S04]  /*12040*/  STL [R1+0x1ac], R44 ;  /* 0x0001ac2c01007387 */ /* 0x0001e80000100800 */
[----:B0-----:R-:W3:Y:S04]  /*12050*/  LDL.LU R44, [R1+0x9e8] ;  /* 0x0009e800012c7983 */ /* 0x001ee80000300800 */
[----:B------:R0:W-:Y:S04]  /*12060*/  STL [R1+0x198], R45 ;  /* 0x0001982d01007387 */ /* 0x0001e80000100800 */
[----:B0-----:R-:W4:Y:S04]  /*12070*/  LDL.LU R45, [R1+0x9e4] ;  /* 0x0009e400012d7983 */ /* 0x001f280000300800 */
[----:B------:R0:W-:Y:S04]  /*12080*/  STL [R1+0x19c], R46 ;  /* 0x00019c2e01007387 */ /* 0x0001e80000100800 */
[----:B0-----:R-:W3:Y:S01]  /*12090*/  LDL.LU R46, [R1+0x9e0] ;  /* 0x0009e000012e7983 */ /* 0x001ee20000300800 */
[----:B--2---:R-:W-:-:S02]  /*120a0*/  FMUL R14, R12, R14 ;  /* 0x0000000e0c0e7220 */ /* 0x004fc40000400000 */
[----:B------:R-:W-:-:S03]  /*120b0*/  FMUL R15, R12, R15 ;  /* 0x0000000f0c0f7220 */ /* 0x000fc60000400000 */
[----:B------:R0:W-:Y:S04]  /*120c0*/  STL [R1+0x188], R14 ;  /* 0x0001880e01007387 */ /* 0x0001e80000100800 */
[----:B------:R-:W-:Y:S01]  /*120d0*/  STL [R1+0x18c], R15 ;  /* 0x00018c0f01007387 */ /* 0x000fe20000100800 */
[C---:B0-----:R-:W-:Y:S02]  /*120e0*/  FMUL R14, R12.reuse, R3 ;  /* 0x000000030c0e7220 */ /* 0x041fe40000400000 */
[----:B------:R-:W-:-:S03]  /*120f0*/  FMUL R3, R12, R25 ;  /* 0x000000190c037220 */ /* 0x000fc60000400000 */
[----:B------:R-:W-:Y:S04]  /*12100*/  STL [R1+0x178], R14 ;  /* 0x0001780e01007387 */ /* 0x000fe80000100800 */
[----:B------:R0:W-:Y:S04]  /*12110*/  STL [R1+0x17c], R3 ;  /* 0x00017c0301007387 */ /* 0x0001e80000100800 */
[----:B0-----:R-:W2:Y:S01]  /*12120*/  LDL.LU R3, [R1+0x590] ;  /* 0x0005900001037983 */ /* 0x001ea20000300800 */
[C---:B------:R-:W-:Y:S02]  /*12130*/  FMUL R15, R12.reuse, R24 ;  /* 0x000000180c0f7220 */ /* 0x040fe40000400000 */
[----:B------:R-:W-:-:S03]  /*12140*/  FMUL R14, R12, R21 ;  /* 0x000000150c0e7220 */ /* 0x000fc60000400000 */
[----:B------:R0:W-:Y:S04]  /*12150*/  STL [R1+0x168], R15 ;  /* 0x0001680f01007387 */ /* 0x0001e80000100800 */
[----:B------:R1:W-:Y:S01]  /*12160*/  STL [R1+0x16c], R14 ;  /* 0x00016c0e01007387 */ /* 0x0003e20000100800 */
[C---:B0-----:R-:W-:Y:S02]  /*12170*/  FMUL R15, R12.reuse, R20 ;  /* 0x000000140c0f7220 */ /* 0x041fe40000400000 */
[----:B-1----:R-:W-:-:S03]  /*12180*/  FMUL R14, R12, R18 ;  /* 0x000000120c0e7220 */ /* 0x002fc60000400000 */
[----:B------:R0:W-:Y:S01]  /*12190*/  STL [R1+0x158], R15 ;  /* 0x0001580f01007387 */ /* 0x0001e20000100800 */
[----:B------:R-:W-:-:S03]  /*121a0*/  FMUL R17, R12, R17 ;  /* 0x000000110c117220 */ /* 0x000fc60000400000 */
[----:B------:R1:W-:Y:S01]  /*121b0*/  STL [R1+0x15c], R14 ;  /* 0x00015c0e01007387 */ /* 0x0003e20000100800 */
[C---:B0-----:R-:W-:Y:S02]  /*121c0*/  FMUL R15, R12.reuse, R16 ;  /* 0x000000100c0f7220 */ /* 0x041fe40000400000 */
[C---:B-1----:R-:W-:Y:S02]  /*121d0*/  FMUL R14, R12.reuse, R13 ;  /* 0x0000000d0c0e7220 */ /* 0x042fe40000400000 */
[----:B------:R-:W-:Y:S02]  /*121e0*/  FMUL R13, R12, R2 ;  /* 0x000000020c0d7220 */ /* 0x000fe40000400000 */
[----:B------:R-:W2:Y:S01]  /*121f0*/  LDS R12, [R26+0x10280] ;  /* 0x010280001a0c7984 */ /* 0x000ea20000000800 */
[----:B------:R-:W-:-:S04]  /*12200*/  FADD R2, -R22, R23 ;  /* 0x0000001716027221 */ /* 0x000fc80000000100 */
[----:B------:R-:W-:-:S06]  /*12210*/  FMUL R2, R2, 1.4426950216293334961 ;  /* 0x3fb8aa3b02027820 */ /* 0x000fcc0000400000 */
[----:B------:R-:W2:Y:S01]  /*12220*/  MUFU.EX2 R2, R2 ;  /* 0x0000000200027308 */ /* 0x000ea20000000800 */
[----:B------:R-:W-:Y:S04]  /*12230*/  STL [R1+0x148], R17 ;  /* 0x0001481101007387 */ /* 0x000fe80000100800 */
[----:B------:R-:W-:Y:S04]  /*12240*/  STL [R1+0x14c], R15 ;  /* 0x00014c0f01007387 */ /* 0x000fe80000100800 */
[----:B------:R-:W-:Y:S01]  /*12250*/  STL [R1+0x288], R14 ;  /* 0x0002880e01007387 */ /* 0x000fe20000100800 */
[----:B---3--:R-:W-:-:S03]  /*12260*/  F2FP.BF16.PACK_AB R46, R46, R19 ;  /* 0x000000132e2e723e */ /* 0x008fc600000010ff */
[----:B------:R0:W-:Y:S01]  /*12270*/  STL [R1+0x28c], R13 ;  /* 0x00028c0d01007387 */ /* 0x0001e20000100800 */
[----:B----4-:R-:W-:-:S03]  /*12280*/  F2FP.BF16.PACK_AB R45, R45, R40 ;  /* 0x000000282d2d723e */ /* 0x010fc600000010ff */
[----:B------:R-:W3:Y:S04]  /*12290*/  LDL.LU R23, [R1+0x50c] ;  /* 0x00050c0001177983 */ /* 0x000ee80000300800 */
[----:B------:R-:W4:Y:S01]  /*122a0*/  LDL.LU R22, [R1+0x504] ;  /* 0x0005040001167983 */ /* 0x000f220000300800 */
[----:B------:R-:W-:-:S03]  /*122b0*/  F2FP.BF16.PACK_AB R44, R44, R43 ;  /* 0x0000002b2c2c723e */ /* 0x000fc600000010ff */
[----:B------:R-:W3:Y:S01]  /*122c0*/  LDL.LU R19, [R1+0x54c] ;  /* 0x00054c0001137983 */ /* 0x000ee20000300800 */
[----:B------:R-:W-:-:S03]  /*122d0*/  F2FP.BF16.PACK_AB R43, R29, R47 ;  /* 0x0000002f1d2b723e */ /* 0x000fc600000010ff */
[----:B------:R-:W3:Y:S01]  /*122e0*/  LDL.LU R40, [R1+0x270] ;  /* 0x0002700001287983 */ /* 0x000ee20000300800 */
[----:B------:R-:W-:-:S03]  /*122f0*/  F2FP.BF16.PACK_AB R42, R42, R28 ;  /* 0x0000001c2a2a723e */ /* 0x000fc600000010ff */
[----:B------:R-:W1:Y:S01]  /*12300*/  LDS R15, [R26+0x102c0] ;  /* 0x0102c0001a0f7984 */ /* 0x000e620000000800 */
[----:B--2---:R-:W-:Y:S02]  /*12310*/  FFMA R3, R2, R3, R12 ;  /* 0x0000000302037223 */ /* 0x004fe4000000000c */
[----:B------:R-:W-:-:S03]  /*12320*/  FADD R12, -R41, R60 ;  /* 0x0000003c290c7221 */ /* 0x000fc60000000100 */
[----:B------:R2:W-:Y:S04]  /*12330*/  STL [R1+0x590], R3 ;  /* 0x0005900301007387 */ /* 0x0005e80000100800 */
[----:B------:R-:W4:Y:S04]  /*12340*/  LDL.LU R60, [R1+0x274] ;  /* 0x00027400013c7983 */ /* 0x000f280000300800 */
[----:B------:R-:W4:Y:S04]  /*12350*/  LDL.LU R41, [R1+0x260] ;  /* 0x0002600001297983 */ /* 0x000f280000300800 */
[----:B------:R-:W4:Y:S04]  /*12360*/  LDL.LU R47, [R1+0x130] ;  /* 0x00013000012f7983 */ /* 0x000f280000300800 */
[----:B------:R-:W4:Y:S04]  /*12370*/  LDL.LU R29, [R1+0x134] ;  /* 0x00013400011d7983 */ /* 0x000f280000300800 */
[----:B------:R-:W4:Y:S04]  /*12380*/  LDL.LU R28, [R1+0x380] ;  /* 0x00038000011c7983 */ /* 0x000f280000300800 */
[----:B0-----:R-:W4:Y:S04]  /*12390*/  LDL.LU R13, [R1+0x384] ;  /* 0x00038400010d7983 */ /* 0x001f280000300800 */
[----:B------:R-:W4:Y:S04]  /*123a0*/  LDL.LU R16, [R1+0x370] ;  /* 0x0003700001107983 */ /* 0x000f280000300800 */
[----:B------:R-:W4:Y:S04]  /*123b0*/  LDL.LU R17, [R1+0x374] ;  /* 0x0003740001117983 */ /* 0x000f280000300800 */
[----:B------:R-:W4:Y:S04]  /*123c0*/  LDL.LU R20, [R1+0x360] ;  /* 0x0003600001147983 */ /* 0x000f280000300800 */
[----:B------:R-:W4:Y:S01]  /*123d0*/  LDL.LU R21, [R1+0x364] ;  /* 0x0003640001157983 */ /* 0x000f220000300800 */
[----:B------:R-:W-:-:S03]  /*123e0*/  FMUL R14, R12, 1.4426950216293334961 ;  /* 0x3fb8aa3b0c0e7820 */ /* 0x000fc60000400000 */
[----:B------:R-:W4:Y:S04]  /*123f0*/  LDL.LU R24, [R1+0x350] ;  /* 0x0003500001187983 */ /* 0x000f280000300800 */
[----:B------:R-:W4:Y:S04]  /*12400*/  LDL.LU R25, [R1+0x354] ;  /* 0x0003540001197983 */ /* 0x000f280000300800 */
[----:B------:R-:W4:Y:S04]  /*12410*/  LDL.LU R18, [R1+0x340] ;  /* 0x0003400001127983 */ /* 0x000f280000300800 */
[----:B--2---:R-:W2:Y:S04]  /*12420*/  LDL.LU R3, [R1+0x344] ;  /* 0x0003440001037983 */ /* 0x004ea80000300800 */
[----:B------:R-:W2:Y:S01]  /*12430*/  LDL.LU R12, [R1+0x264] ;  /* 0x00026400010c7983 */ /* 0x000ea20000300800 */
[----:B---3--:R-:W-:-:S05]  /*12440*/  FMUL R40, R2, R40 ;  /* 0x0000002802287220 */ /* 0x008fca0000400000 */
[----:B------:R0:W-:Y:S04]  /*12450*/  STL [R1+0x270], R40 ;  /* 0x0002702801007387 */ /* 0x0001e80000100800 */
[----:B0-----:R-:W3:Y:S01]  /*12460*/  LDL.LU R40, [R1+0x9dc] ;  /* 0x0009dc0001287983 */ /* 0x001ee20000300800 */
[C---:B----4-:R-:W-:Y:S02]  /*12470*/  FMUL R60, R2.reuse, R60 ;  /* 0x0000003c023c7220 */ /* 0x050fe40000400000 */
[----:B------:R-:W-:-:S03]  /*12480*/  FMUL R41, R2, R41 ;  /* 0x0000002902297220 */ /* 0x000fc60000400000 */
[----:B------:R0:W-:Y:S01]  /*12490*/  STL [R1+0x274], R60 ;  /* 0x0002743c01007387 */ /* 0x0001e20000100800 */
[C---:B------:R-:W-:Y:S02]  /*124a0*/  FMUL R47, R2.reuse, R47 ;  /* 0x0000002f022f7220 */ /* 0x040fe40000400000 */
[C---:B------:R-:W-:Y:S01]  /*124b0*/  FMUL R29, R2.reuse, R29 ;  /* 0x0000001d021d7220 */ /* 0x040fe20000400000 */
[----:B0-----:R-:W4:Y:S04]  /*124c0*/  LDL.LU R60, [R1+0x9d8] ;  /* 0x0009d800013c7983 */ /* 0x001f280000300800 */
[----:B------:R0:W-:Y:S01]  /*124d0*/  STL [R1+0x260], R41 ;  /* 0x0002602901007387 */ /* 0x0001e20000100800 */
[----:B------:R-:W-:-:S03]  /*124e0*/  FMUL R16, R2, R16 ;  /* 0x0000001002107220 */ /* 0x000fc60000400000 */
[----:B0-----:R-:W3:Y:S01]  /*124f0*/  LDL.LU R41, [R1+0x9d4] ;  /* 0x0009d40001297983 */ /* 0x001ee20000300800 */
[----:B--2---:R-:W-:-:S05]  /*12500*/  FMUL R12, R2, R12 ;  /* 0x0000000c020c7220 */ /* 0x004fca0000400000 */
[----:B------:R0:W-:Y:S04]  /*12510*/  STL [R1+0x264], R12 ;  /* 0x0002640c01007387 */ /* 0x0001e80000100800 */
[----:B------:R-:W-:Y:S04]  /*12520*/  STL [R1+0x130], R47 ;  /* 0x0001302f01007387 */ /* 0x000fe80000100800 */
[----:B------:R2:W-:Y:S04]  /*12530*/  STL [R1+0x134], R29 ;  /* 0x0001341d01007387 */ /* 0x0005e80000100800 */
[----:B------:R1:W-:Y:S01]  /*12540*/  STL [R1+0x7ec], R16 ;  /* 0x0007ec1001007387 */ /* 0x0003e20000100800 */
[----:B0-----:R-:W-:-:S02]  /*12550*/  FMUL R12, R2, R28 ;  /* 0x0000001c020c7220 */ /* 0x001fc40000400000 */
[C---:B------:R-:W-:Y:S01]  /*12560*/  FMUL R13, R2.reuse, R13 ;  /* 0x0000000d020d7220 */ /* 0x040fe20000400000 */
[----:B------:R-:W-:Y:S01]  /*12570*/  F2FP.BF16.PACK_AB R39, R39, R0 ;  /* 0x000000002727723e */ /* 0x000fe200000010ff */
[----:B------:R-:W-:Y:S01]  /*12580*/  FMUL R17, R2, R17 ;  /* 0x0000001102117220 */ /* 0x000fe20000400000 */
[----:B------:R-:W-:Y:S01]  /*12590*/  F2FP.BF16.PACK_AB R38, R38, R31 ;  /* 0x0000001f2626723e */ /* 0x000fe200000010ff */
[C---:B--2---:R-:W-:Y:S01]  /*125a0*/  FMUL R29, R2.reuse, R3 ;  /* 0x00000003021d7220 */ /* 0x044fe20000400000 */
[----:B------:R-:W-:Y:S01]  /*125b0*/  F2FP.BF16.PACK_AB R37, R37, R30 ;  /* 0x0000001e2525723e */ /* 0x000fe200000010ff */
[----:B------:R-:W2:Y:S01]  /*125c0*/  LDL.LU R3, [R1+0x594] ;  /* 0x0005940001037983 */ /* 0x000ea20000300800 */
[C---:B------:R-:W-:Y:S02]  /*125d0*/  FMUL R20, R2.reuse, R20 ;  /* 0x0000001402147220 */ /* 0x040fe40000400000 */
[C---:B------:R-:W-:Y:S01]  /*125e0*/  FMUL R21, R2.reuse, R21 ;  /* 0x0000001502157220 */ /* 0x040fe20000400000 */
[----:B-1----:R-:W2:Y:S01]  /*125f0*/  LDL.LU R16, [R1+0x268] ;  /* 0x0002680001107983 */ /* 0x002ea20000300800 */
[----:B------:R-:W-:-:S02]  /*12600*/  FMUL R24, R2, R24 ;  /* 0x0000001802187220 */ /* 0x000fc40000400000 */
[C---:B------:R-:W-:Y:S01]  /*12610*/  FMUL R25, R2.reuse, R25 ;  /* 0x0000001902197220 */ /* 0x040fe20000400000 */
[----:B------:R-:W2:Y:S01]  /*12620*/  LDL.LU R0, [R1+0x26c] ;  /* 0x00026c0001007983 */ /* 0x000ea20000300800 */
[----:B------:R-:W-:Y:S02]  /*12630*/  FMUL R28, R2, R18 ;  /* 0x00000012021c7220 */ /* 0x000fe40000400000 */
[----:B------:R4:W2:Y:S01]  /*12640*/  MUFU.EX2 R2, R14 ;  /* 0x0000000e00027308 */ /* 0x0008a20000000800 */
[----:B------:R-:W2:Y:S04]  /*12650*/  LDL.LU R31, [R1+0x138] ;  /* 0x00013800011f7983 */ /* 0x000ea80000300800 */
[----:B------:R0:W1:Y:S04]  /*12660*/  LDS R47, [R26+0x10300] ;  /* 0x010300001a2f7984 */ /* 0x0000680000000800 */
[----:B------:R-:W2:Y:S01]  /*12670*/  LDL.LU R30, [R1+0x13c] ;  /* 0x00013c00011e7983 */ /* 0x000ea20000300800 */
[----:B------:R-:W-:-:S03]  /*12680*/  F2FP.BF16.PACK_AB R36, R36, R27 ;  /* 0x0000001b2424723e */ /* 0x000fc600000010ff */
[----:B0-----:R-:W2:Y:S01]  /*12690*/  LDL.LU R26, [R1+0x388] ;  /* 0x00038800011a7983 */ /* 0x001ea20000300800 */
[----:B----4-:R-:W-:Y:S01]  /*126a0*/  FADD R14, -R60, R19 ;  /* 0x000000133c0e7221 */ /* 0x010fe20000000100 */
[----:B---3--:R-:W-:Y:S02]  /*126b0*/  F2FP.BF16.PACK_AB R41, R41, R23 ;  /* 0x000000172929723e */ /* 0x008fe400000010ff */
[----:B------:R-:W3:Y:S04]  /*126c0*/  LDL.LU R23, [R1+0x38c] ;  /* 0x00038c0001177983 */ /* 0x000ee80000300800 */
[----:B------:R-:W4:Y:S04]  /*126d0*/  LDL.LU R18, [R1+0x378] ;  /* 0x0003780001127983 */ /* 0x000f280000300800 */
[----:B------:R-:W3:Y:S04]  /*126e0*/  LDL.LU R19, [R1+0x37c] ;  /* 0x00037c0001137983 */ /* 0x000ee80000300800 */
[----:B------:R-:W3:Y:S01]  /*126f0*/  LDL.LU R27, [R1+0x27c] ;  /* 0x00027c00011b7983 */ /* 0x000ee20000300800 */
[----:B--2---:R-:W-:-:S03]  /*12700*/  FFMA R3, R2, R3, R15 ;  /* 0x0000000302037223 */ /* 0x004fc6000000000f */
[----:B------:R-:W2:Y:S01]  /*12710*/  LDL.LU R15, [R1+0x278] ;  /* 0x00027800010f7983 */ /* 0x000ea20000300800 */
[----:B------:R-:W-:Y:S01]  /*12720*/  FMUL R14, R14, 1.4426950216293334961 ;  /* 0x3fb8aa3b0e0e7820 */ /* 0x000fe20000400000 */
[----:B------:R-:W-:Y:S02]  /*12730*/  F2FP.BF16.PACK_AB R40, R40, R22 ;  /* 0x000000162828723e */ /* 0x000fe400000010ff */
[----:B------:R-:W2:Y:S01]  /*12740*/  LDL.LU R22, [R1+0x368] ;  /* 0x0003680001167983 */ /* 0x000ea20000300800 */
[----:B------:R3:W1:Y:S01]  /*12750*/  MUFU.EX2 R60, R14 ;  /* 0x0000000e003c7308 */ /* 0x0006620000000800 */
[C---:B------:R-:W-:Y:S02]  /*12760*/  FMUL R0, R2.reuse, R0 ;  /* 0x0000000002007220 */ /* 0x040fe40000400000 */
[----:B------:R0:W-:Y:S04]  /*12770*/  STL [R1+0x594], R3 ;  /* 0x0005940301007387 */ /* 0x0001e80000100800 */
[----:B0-----:R-:W2:Y:S01]  /*12780*/  LDL.LU R3, [R1+0x36c] ;  /* 0x00036c0001037983 */ /* 0x001ea20000300800 */
[----:B------:R-:W-:-:S02]  /*12790*/  FMUL R16, R2, R16 ;  /* 0x0000001002107220 */ /* 0x000fc40000400000 */
[C---:B---3--:R-:W-:Y:S02]  /*127a0*/  FMUL R14, R2.reuse, R27 ;  /* 0x0000001b020e7220 */ /* 0x048fe40000400000 */
[C---:B----4-:R-:W-:Y:S02]  /*127b0*/  FMUL R18, R2.reuse, R18 ;  /* 0x0000001202127220 */ /* 0x050fe40000400000 */
[C---:B------:R-:W-:Y:S02]  /*127c0*/  FMUL R19, R2.reuse, R19 ;  /* 0x0000001302137220 */ /* 0x040fe40000400000 */
[----:B--2---:R-:W-:-:S05]  /*127d0*/  FMUL R15, R2, R15 ;  /* 0x0000000f020f7220 */ /* 0x004fca0000400000 */
[----:B------:R0:W-:Y:S04]  /*127e0*/  STL [R1+0x278], R15 ;  /* 0x0002780f01007387 */ /* 0x0001e80000100800 */
[----:B------:R2:W-:Y:S01]  /*127f0*/  STL [R1+0x27c], R14 ;  /* 0x00027c0e01007387 */ /* 0x0005e20000100800 */
[----:B0-----:R-:W-:-:S03]  /*12800*/  FMUL R15, R2, R31 ;  /* 0x0000001f020f7220 */ /* 0x001fc60000400000 */
[----:B------:R-:W-:Y:S01]  /*12810*/  STL [R1+0x8d8], R0 ;  /* 0x0008d80001007387 */ /* 0x000fe20000100800 */
[----:B--2---:R-:W-:-:S03]  /*12820*/  FMUL R14, R2, R26 ;  /* 0x0000001a020e7220 */ /* 0x004fc60000400000 */
[----:B------:R0:W-:Y:S02]  /*12830*/  STL [R1+0x138], R15 ;  /* 0x0001380f01007387 */ /* 0x0001e40000100800 */
[----:B0-----:R-:W-:-:S05]  /*12840*/  FMUL R15, R2, R23 ;  /* 0x00000017020f7220 */ /* 0x001fca0000400000 */
[----:B------:R-:W-:Y:S04]  /*12850*/  STL.64 [R1+0x7e0], R14 ;  /* 0x0007e00e01007387 */ /* 0x000fe80000100a00 */
[----:B------:R-:W-:Y:S04]  /*12860*/  STL.64 [R1+0x7d8], R12 ;  /* 0x0007d80c01007387 */ /* 0x000fe80000100a00 */
[----:B------:R-:W-:Y:S04]  /*12870*/  STL.64 [R1+0x7f8], R18 ;  /* 0x0007f81201007387 */ /* 0x000fe80000100a00 */
[----:B------:R0:W-:Y:S04]  /*12880*/  STL.64 [R1+0x7f0], R16 ;  /* 0x0007f01001007387 */ /* 0x0001e80000100a00 */
[----:B------:R-:W2:Y:S04]  /*12890*/  LDL.LU R26, [R1+0x358] ;  /* 0x00035800011a7983 */ /* 0x000ea80000300800 */
[----:B------:R-:W3:Y:S01]  /*128a0*/  LDL.LU R27, [R1+0x35c] ;  /* 0x00035c00011b7983 */ /* 0x000ee20000300800 */
[----:B------:R-:W-:-:S03]  /*128b0*/  FMUL R0, R2, R30 ;  /* 0x0000001e02007220 */ /* 0x000fc60000400000 */
[----:B------:R-:W4:Y:S04]  /*128c0*/  LDL.LU R30, [R1+0x348] ;  /* 0x00034800011e7983 */ /* 0x000f280000300800 */
[----:B------:R-:W4:Y:S04]  /*128d0*/  LDL.LU R31, [R1+0x34c] ;  /* 0x00034c00011f7983 */ /* 0x000f280000300800 */
[----:B0-----:R-:W4:Y:S01]  /*128e0*/  LDL.LU R16, [R1+0x2e0] ;  /* 0x0002e00001107983 */ /* 0x001f220000300800 */
[----:B------:R-:W-:-:S03]  /*128f0*/  FMUL R22, R2, R22 ;  /* 0x0000001602167220 */ /* 0x000fc60000400000 */
[----:B------:R-:W4:Y:S01]  /*12900*/  LDL.LU R17, [R1+0x2dc] ;  /* 0x0002dc0001117983 */ /* 0x000f220000300800 */
[----:B------:R-:W-:-:S03]  /*12910*/  FMUL R23, R2, R3 ;  /* 0x0000000302177220 */ /* 0x000fc60000400000 */
[----:B------:R-:W4:Y:S04]  /*12920*/  LDL.LU R18, [R1+0x2d8] ;  /* 0x0002d80001127983 */ /* 0x000f280000300800 */
[----:B------:R-:W4:Y:S04]  /*12930*/  LDL.LU R19, [R1+0x2d4] ;  /* 0x0002d40001137983 */ /* 0x000f280000300800 */
[----:B------:R-:W4:Y:S04]  /*12940*/  LDL.LU R12, [R1+0x2d0] ;  /* 0x0002d000010c7983 */ /* 0x000f280000300800 */
[----:B------:R-:W4:Y:S04]  /*12950*/  LDL.LU R13, [R1+0x2cc] ;  /* 0x0002cc00010d7983 */ /* 0x000f280000300800 */
[----:B------:R-:W4:Y:S04]  /*12960*/  LDL.LU R14, [R1+0x2c8] ;  /* 0x0002c800010e7983 */ /* 0x000f280000300800 */
[----:B------:R-:W4:Y:S04]  /*12970*/  LDL.LU R15, [R1+0x2c4] ;  /* 0x0002c400010f7983 */ /* 0x000f280000300800 */
[----:B------:R-:W4:Y:S04]  /*12980*/  LDL.LU R3, [R1+0x2c0] ;  /* 0x0002c00001037983 */ /* 0x000f280000300800 */
[----:B------:R0:W-:Y:S04]  /*12990*/  STL.64 [R1+0x808], R22 ;  /* 0x0008081601007387 */ /* 0x0001e80000100a00 */
[----:B0-----:R-:W4:Y:S04]  /*129a0*/  LDL.LU R22, [R1+0x2e8] ;  /* 0x0002e80001167983 */ /* 0x001f280000300800 */
[----:B------:R-:W4:Y:S04]  /*129b0*/  LDL.LU R23, [R1+0x2e4] ;  /* 0x0002e40001177983 */ /* 0x000f280000300800 */
[----:B------:R0:W-:Y:S04]  /*129c0*/  STL.64 [R1+0x800], R20 ;  /* 0x0008001401007387 */ /* 0x0001e80000100a00 */
[----:B0-----:R-:W4:Y:S01]  /*129d0*/  LDL.LU R21, [R1+0x2ec] ;  /* 0x0002ec0001157983 */ /* 0x001f220000300800 */
[----:B------:R-:W-:Y:S01]  /*129e0*/  F2FP.BF16.PACK_AB R33, R33, R61 ;  /* 0x0000003d2121723e */ /* 0x000fe200000010ff */
[----:B--2---:R-:W-:-:S02]  /*129f0*/  FMUL R26, R2, R26 ;  /* 0x0000001a021a7220 */ /* 0x004fc40000400000 */
[----:B---3--:R-:W-:-:S05]  /*12a00*/  FMUL R27, R2, R27 ;  /* 0x0000001b021b7220 */ /* 0x008fca0000400000 */
[----:B------:R0:W-:Y:S01]  /*12a10*/  STL.64 [R1+0x818], R26 ;  /* 0x0008181a01007387 */ /* 0x0001e20000100a00 */
[C---:B----4-:R-:W-:Y:S02]  /*12a20*/  FMUL R30, R2.reuse, R30 ;  /* 0x0000001e021e7220 */ /* 0x050fe40000400000 */
[----:B------:R-:W-:Y:S01]  /*12a30*/  FMUL R31, R2, R31 ;  /* 0x0000001f021f7220 */ /* 0x000fe20000400000 */
[----:B0-----:R-:W2:Y:S04]  /*12a40*/  LDL.LU R26, [R1+0x4d4] ;  /* 0x0004d400011a7983 */ /* 0x001ea80000300800 */
[----:B------:R-:W1:Y:S04]  /*12a50*/  LDL.LU R27, [R1+0x598] ;  /* 0x00059800011b7983 */ /* 0x000e680000300800 */
[----:B------:R0:W-:Y:S04]  /*12a60*/  STL.64 [R1+0x810], R24 ;  /* 0x0008101801007387 */ /* 0x0001e80000100a00 */
[----:B0-----:R-:W3:Y:S04]  /*12a70*/  LDL.LU R24, [R1+0x4d8] ;  /* 0x0004d80001187983 */ /* 0x001ee80000300800 */
[----:B------:R-:W2:Y:S04]  /*12a80*/  LDL.LU R25, [R1+0x4d0] ;  /* 0x0004d00001197983 */ /* 0x000ea80000300800 */
[----:B------:R-:W4:Y:S04]  /*12a90*/  LDL.LU R2, [R1+0x4f8] ;  /* 0x0004f80001027983 */ /* 0x000f280000300800 */
[----:B------:R0:W-:Y:S04]  /*12aa0*/  STL.64 [R1+0x828], R30 ;  /* 0x0008281e01007387 */ /* 0x0001e80000100a00 */
[----:B0-----:R-:W2:Y:S04]  /*12ab0*/  LDL.LU R31, [R1+0x4fc] ;  /* 0x0004fc00011f7983 */ /* 0x001ea80000300800 */
[----:B------:R-:W-:Y:S04]  /*12ac0*/  STL.64 [R1+0x820], R28 ;  /* 0x0008201c01007387 */ /* 0x000fe80000100a00 */
[----:B------:R-:W2:Y:S04]  /*12ad0*/  LDL.LU R61, [R1+0x9d0] ;  /* 0x0009d000013d7983 */ /* 0x000ea80000300800 */
[----:B------:R-:W0:Y:S02]  /*12ae0*/  S2R R20, SR_TID.X ;  /* 0x0000000000147919 */ /* 0x000e240000002100 */
[----:B0-----:R-:W-:-:S04]  /*12af0*/  SHF.L.U32 R20, R20, 0x1, RZ ;  /* 0x0000000114147819 */ /* 0x001fc800000006ff */
[----:B------:R-:W-:Y:S02]  /*12b00*/  LOP3.LUT R20, R20, 0x38, RZ, 0xc0, !PT ;  /* 0x0000003814147812 */ /* 0x000fe400078ec0ff */
[----:B---3--:R-:W-:-:S03]  /*12b10*/  F2FP.BF16.PACK_AB R32, R32, R24 ;  /* 0x000000182020723e */ /* 0x008fc600000010ff */
[----:B------:R-:W-:Y:S01]  /*12b20*/  LDS R24, [R20+0x10380] ;  /* 0x0103800014187984 */ /* 0x000fe20000000800 */
[----:B----4-:R-:W-:Y:S02]  /*12b30*/  F2FP.BF16.PACK_AB R34, R34, R2 ;  /* 0x000000022222723e */ /* 0x010fe400000010ff */
[----:B--2---:R-:W-:Y:S02]  /*12b40*/  F2FP.BF16.PACK_AB R2, R25, R26 ;  /* 0x0000001a1902723e */ /* 0x004fe400000010ff */
[----:B------:R-:W0:Y:S04]  /*12b50*/  LDS R25, [R20+0x10340] ;  /* 0x0103400014197984 */ /* 0x000e280000000800 */
[----:B------:R-:W2:Y:S04]  /*12b60*/  LDS R20, [R20+0x103c0] ;  /* 0x0103c00014147984 */ /* 0x000ea80000000800 */
[----:B------:R-:W-:Y:S01]  /*12b70*/  BAR.SYNC.DEFER_BLOCKING 0x0 ;  /* 0x0000000000007b1d */ /* 0x000fe20000010000 */
[----:B-1----:R-:W-:-:S05]  /*12b80*/  FFMA R27, R60, R27, R47 ;  /* 0x0000001b3c1b7223 */ /* 0x002fca000000002f */
[----:B------:R-:W-:Y:S04]  /*12b90*/  STL [R1+0x598], R27 ;  /* 0x0005981b01007387 */ /* 0x000fe80000100800 */
[----:B------:R1:W-:Y:S04]  /*12ba0*/  STS.U16 [R61+0x10c00], R5 ;  /* 0x010c00053d007388 */ /* 0x0003e80000000400 */
[----:B------:R3:W-:Y:S04]  /*12bb0*/  STS.U16 [R61+0x10d00], R4 ;  /* 0x010d00043d007388 */ /* 0x0007e80000000400 */
[----:B0-----:R-:W-:Y:S04]  /*12bc0*/  STL [R1+0x4d8], R25 ;  /* 0x0004d81901007387 */ /* 0x001fe80000100800 */
[----:B------:R-:W-:Y:S04]  /*12bd0*/  STL [R1+0x4d4], R24 ;  /* 0x0004d41801007387 */ /* 0x000fe80000100800 */
[----:B--2---:R-:W-:Y:S04]  /*12be0*/  STL [R1+0x4d0], R20 ;  /* 0x0004d01401007387 */ /* 0x004fe80000100800 */
[----:B-1----:R-:W2:Y:S04]  /*12bf0*/  LDL.LU R5, [R1+0x9cc] ;  /* 0x0009cc0001057983 */ /* 0x002ea80000300800 */
[----:B---3--:R-:W3:Y:S04]  /*12c00*/  LDL.LU R4, [R1+0x9c8] ;  /* 0x0009c80001047983 */ /* 0x008ee80000300800 */
[----:B------:R0:W-:Y:S04]  /*12c10*/  STS.U16 [R61+0x10e00], R7 ;  /* 0x010e00073d007388 */ /* 0x0001e80000000400 */
[----:B------:R1:W-:Y:S04]  /*12c20*/  STS.U16 [R61+0x10f00], R10 ;  /* 0x010f000a3d007388 */ /* 0x0003e80000000400 */
[----:B------:R4:W-:Y:S04]  /*12c30*/  STS.U16 [R61+0x11000], R6 ;  /* 0x011000063d007388 */ /* 0x0009e80000000400 */
[----:B0-----:R-:W2:Y:S04]  /*12c40*/  LDL.LU R7, [R1+0x9c4] ;  /* 0x0009c40001077983 */ /* 0x001ea80000300800 */
[----:B-1----:R-:W2:Y:S04]  /*12c50*/  LDL.LU R10, [R1+0x9c0] ;  /* 0x0009c000010a7983 */ /* 0x002ea80000300800 */
[----:B----4-:R-:W4:Y:S04]  /*12c60*/  LDL.LU R6, [R1+0x9bc] ;  /* 0x0009bc0001067983 */ /* 0x010f280000300800 */
[----:B------:R-:W2:Y:S04]  /*12c70*/  LDL R25, [R1+0x298] ;  /* 0x0002980001197983 */ /* 0x000ea80000100800 */
[----:B------:R0:W-:Y:S04]  /*12c80*/  STS.U16 [R61+0x11100], R9 ;  /* 0x011100093d007388 */ /* 0x0001e80000000400 */
[----:B------:R1:W-:Y:S04]  /*12c90*/  STS.U16 [R61+0x11200], R11 ;  /* 0x0112000b3d007388 */ /* 0x0003e80000000400 */
[----:B------:R1:W-:Y:S04]  /*12ca0*/  STS.U16 [R61+0x11300], R8 ;  /* 0x011300083d007388 */ /* 0x0003e80000000400 */
[----:B0-----:R-:W3:Y:S04]  /*12cb0*/  LDL.LU R9, [R1+0x9b8] ;  /* 0x0009b80001097983 */ /* 0x001ee80000300800 */
[----:B-1----:R-:W3:Y:S04]  /*12cc0*/  LDL.LU R11, [R1+0x9b4] ;  /* 0x0009b400010b7983 */ /* 0x002ee80000300800 */
[----:B------:R0:W-:Y:S04]  /*12cd0*/  STS.U16 [R61+0x10700], R12 ;  /* 0x0107000c3d007388 */ /* 0x0001e80000000400 */
        /* <DEDUP_REMOVED lines=17> */
[----:B------:R-:W3:Y:S04]  /*12df0*/  LDL.LU R20, [R1+0x40] ;  /* 0x0000400001147983 */ /* 0x000ee80000300800 */
[----:B------:R1:W-:Y:S04]  /*12e00*/  STS.U16 [R61+0x10100], R22 ;  /* 0x010100163d007388 */ /* 0x0003e80000000400 */
[----:B0-----:R-:W3:Y:S04]  /*12e10*/  LDL.LU R21, [R1+0x44] ;  /* 0x0000440001157983 */ /* 0x001ee80000300800 */
[----:B------:R0:W-:Y:S04]  /*12e20*/  STS.U16 [R61+0x10200], R23 ;  /* 0x010200173d007388 */ /* 0x0001e80000000400 */
[----:B-1----:R-:W3:Y:S04]  /*12e30*/  LDL.LU R22, [R1+0x48] ;  /* 0x0000480001167983 */ /* 0x002ee80000300800 */
[----:B------:R1:W-:Y:S04]  /*12e40*/  STS.U16 [R61+0x10b00], R3 ;  /* 0x010b00033d007388 */ /* 0x0003e80000000400 */
[----:B0-----:R-:W3:Y:S04]  /*12e50*/  LDL.LU R23, [R1+0x4c] ;  /* 0x00004c0001177983 */ /* 0x001ee80000300800 */
[----:B------:R-:W3:Y:S04]  /*12e60*/  LDL R24, [R1+0x518] ;  /* 0x0005180001187983 */ /* 0x000ee80000100800 */
[----:B-1----:R-:W4:Y:S04]  /*12e70*/  LDL R3, [R1+0x4cc] ;  /* 0x0004cc0001037983 */ /* 0x002f280000100800 */
        /* <DEDUP_REMOVED lines=12> */
[----:B------:R-:W-:-:S03]  /*12f40*/  F2FP.BF16.PACK_AB R35, R31, R35 ;  /* 0x000000231f23723e */ /* 0x000fc600000010ff */
[----:B--2---:R-:W-:Y:S04]  /*12f50*/  STS [R25+0x12000], R46 ;  /* 0x0120002e19007388 */ /* 0x004fe80000000800 */
[----:B------:R-:W-:Y:S04]  /*12f60*/  STS [R25+0x12100], R45 ;  /* 0x0121002d19007388 */ /* 0x000fe80000000800 */
        /* <DEDUP_REMOVED lines=14> */
[----:B------:R-:W-:Y:S06]  /*13050*/  BAR.SYNC.DEFER_BLOCKING 0x0 ;  /* 0x0000000000007b1d */ /* 0x000fec0000010000 */
[----:B---3--:R-:W-:Y:S04]  /*13060*/  LDSM.16.M88.4 R36, [R24+0x10000] ;  /* 0x010000001824783b */ /* 0x008fe80000000200 */
[----:B----4-:R-:W0:Y:S04]  /*13070*/  LDSM.16.M88.4 R32, [R3+0x12000] ;  /* 0x012000000320783b */ /* 0x010e280000000200 */
[----:B------:R-:W1:Y:S04]  /*13080*/  LDSM.16.M88.4 R40, [R24+0x10800] ;  /* 0x010800001828783b */ /* 0x000e680000000200 */
[----:B------:R-:W2:Y:S01]  /*13090*/  LDSM.16.M88.4 R56, [R3+0x12400] ;  /* 0x012400000338783b */ /* 0x000ea20000000200 */
[----:B------:R-:W-:-:S02]  /*130a0*/  MOV R30, R8 ;  /* 0x00000008001e7202 */ /* 0x000fc40000000f00 */
[----:B------:R-:W-:Y:S01]  /*130b0*/  MOV R31, R11 ;  /* 0x0000000b001f7202 */ /* 0x000fe20000000f00 */
[----:B------:R-:W3:Y:S04]  /*130c0*/  LDSM.16.M88.4 R44, [R24+0x11000] ;  /* 0x01100000182c783b */ /* 0x000ee80000000200 */
[----:B------:R-:W4:Y:S01]  /*130d0*/  LDSM.16.M88.4 R48, [R24+0x11800] ;  /* 0x011800001830783b */ /* 0x000f220000000200 */
[----:B------:R-:W-:Y:S02]  /*130e0*/  MOV R26, R9 ;  /* 0x00000009001a7202 */ /* 0x000fe40000000f00 */
[----:B------:R-:W-:Y:S01]  /*130f0*/  MOV R27, R6 ;  /* 0x00000006001b7202 */ /* 0x000fe20000000f00 */
[----:B------:R-:W-:Y:S01]  /*13100*/  LDSM.16.M88.4 R52, [R3+0x12200] ;  /* 0x012200000334783b */ /* 0x000fe20000000200 */
[C---:B0-----:R-:W-:Y:S08]  /*13110*/  HMMA.16816.F32.BF16 R20, R32.reuse, R36, R20 ;  /* 0x000000242014723c */ /* 0x041ff00000041814 */
[C---:B------:R-:W-:Y:S08]  /*13120*/  HMMA.16816.F32.BF16 R16, R32.reuse, R38, R16 ;  /* 0x000000262010723c */ /* 0x040ff00000041810 */
[----:B-1----:R-:W-:Y:S01]  /*13130*/  HMMA.16816.F32.BF16 R12, R32, R40, R12 ;  /* 0x00000028200c723c */ /* 0x002fe2000004180c */
[----:B--2---:R-:W-:Y:S04]  /*13140*/  STL.64 [R1+0x908], R58 ;  /* 0x0009083a01007387 */ /* 0x004fe80000100a00 */
[----:B------:R0:W-:Y:S04]  /*13150*/  STL.64 [R1+0x900], R56 ;  /* 0x0009003801007387 */ /* 0x0001e80000100a00 */
[----:B0-----:R-:W2:Y:S04]  /*13160*/  LDL.LU R56, [R1+0x10] ;  /* 0x0000100001387983 */ /* 0x001ea80000300800 */
[----:B------:R0:W-:Y:S04]  /*13170*/  STL.64 [R1+0x2c0], R20 ;  /* 0x0002c01401007387 */ /* 0x0001e80000100a00 */
[----:B------:R1:W-:Y:S04]  /*13180*/  STL.64 [R1+0x2c8], R22 ;  /* 0x0002c81601007387 */ /* 0x0003e80000100a00 */
[----:B------:R-:W2:Y:S04]  /*13190*/  LDL.LU R57, [R1+0x14] ;  /* 0x0000140001397983 */ /* 0x000ea80000300800 */
[----:B------:R-:W2:Y:S04]  /*131a0*/  LDL.LU R58, [R1+0x18] ;  /* 0x00001800013a7983 */ /* 0x000ea80000300800 */
[----:B------:R-:W2:Y:S04]  /*131b0*/  LDL.LU R59, [R1+0x1c] ;  /* 0x00001c00013b7983 */ /* 0x000ea80000300800 */
[----:B0-----:R-:W2:Y:S04]  /*131c0*/  LDL.LU R20, [R1+0x80] ;  /* 0x0000800001147983 */ /* 0x001ea80000300800 */
[----:B------:R-:W-:Y:S04]  /*131d0*/  STL.64 [R1+0x310], R16 ;  /* 0x0003101001007387 */ /* 0x000fe80000100a00 */
[----:B------:R-:W-:Y:S04]  /*131e0*/  STL.64 [R1+0x318], R18 ;  /* 0x0003181201007387 */ /* 0x000fe80000100a00 */
[----:B------:R0:W-:Y:S04]  /*131f0*/  STL.64 [R1+0x300], R12 ;  /* 0x0003000c01007387 */ /* 0x0001e80000100a00 */
[----:B------:R0:W-:Y:S04]  /*13200*/  STL.64 [R1+0x308], R14 ;  /* 0x0003080e01007387 */ /* 0x0001e80000100a00 */
[----:B------:R-:W2:Y:S01]  /*13210*/  LDL.LU R21, [R1+0x84] ;  /* 0x0000840001157983 */ /* 0x000ea20000300800 */
[----:B-1----:R-:W-:-:S02]  /*13220*/  MOV R22, R10 ;  /* 0x0000000a00167202 */ /* 0x002fc40000000f00 */
[----:B------:R-:W-:Y:S01]  /*13230*/  MOV R23, R7 ;  /* 0x0000000700177202 */ /* 0x000fe20000000f00 */
[----:B------:R-:W3:Y:S04]  /*13240*/  LDL.LU R10, [R1+0x9ac] ;  /* 0x0009ac00010a7983 */ /* 0x000ee80000300800 */
[----:B------:R-:W3:Y:S04]  /*13250*/  LDL.LU R7, [R1+0x9a8] ;  /* 0x0009a80001077983 */ /* 0x000ee80000300800 */
[----:B------:R-:W-:Y:S04]  /*13260*/  STL.64 [R1+0x918], R22 ;  /* 0x0009181601007387 */ /* 0x000fe80000100a00 */
[----:B--2---:R1:W-:Y:S04]  /*13270*/  STL.64 [R1+0x910], R20 ;  /* 0x0009101401007387 */ /* 0x0043e80000100a00 */
[----:B------:R-:W2:Y:S04]  /*13280*/  LDL.LU R28, [R1+0xa0] ;  /* 0x0000a000011c7983 */ /* 0x000ea80000300800 */
[----:B------:R-:W2:Y:S04]  /*13290*/  LDL.LU R29, [R1+0xa4] ;  /* 0x0000a400011d7983 */ /* 0x000ea80000300800 */
[----:B------:R-:W4:Y:S04]  /*132a0*/  LDL.LU R8, [R1+0x9a4] ;  /* 0x0009a40001087983 */ /* 0x000f280000300800 */
[----:B------:R-:W4:Y:S04]  /*132b0*/  LDL.LU R11, [R1+0x9a0] ;  /* 0x0009a000010b7983 */ /* 0x000f280000300800 */
[----:B0-----:R-:W4:Y:S04]  /*132c0*/  LDL.LU R12, [R1] ;  /* 0x00000000010c7983 */ /* 0x001f280000300800 */
[----:B------:R-:W4:Y:S04]  /*132d0*/  LDL.LU R13, [R1+0x4] ;  /* 0x00000400010d7983 */ /* 0x000f280000300800 */
[----:B------:R-:W4:Y:S04]  /*132e0*/  LDL.LU R14, [R1+0x8] ;  /* 0x00000800010e7983 */ /* 0x000f280000300800 */
[----:B------:R-:W4:Y:S04]  /*132f0*/  LDL.LU R15, [R1+0xc] ;  /* 0x00000c00010f7983 */ /* 0x000f280000300800 */
[----:B------:R-:W-:Y:S01]  /*13300*/  STL.64 [R1+0x928], R30 ;  /* 0x0009281e01007387 */ /* 0x000fe20000100a00 */
[----:B---3--:R-:W-:-:S03]  /*13310*/  MOV R16, R7 ;  /* 0x0000000700107202 */ /* 0x008fc60000000f00 */
[----:B--2---:R-:W-:Y:S01]  /*13320*/  STL.64 [R1+0x920], R28 ;  /* 0x0009201c01007387 */ /* 0x004fe20000100a00 */
[----:B----4-:R-:W-:Y:S02]  /*13330*/  MOV R25, R8 ;  /* 0x0000000800197202 */ /* 0x010fe40000000f00 */
[----:B------:R-:W-:Y:S02]  /*13340*/  MOV R24, R11 ;  /* 0x0000000b00187202 */ /* 0x000fe40000000f00 */
[----:B------:R-:W2:Y:S04]  /*13350*/  LDL.LU R11, [R1+0x99c] ;  /* 0x00099c00010b7983 */ /* 0x000ea80000300800 */
[----:B------:R-:W3:Y:S04]  /*13360*/  LDL.LU R8, [R1+0x998] ;  /* 0x0009980001087983 */ /* 0x000ee80000300800 */
[----:B------:R-:W4:Y:S04]  /*13370*/  LDL.LU R9, [R1+0x994] ;  /* 0x0009940001097983 */ /* 0x000f280000300800 */
[----:B------:R-:W4:Y:S01]  /*13380*/  LDL.LU R6, [R1+0x990] ;  /* 0x0009900001067983 */ /* 0x000f220000300800 */
[----:B------:R-:W-:-:S02]  /*13390*/  MOV R18, R4 ;  /* 0x0000000400127202 */ /* 0x000fc40000000f00 */
[----:B------:R-:W-:Y:S01]  /*133a0*/  MOV R19, R5 ;  /* 0x0000000500137202 */ /* 0x000fe20000000f00 */
[----:B------:R-:W-:Y:S01]  /*133b0*/  STL.64 [R1+0x938], R26 ;  /* 0x0009381a01007387 */ /* 0x000fe20000100a00 */
[----:B------:R-:W-:-:S03]  /*133c0*/  MOV R17, R10 ;  /* 0x0000000a00117202 */ /* 0x000fc60000000f00 */
[----:B------:R-:W-:Y:S04]  /*133d0*/  STL.64 [R1+0x930], R24 ;  /* 0x0009301801007387 */ /* 0x000fe80000100a00 */
[----:B------:R-:W4:Y:S04]  /*133e0*/  LDL.LU R7, [R1+0x98c] ;  /* 0x00098c0001077983 */ /* 0x000f280000300800 */
[----:B------:R-:W4:Y:S04]  /*133f0*/  LDL.LU R10, [R1+0x988] ;  /* 0x00098800010a7983 */ /* 0x000f280000300800 */
[----:B------:R-:W4:Y:S04]  /*13400*/  LDL.LU R4, [R1+0x984] ;  /* 0x0009840001047983 */ /* 0x000f280000300800 */
[----:B------:R-:W4:Y:S04]  /*13410*/  LDL.LU R5, [R1+0x980] ;  /* 0x0009800001057983 */ /* 0x000f280000300800 */
[----:B------:R-:W-:Y:S04]  /*13420*/  STL.64 [R1+0x948], R18 ;  /* 0x0009481201007387 */ /* 0x000fe80000100a00 */
[----:B------:R0:W-:Y:S04]  /*13430*/  STL.64 [R1+0x940], R16 ;  /* 0x0009401001007387 */ /* 0x0001e80000100a00 */
[----:B-1----:R-:W4:Y:S01]  /*13440*/  LDL.LU R20, [R1+0xf0] ;  /* 0x0000f00001147983 */ /* 0x002f220000300800 */
[----:B0-----:R-:W-:Y:S11]  /*13450*/  HMMA.16816.F32.BF16 R16, R32, R42, R56 ;  /* 0x0000002a2010723c */ /* 0x001ff60000041838 */
[----:B------:R-:W-:Y:S11]  /*13460*/  @!UPT UIADD3 URZ, URZ, URZ, URZ ;  /* 0x0000003f3f3ff290 */ /* 0x000ff6000fffe03f */
[----:B------:R-:W-:Y:S01]  /*13470*/  @!UPT UIADD3 URZ, URZ, URZ, URZ ;  /* 0x0000003f3f3ff290 */ /* 0x000fe2000fffe03f */
[----:B------:R-:W-:Y:S04]  /*13480*/  STL.64 [R1+0x2f0], R16 ;  /* 0x0002f01001007387 */ /* 0x000fe80000100a00 */
[----:B------:R0:W-:Y:S04]  /*13490*/  STL.64 [R1+0x2f8], R18 ;  /* 0x0002f81201007387 */ /* 0x0001e80000100a00 */
[----:B------:R-:W4:Y:S01]  /*134a0*/  LDL.LU R21, [R1+0xf4] ;  /* 0x0000f40001157983 */ /* 0x000f220000300800 */
[----:B--2---:R-:W-:Y:S02]  /*134b0*/  MOV R23, R11 ;  /* 0x0000000b00177202 */ /* 0x004fe40000000f00 */
[----:B---3--:R-:W-:-:S02]  /*134c0*/  MOV R22, R8 ;  /* 0x0000000800167202 */ /* 0x008fc40000000f00 */
[----:B------:R-:W2:Y:S04]  /*134d0*/  LDL.LU R8, [R1+0x97c] ;  /* 0x00097c0001087983 */ /* 0x000ea80000300800 */
[----:B------:R-:W3:Y:S01]  /*134e0*/  LDL.LU R11, [R1+0x978] ;  /* 0x00097800010b7983 */ /* 0x000ee20000300800 */
[----:B----4-:R-:W-:Y:S02]  /*134f0*/  MOV R31, R9 ;  /* 0x00000009001f7202 */ /* 0x010fe40000000f00 */
[----:B------:R-:W-:Y:S01]  /*13500*/  MOV R30, R6 ;  /* 0x00000006001e7202 */ /* 0x000fe20000000f00 */
[----:B------:R-:W4:Y:S04]  /*13510*/  LDL.LU R28, [R1+0x100] ;  /* 0x00010000011c7983 */ /* 0x000f280000300800 */
[----:B------:R-:W4:Y:S04]  /*13520*/  LDL.LU R29, [R1+0x104] ;  /* 0x00010400011d7983 */ /* 0x000f280000300800 */
[----:B------:R-:W2:Y:S04]  /*13530*/  LDL.LU R6, [R1+0x974] ;  /* 0x0009740001067983 */ /* 0x000ea80000300800 */
[----:B------:R-:W4:Y:S01]  /*13540*/  LDL.LU R9, [R1+0x970] ;  /* 0x0009700001097983 */ /* 0x000f220000300800 */
[----:B------:R-:W-:-:S02]  /*13550*/  MOV R27, R7 ;  /* 0x00000007001b7202 */ /* 0x000fc40000000f00 */
[----:B------:R-:W-:Y:S01]  /*13560*/  MOV R26, R10 ;  /* 0x0000000a001a7202 */ /* 0x000fe20000000f00 */
[----:B------:R-:W4:Y:S01]  /*13570*/  LDL.LU R24, [R1+0x110] ;  /* 0x0001100001187983 */ /* 0x000f220000300800 */
[----:B0-----:R-:W-:Y:S02]  /*13580*/  MOV R19, R4 ;  /* 0x0000000400137202 */ /* 0x001fe40000000f00 */
[----:B------:R-:W-:Y:S02]  /*13590*/  MOV R18, R5 ;  /* 0x0000000500127202 */ /* 0x000fe40000000f00 */
[----:B---3--:R-:W-:Y:S02]  /*135a0*/  MOV R25, R11 ;  /* 0x0000000b00197202 */ /* 0x008fe40000000f00 */
[----:B------:R-:W3:Y:S04]  /*135b0*/  LDL.LU R11, [R1+0x96c] ;  /* 0x00096c00010b7983 */ /* 0x000ee80000300800 */
[----:B------:R-:W3:Y:S04]  /*135c0*/  LDL.LU R10, [R1+0x968] ;  /* 0x00096800010a7983 */ /* 0x000ee80000300800 */
[----:B------:R-:W3:Y:S01]  /*135d0*/  LDL.LU R7, [R1+0x964] ;  /* 0x0009640001077983 */ /* 0x000ee20000300800 */
[----:B--2---:R-:W-:-:S03]  /*135e0*/  MOV R16, R6 ;  /* 0x0000000600107202 */ /* 0x004fc60000000f00 */
[----:B------:R-:W3:Y:S01]  /*135f0*/  LDL.LU R6, [R1+0x960] ;  /* 0x0009600001067983 */ /* 0x000ee20000300800 */
[----:B----4-:R-:W-:-:S03]  /*13600*/  MOV R17, R9 ;  /* 0x0000000900117202 */ /* 0x010fc60000000f00 */
[----:B------:R-:W2:Y:S01]  /*13610*/  LDL.LU R9, [R1+0x95c] ;  /* 0x00095c0001097983 */ /* 0x000ea20000300800 */
[----:B------:R-:W-:-:S03]  /*13620*/  MOV R56, R8 ;  /* 0x0000000800387202 */ /* 0x000fc60000000f00 */
[----:B------:R-:W3:Y:S04]  /*13630*/  LDL.LU R5, [R1+0x958] ;  /* 0x0009580001057983 */ /* 0x000ee80000300800 */
[----:B------:R-:W3:Y:S04]  /*13640*/  LDL.LU R4, [R1+0x954] ;  /* 0x0009540001047983 */ /* 0x000ee80000300800 */
[----:B------:R-:W2:Y:S01]  /*13650*/  LDL.LU R8, [R1+0x950] ;  /* 0x0009500001087983 */ /* 0x000ea20000300800 */
[C---:B------:R-:W-:Y:S03]  /*13660*/  HMMA.16816.F32.BF16 R12, R32.reuse, R44, R12 ;  /* 0x0000002c200c723c */ /* 0x040fe6000004180c */
[----:B------:R-:W4:Y:S04]  /*13670*/  LDL.LU R57, [R1+0xe4] ;  /* 0x0000e40001397983 */ /* 0x000f280000300800 */
[----:B------:R-:W4:Y:S04]  /*13680*/  LDL.LU R58, [R1+0xe8] ;  /* 0x0000e800013a7983 */ /* 0x000f280000300800 */
[----:B------:R-:W4:Y:S11]  /*13690*/  LDL.LU R59, [R1+0xec] ;  /* 0x0000ec00013b7983 */ /* 0x000f360000300800 */
[----:B------:R-:W-:Y:S01]  /*136a0*/  @!UPT UIADD3 URZ, URZ, URZ, URZ ;  /* 0x0000003f3f3ff290 */ /* 0x000fe2000fffe03f */
[----:B------:R-:W-:Y:S04]  /*136b0*/  STL.64 [R1+0x2e0], R12 ;  /* 0x0002e00c01007387 */ /* 0x000fe80000100a00 */
[----:B------:R3:W-:Y:S02]  /*136c0*/  STL.64 [R1+0x2e8], R14 ;  /* 0x0002e80e01007387 */ /* 0x0007e40000100a00 */
[C---:B---3--:R-:W-:Y:S08]  /*136d0*/  HMMA.16816.F32.BF16 R12, R32.reuse, R46, R4 ;  /* 0x0000002e200c723c */ /* 0x048ff00000041804 */
[C---:B--2---:R-:W-:Y:S01]  /*136e0*/  HMMA.16816.F32.BF16 R4, R32.reuse, R48, R8 ;  /* 0x000000302004723c */ /* 0x044fe20000041808 */
[----:B------:R-:W2:Y:S11]  /*136f0*/  LDL.LU R8, [R1+0x50] ;  /* 0x0000500001087983 */ /* 0x000eb60000300800 */
[----:B------:R-:W-:Y:S03]  /*13700*/  @!UPT UIADD3 URZ, URZ, URZ, URZ ;  /* 0x0000003f3f3ff290 */ /* 0x000fe6000fffe03f */
[----:B------:R0:W-:Y:S04]  /*13710*/  STL.64 [R1+0x2d0], R12 ;  /* 0x0002d00c01007387 */ /* 0x0001e80000100a00 */
[----:B------:R1:W-:Y:S04]  /*13720*/  STL.64 [R1+0x2d8], R14 ;  /* 0x0002d80e01007387 */ /* 0x0003e80000100a00 */
[----:B------:R-:W-:Y:S04]  /*13730*/  STL.64 [R1+0x2b0], R4 ;  /* 0x0002b00401007387 */ /* 0x000fe80000100a00 */
[----:B------:R-:W-:Y:S04]  /*13740*/  STL.64 [R1+0x2b8], R6 ;  /* 0x0002b80601007387 */ /* 0x000fe80000100a00 */
[----:B------:R-:W2:Y:S04]  /*13750*/  LDL.LU R9, [R1+0x54] ;  /* 0x0000540001097983 */ /* 0x000ea80000300800 */
[----:B------:R-:W2:Y:S04]  /*13760*/  LDL.LU R10, [R1+0x58] ;  /* 0x00005800010a7983 */ /* 0x000ea80000300800 */
[----:B------:R-:W2:Y:S04]  /*13770*/  LDL.LU R11, [R1+0x5c] ;  /* 0x00005c00010b7983 */ /* 0x000ea80000300800 */
[----:B------:R-:W3:Y:S04]  /*13780*/  LDSM.16.M88.4 R4, [R3+0x12600] ;  /* 0x012600000304783b */ /* 0x000ee80000000200 */
[----:B0-----:R-:W4:Y:S04]  /*13790*/  LDL.LU R12, [R1+0x60] ;  /* 0x00006000010c7983 */ /* 0x001f280000300800 */
[----:B------:R-:W4:Y:S04]  /*137a0*/  LDL.LU R13, [R1+0x64] ;  /* 0x00006400010d7983 */ /* 0x000f280000300800 */
[----:B-1----:R-:W4:Y:S04]  /*137b0*/  LDL.LU R14, [R1+0x68] ;  /* 0x00006800010e7983 */ /* 0x002f280000300800 */
[----:B------:R-:W4:Y:S04]  /*137c0*/  LDL.LU R15, [R1+0x6c] ;  /* 0x00006c00010f7983 */ /* 0x000f280000300800 */
[----:B---3--:R-:W-:Y:S04]  /*137d0*/  STL.64 [R1+0x8e8], R6 ;  /* 0x0008e80601007387 */ /* 0x008fe80000100a00 */
[----:B------:R0:W-:Y:S04]  /*137e0*/  STL.64 [R1+0x8e0], R4 ;  /* 0x0008e00401007387 */ /* 0x0001e80000100a00 */
[----:B0-----:R-:W3:Y:S04]  /*137f0*/  LDL.LU R4, [R1+0xb0] ;  /* 0x0000b00001047983 */ /* 0x001ee80000300800 */
[----:B------:R-:W3:Y:S04]  /*13800*/  LDL.LU R5, [R1+0xb4] ;  /* 0x0000b40001057983 */ /* 0x000ee80000300800 */
[----:B------:R-:W3:Y:S04]  /*13810*/  LDL.LU R6, [R1+0xb8] ;  /* 0x0000b80001067983 */ /* 0x000ee80000300800 */
[----:B------:R-:W3:Y:S01]  /*13820*/  LDL.LU R7, [R1+0xbc] ;  /* 0x0000bc0001077983 */ /* 0x000ee20000300800 */
[----:B--2---:R-:W-:Y:S03]  /*13830*/  HMMA.16816.F32.BF16 R8, R32, R50, R8 ;  /* 0x000000322008723c */ /* 0x004fe60000041808 */
[----:B------:R-:W2:Y:S11]  /*13840*/  LDL.LU R32, [R1+0xc0] ;  /* 0x0000c00001207983 */ /* 0x000eb60000300800 */
[----:B------:R-:W-:Y:S09]  /*13850*/  @!UPT UIADD3 URZ, URZ, URZ, URZ ;  /* 0x0000003f3f3ff290 */ /* 0x000ff2000fffe03f */
[----:B------:R-:W-:Y:S04]  /*13860*/  STL.64 [R1+0x2a0], R8 ;  /* 0x0002a00801007387 */ /* 0x000fe80000100a00 */
[----:B------:R-:W-:Y:S04]  /*13870*/  STL.64 [R1+0x2a8], R10 ;  /* 0x0002a80a01007387 */ /* 0x000fe80000100a00 */
[----:B------:R-:W0:Y:S04]  /*13880*/  LDSM.16.M88.4 R8, [R3+0x12800] ;  /* 0x012800000308783b */ /* 0x000e280000000200 */
[----:B------:R-:W2:Y:S04]  /*13890*/  LDL.LU R33, [R1+0xc4] ;  /* 0x0000c40001217983 */ /* 0x000ea80000300800 */
[----:B------:R-:W2:Y:S04]  /*138a0*/  LDL.LU R34, [R1+0xc8] ;  /* 0x0000c80001227983 */ /* 0x000ea80000300800 */
[----:B------:R-:W2:Y:S04]  /*138b0*/  LDL.LU R35, [R1+0xcc] ;  /* 0x0000cc0001237983 */ /* 0x000ea80000300800 */
[----:B0-----:R-:W-:Y:S04]  /*138c0*/  STL.64 [R1+0x860], R10 ;  /* 0x0008600a01007387 */ /* 0x001fe80000100a00 */
[----:B------:R0:W-:Y:S04]  /*138d0*/  STL.64 [R1+0x858], R8 ;  /* 0x0008580801007387 */ /* 0x0001e80000100a00 */
[----:B0-----:R-:W2:Y:S04]  /*138e0*/  LDL.LU R8, [R1+0xd0] ;  /* 0x0000d00001087983 */ /* 0x001ea80000300800 */
[----:B------:R-:W2:Y:S04]  /*138f0*/  LDL.LU R9, [R1+0xd4] ;  /* 0x0000d40001097983 */ /* 0x000ea80000300800 */
[----:B------:R-:W2:Y:S04]  /*13900*/  LDL.LU R10, [R1+0xd8] ;  /* 0x0000d800010a7983 */ /* 0x000ea80000300800 */
[----:B------:R-:W2:Y:S01]  /*13910*/  LDL.LU R11, [R1+0xdc] ;  /* 0x0000dc00010b7983 */ /* 0x000ea20000300800 */
[C---:B------:R-:W-:Y:S08]  /*13920*/  HMMA.16816.F32.BF16 R16, R52.reuse, R36, R16 ;  /* 0x000000243410723c */ /* 0x040ff00000041810 */
[C---:B------:R-:W-:Y:S08]  /*13930*/  HMMA.16816.F32.BF16 R24, R52.reuse, R38, R24 ;  /* 0x000000263418723c */ /* 0x040ff00000041818 */
[C---:B------:R-:W-:Y:S08]  /*13940*/  HMMA.16816.F32.BF16 R28, R52.reuse, R40, R28 ;  /* 0x00000028341c723c */ /* 0x040ff0000004181c */
[C---:B------:R-:W-:Y:S01]  /*13950*/  HMMA.16816.F32.BF16 R20, R52.reuse, R42, R20 ;  /* 0x0000002a3414723c */ /* 0x040fe20000041814 */
[----:B------:R-:W-:Y:S07]  /*13960*/  STL.64 [R1+0x120], R16 ;  /* 0x0001201001007387 */ /* 0x000fee0000100a00 */
[C---:B----4-:R-:W-:Y:S01]  /*13970*/  HMMA.16816.F32.BF16 R56, R52.reuse, R44, R56 ;  /* 0x0000002c3438723c */ /* 0x050fe20000041838 */
[----:B------:R0:W-:Y:S04]  /*13980*/  STL.64 [R1+0x128], R18 ;  /* 0x0001281201007387 */ /* 0x0001e80000100a00 */
[----:B0-----:R-:W4:Y:S04]  /*13990*/  LDL.LU.64 R18, [R1+0x948] ;  /* 0x0009480001127983 */ /* 0x001f280000300a00 */
[----:B------:R-:W4:Y:S04]  /*139a0*/  LDL.LU.64 R16, [R1+0x940] ;  /* 0x0009400001107983 */ /* 0x000f280000300a00 */
[----:B------:R-:W-:Y:S04]  /*139b0*/  STL.64 [R1+0x110], R24 ;  /* 0x0001101801007387 */ /* 0x000fe80000100a00 */
        /* <DEDUP_REMOVED lines=8> */
[----:B------:R0:W-:Y:S01]  /*13a40*/  STL.64 [R1+0xf8], R22 ;  /* 0x0000f81601007387 */ /* 0x0001e20000100a00 */
[C---:B---3--:R-:W-:Y:S03]  /*13a50*/  HMMA.16816.F32.BF16 R4, R52.reuse, R50, R4 ;  /* 0x000000323404723c */ /* 0x048fe60000041804 */
[----:B0-----:R-:W3:Y:S04]  /*13a60*/  LDL.LU.64 R22, [R1+0x918] ;  /* 0x0009180001167983 */ /* 0x001ee80000300a00 */
[----:B------:R-:W3:Y:S04]  /*13a70*/  LDL.LU.64 R20, [R1+0x910] ;  /* 0x0009100001147983 */ /* 0x000ee80000300a00 */
[----:B------:R-:W-:Y:S04]  /*13a80*/  STL.64 [R1+0xe0], R56 ;  /* 0x0000e03801007387 */ /* 0x000fe80000100a00 */
[----:B------:R0:W-:Y:S04]  /*13a90*/  STL.64 [R1+0xe8], R58 ;  /* 0x0000e83a01007387 */ /* 0x0001e80000100a00 */
[----:B0-----:R-:W4:Y:S04]  /*13aa0*/  LDL.LU.64 R58, [R1+0x908] ;  /* 0x00090800013a7983 */ /* 0x001f280000300a00 */
[----:B------:R-:W4:Y:S01]  /*13ab0*/  LDL.LU.64 R56, [R1+0x900] ;  /* 0x0009000001387983 */ /* 0x000f220000300a00 */
[C---:B--2---:R-:W-:Y:S11]  /*13ac0*/  HMMA.16816.F32.BF16 R8, R52.reuse, R46, R8 ;  /* 0x0000002e3408723c */ /* 0x044ff60000041808 */
[----:B------:R-:W-:Y:S11]  /*13ad0*/  @!UPT UIADD3 URZ, URZ, URZ, URZ ;  /* 0x0000003f3f3ff290 */ /* 0x000ff6000fffe03f */
[----:B------:R-:W-:Y:S01]  /*13ae0*/  @!UPT UIADD3 URZ, URZ, URZ, URZ ;  /* 0x0000003f3f3ff290 */ /* 0x000fe2000fffe03f */
[----:B------:R-:W-:Y:S04]  /*13af0*/  STL.64 [R1+0xd0], R8 ;  /* 0x0000d00801007387 */ /* 0x000fe80000100a00 */
[----:B------:R0:W-:Y:S02]  /*13b00*/  STL.64 [R1+0xd8], R10 ;  /* 0x0000d80a01007387 */ /* 0x0001e40000100a00 */
[----:B0-----:R-:W-:Y:S02]  /*13b10*/  HMMA.16816.F32.BF16 R8, R52, R48, R32 ;  /* 0x000000303408723c */ /* 0x001fe40000041820 */
[----:B------:R-:W2:Y:S04]  /*13b20*/  LDL R54, [R1+0x494] ;  /* 0x0004940001367983 */ /* 0x000ea80000100800 */
[----:B------:R-:W0:Y:S11]  /*13b30*/  LDSM.16.M88.4 R32, [R3+0x12a00] ;  /* 0x012a00000320783b */ /* 0x000e360000000200 */
[----:B------:R-:W-:Y:S06]  /*13b40*/  @!UPT UIADD3 URZ, URZ, URZ, URZ ;  /* 0x0000003f3f3ff290 */ /* 0x000fec000fffe03f */
[----:B------:R-:W-:Y:S04]  /*13b50*/  STL.64 [R1+0xc0], R8 ;  /* 0x0000c00801007387 */ /* 0x000fe80000100a00 */
[----:B------:R4:W-:Y:S02]  /*13b60*/  STL.64 [R1+0xc8], R10 ;  /* 0x0000c80a01007387 */ /* 0x0009e40000100a00 */
[C---:B----4-:R-:W-:Y:S02]  /*13b70*/  HMMA.16816.F32.BF16 R8, R56.reuse, R36, R28 ;  /* 0x000000243808723c */ /* 0x050fe4000004181c */
[----:B--2---:R-:W-:Y:S04]  /*13b80*/  STL [R1+0x830], R54 ;  /* 0x0008303601007387 */ /* 0x004fe80000100800 */
[----:B------:R-:W-:Y:S04]  /*13b90*/  STL.64 [R1+0xb0], R4 ;  /* 0x0000b00401007387 */ /* 0x000fe80000100a00 */
[----:B------:R1:W-:Y:S02]  /*13ba0*/  STL.64 [R1+0xb8], R6 ;  /* 0x0000b80601007387 */ /* 0x0003e40000100a00 */
[C---:B-1----:R-:W-:Y:S02]  /*13bb0*/  HMMA.16816.F32.BF16 R4, R56.reuse, R38, R24 ;  /* 0x000000263804723c */ /* 0x042fe40000041818 */
[----:B------:R-:W-:Y:S09]  /*13bc0*/  STL.64 [R1+0x8f8], R38 ;  /* 0x0008f82601007387 */ /* 0x000ff20000100a00 */
[----:B------:R-:W-:Y:S04]  /*13bd0*/  STL.64 [R1+0xa0], R8 ;  /* 0x0000a00801007387 */ /* 0x000fe80000100a00 */
[----:B------:R3:W-:Y:S04]  /*13be0*/  STL.64 [R1+0xa8], R10 ;  /* 0x0000a80a01007387 */ /* 0x0007e80000100a00 */
[----:B------:R-:W-:Y:S01]  /*13bf0*/  STL.64 [R1+0x8f0], R36 ;  /* 0x0008f02401007387 */ /* 0x000fe20000100a00 */
[C---:B---3--:R-:W-:Y:S03]  /*13c00*/  HMMA.16816.F32.BF16 R8, R56.reuse, R40, R20 ;  /* 0x000000283808723c */ /* 0x048fe60000041814 */
[----:B------:R-:W-:Y:S04]  /*13c10*/  STL.64 [R1+0x90], R4 ;  /* 0x0000900401007387 */ /* 0x000fe80000100a00 */
[----:B------:R1:W-:Y:S02]  /*13c20*/  STL.64 [R1+0x98], R6 ;  /* 0x0000980601007387 */ /* 0x0003e40000100a00 */
[C---:B-1----:R-:W-:Y:S02]  /*13c30*/  HMMA.16816.F32.BF16 R4, R56.reuse, R42, R16 ;  /* 0x0000002a3804723c */ /* 0x042fe40000041810 */
[----:B------:R-:W-:Y:S11]  /*13c40*/  STL.64 [R1+0x8c0], R42 ;  /* 0x0008c02a01007387 */ /* 0x000ff60000100a00 */
[----:B------:R-:W-:Y:S01]  /*13c50*/  @!UPT UIADD3 URZ, URZ, URZ, URZ ;  /* 0x0000003f3f3ff290 */ /* 0x000fe2000fffe03f */
[----:B------:R-:W-:Y:S04]  /*13c60*/  STL.64 [R1+0x80], R8 ;  /* 0x0000800801007387 */ /* 0x000fe80000100a00 */
[----:B------:R-:W-:Y:S04]  /*13c70*/  STL.64 [R1+0x88], R10 ;  /* 0x0000880a01007387 */ /* 0x000fe80000100a00 */
[----:B------:R-:W-:Y:S04]  /*13c80*/  STL.64 [R1+0x8b8], R40 ;  /* 0x0008b82801007387 */ /* 0x000fe80000100a00 */
[----:B------:R-:W-:Y:S04]  /*13c90*/  STL.64 [R1+0x330], R4 ;  /* 0x0003300401007387 */ /* 0x000fe80000100a00 */
[----:B------:R1:W-:Y:S04]  /*13ca0*/  STL.64 [R1+0x338], R6 ;  /* 0x0003380601007387 */ /* 0x0003e80000100a00 */
[----:B------:R-:W2:Y:S04]  /*13cb0*/  LDL.LU R16, [R1+0x280] ;  /* 0x0002800001107983 */ /* 0x000ea80000300800 */
[----:B------:R-:W2:Y:S04]  /*13cc0*/  LDL.LU R17, [R1+0x284] ;  /* 0x0002840001117983 */ /* 0x000ea80000300800 */
[----:B------:R-:W3:Y:S04]  /*13cd0*/  LDL.LU R18, [R1+0x288] ;  /* 0x0002880001127983 */ /* 0x000ee80000300800 */
[----:B------:R-:W3:Y:S01]  /*13ce0*/  LDL.LU R19, [R1+0x28c] ;  /* 0x00028c0001137983 */ /* 0x000ee20000300800 */
[C---:B-1----:R-:W-:Y:S03]  /*13cf0*/  HMMA.16816.F32.BF16 R4, R56.reuse, R44, R12 ;  /* 0x0000002c3804723c */ /* 0x042fe6000004180c */
[----:B---3--:R-:W-:Y:S04]  /*13d00*/  STL.64 [R1+0x840], R18 ;  /* 0x0008401201007387 */ /* 0x008fe80000100a00 */
[----:B--2---:R-:W-:Y:S04]  /*13d10*/  STL.64 [R1+0x838], R16 ;  /* 0x0008381001007387 */ /* 0x004fe80000100a00 */
[----:B------:R-:W2:Y:S11]  /*13d20*/  LDL.LU R24, [R1+0x160] ;  /* 0x0001600001187983 */ /* 0x000eb60000300800 */
[----:B------:R-:W-:Y:S01]  /*13d30*/  @!UPT UIADD3 URZ, URZ, URZ, URZ ;  /* 0x0000003f3f3ff290 */ /* 0x000fe2000fffe03f */
[----:B------:R-:W-:Y:S04]  /*13d40*/  STL.64 [R1+0x320], R4 ;  /* 0x0003200401007387 */ /* 0x000fe80000100a00 */
[----:B------:R-:W-:Y:S04]  /*13d50*/  STL.64 [R1+0x328], R6 ;  /* 0x0003280601007387 */ /* 0x000fe80000100a00 */
[----:B------:R-:W2:Y:S04]  /*13d60*/  LDL.LU R25, [R1+0x164] ;  /* 0x0001640001197983 */ /* 0x000ea80000300800 */
[----:B------:R-:W3:Y:S04]  /*13d70*/  LDL.LU R26, [R1+0x168] ;  /* 0x00016800011a7983 */ /* 0x000ee80000300800 */
[----:B------:R-:W3:Y:S04]  /*13d80*/  LDL.LU R27, [R1+0x16c] ;  /* 0x00016c00011b7983 */ /* 0x000ee80000300800 */
[----:B---3--:R-:W-:Y:S04]  /*13d90*/  STL.64 [R1+0x850], R26 ;  /* 0x0008501a01007387 */ /* 0x008fe80000100a00 */
[----:B--2---:R-:W-:Y:S04]  /*13da0*/  STL.64 [R1+0x848], R24 ;  /* 0x0008481801007387 */ /* 0x004fe80000100a00 */
[----:B------:R-:W2:Y:S04]  /*13db0*/  LDL.LU R28, [R1+0x170] ;  /* 0x00017000011c7983 */ /* 0x000ea80000300800 */
[----:B------:R-:W2:Y:S04]  /*13dc0*/  LDL.LU R29, [R1+0x174] ;  /* 0x00017400011d7983 */ /* 0x000ea80000300800 */
[----:B------:R-:W3:Y:S04]  /*13dd0*/  LDL.LU R30, [R1+0x178] ;  /* 0x00017800011e7983 */ /* 0x000ee80000300800 */
[----:B------:R-:W3:Y:S04]  /*13de0*/  LDL.LU R31, [R1+0x17c] ;  /* 0x00017c00011f7983 */ /* 0x000ee80000300800 */
[----:B---3--:R-:W-:Y:S04]  /*13df0*/  STL.64 [R1+0x870], R30 ;  /* 0x0008701e01007387 */ /* 0x008fe80000100a00 */
[----:B--2---:R1:W-:Y:S04]  /*13e00*/  STL.64 [R1+0x868], R28 ;  /* 0x0008681c01007387 */ /* 0x0043e80000100a00 */
[----:B------:R-:W2:Y:S04]  /*13e10*/  LDL.LU R52, [R1+0x180] ;  /* 0x0001800001347983 */ /* 0x000ea80000300800 */
        /* <DEDUP_REMOVED lines=11> */
[----:B-1----:R-:W3:Y:S04]  /*13ed0*/  LDL.LU R28, [R1+0x1c0] ;  /* 0x0001c000011c7983 */ /* 0x002ee80000300800 */
[----:B------:R-:W3:Y:S04]  /*13ee0*/  LDL.LU R29, [R1+0x1c4] ;  /* 0x0001c400011d7983 */ /* 0x000ee80000300800 */
[----:B------:R-:W4:Y:S04]  /*13ef0*/  LDL.LU R30, [R1+0x1c8] ;  /* 0x0001c800011e7983 */ /* 0x000f280000300800 */
[----:B------:R-:W4:Y:S04]  /*13f00*/  LDL.LU R31, [R1+0x1cc] ;  /* 0x0001cc00011f7983 */ /* 0x000f280000300800 */
[----:B----4-:R-:W-:Y:S04]  /*13f10*/  STL.64 [R1+0x8a0], R30 ;  /* 0x0008a01e01007387 */ /* 0x010fe80000100a00 */
[----:B---3--:R1:W-:Y:S04]  /*13f20*/  STL.64 [R1+0x898], R28 ;  /* 0x0008981c01007387 */ /* 0x0083e80000100a00 */
[----:B--2---:R-:W2:Y:S04]  /*13f30*/  LDL.LU R8, [R1+0x1e0] ;  /* 0x0001e00001087983 */ /* 0x004ea80000300800 */
        /* <DEDUP_REMOVED lines=13> */
[----:B------:R-:W2:Y:S04]  /*14010*/  LDL.LU R10, [R1+0x208] ;  /* 0x00020800010a7983 */ /* 0x000ea80000300800 */
[----:B------:R-:W2:Y:S04]  /*14020*/  LDL.LU R11, [R1+0x20c] ;  /* 0x00020c00010b7983 */ /* 0x000ea80000300800 */
[----:B------:R-:W3:Y:S04]  /*14030*/  LDL.LU R12, [R1+0x250] ;  /* 0x00025000010c7983 */ /* 0x000ee80000300800 */
[----:B------:R-:W3:Y:S04]  /*14040*/  LDL.LU R13, [R1+0x254] ;  /* 0x00025400010d7983 */ /* 0x000ee80000300800 */
[----:B------:R-:W3:Y:S04]  /*14050*/  LDL.LU R14, [R1+0x258] ;  /* 0x00025800010e7983 */ /* 0x000ee80000300800 */
[----:B------:R-:W3:Y:S04]  /*14060*/  LDL.LU R15, [R1+0x25c] ;  /* 0x00025c00010f7983 */ /* 0x000ee80000300800 */
[----:B------:R-:W4:Y:S04]  /*14070*/  LDL.LU R4, [R1+0x230] ;  /* 0x0002300001047983 */ /* 0x000f280000300800 */
[----:B------:R-:W4:Y:S04]  /*14080*/  LDL.LU R5, [R1+0x234] ;  /* 0x0002340001057983 */ /* 0x000f280000300800 */
[----:B------:R-:W4:Y:S04]  /*14090*/  LDL.LU R6, [R1+0x238] ;  /* 0x0002380001067983 */ /* 0x000f280000300800 */
[----:B------:R-:W4:Y:S04]  /*140a0*/  LDL.LU R7, [R1+0x23c] ;  /* 0x00023c0001077983 */ /* 0x000f280000300800 */
[----:B------:R-:W2:Y:S04]  /*140b0*/  LDL.LU R36, [R1+0x240] ;  /* 0x0002400001247983 */ /* 0x000ea80000300800 */
[----:B------:R-:W2:Y:S04]  /*140c0*/  LDL.LU R37, [R1+0x244] ;  /* 0x0002440001257983 */ /* 0x000ea80000300800 */
[----:B------:R-:W2:Y:S04]  /*140d0*/  LDL.LU R38, [R1+0x248] ;  /* 0x0002480001267983 */ /* 0x000ea80000300800 */
[----:B------:R-:W2:Y:S04]  /*140e0*/  LDL.LU R39, [R1+0x24c] ;  /* 0x00024c0001277983 */ /* 0x000ea80000300800 */
[----:B-1----:R-:W4:Y:S04]  /*140f0*/  LDL.LU R28, [R1+0x220] ;  /* 0x00022000011c7983 */ /* 0x002f280000300800 */
        /* <DEDUP_REMOVED lines=23> */
[----:B------:R-:W4:Y:S01]  /*14270*/  LDL.LU R2, [R1+0x554] ;  /* 0x0005540001027983 */ /* 0x000f220000300800 */
[C---:B---3--:R-:W-:Y:S08]  /*14280*/  HMMA.16816.F32.BF16 R12, R56.reuse, R46, R12 ;  /* 0x0000002e380c723c */ /* 0x048ff0000004180c */
[C---:B--2---:R-:W-:Y:S11]  /*14290*/  HMMA.16816.F32.BF16 R36, R56.reuse, R48, R36 ;  /* 0x000000303824723c */ /* 0x044ff60000041824 */
[----:B------:R-:W-:Y:S04]  /*142a0*/  @!UPT UIADD3 URZ, URZ, URZ, URZ ;  /* 0x0000003f3f3ff290 */ /* 0x000fe8000fffe03f */
[----:B------:R1:W-:Y:S04]  /*142b0*/  STL.64 [R1+0x250], R12 ;  /* 0x0002500c01007387 */ /* 0x0003e80000100a00 */
[----:B------:R2:W-:Y:S04]  /*142c0*/  STL.64 [R1+0x258], R14 ;  /* 0x0002580e01007387 */ /* 0x0005e80000100a00 */
[----:B-1----:R-:W0:Y:S04]  /*142d0*/  LDL.LU R12, [R1+0x270] ;  /* 0x00027000010c7983 */ /* 0x002e280000300800 */
[----:B------:R-:W0:Y:S04]  /*142e0*/  LDL.LU R13, [R1+0x274] ;  /* 0x00027400010d7983 */ /* 0x000e280000300800 */
[----:B--2---:R-:W0:Y:S04]  /*142f0*/  LDL.LU R14, [R1+0x278] ;  /* 0x00027800010e7983 */ /* 0x004e280000300800 */
[----:B------:R-:W0:Y:S01]  /*14300*/  LDL.LU R15, [R1+0x27c] ;  /* 0x00027c00010f7983 */ /* 0x000e220000300800 */
[----:B----4-:R-:W-:Y:S03]  /*14310*/  HMMA.16816.F32.BF16 R56, R56, R50, R4 ;  /* 0x000000323838723c */ /* 0x010fe60000041804 */
[----:B------:R-:W-:Y:S04]  /*14320*/  STL.64 [R1+0x240], R36 ;  /* 0x0002402401007387 */ /* 0x000fe80000100a00 */
[----:B------:R1:W-:Y:S04]  /*14330*/  STL.64 [R1+0x248], R38 ;  /* 0x0002482601007387 */ /* 0x0003e80000100a00 */
[----:B-1----:R-:W2:Y:S04]  /*14340*/  LDL.LU.64 R38, [R1+0x8f8] ;  /* 0x0008f80001267983 */ /* 0x002ea80000300a00 */
[----:B------:R-:W3:Y:S04]  /*14350*/  LDL.LU.64 R36, [R1+0x8f0] ;  /* 0x0008f00001247983 */ /* 0x000ee80000300a00 */
[----:B------:R-:W3:Y:S04]  /*14360*/  LDL.LU.64 R6, [R1+0x8e8] ;  /* 0x0008e80001067983 */ /* 0x000ee80000300a00 */
[----:B------:R-:W3:Y:S04]  /*14370*/  LDL.LU.64 R4, [R1+0x8e0] ;  /* 0x0008e00001047983 */ /* 0x000ee80000300a00 */
[----:B------:R1:W-:Y:S04]  /*14380*/  STL.64 [R1+0x230], R56 ;  /* 0x0002303801007387 */ /* 0x0003e80000100a00 */
[----:B------:R4:W-:Y:S04]  /*14390*/  STL.64 [R1+0x238], R58 ;  /* 0x0002383a01007387 */ /* 0x0009e80000100a00 */
[----:B-1----:R-:W2:Y:S04]  /*143a0*/  LDL.LU R56, [R1+0x130] ;  /* 0x0001300001387983 */ /* 0x002ea80000300800 */
[----:B------:R-:W2:Y:S01]  /*143b0*/  LDL.LU R57, [R1+0x134] ;  /* 0x0001340001397983 */ /* 0x000ea20000300800 */
[----:B----4-:R-:W-:-:S03]  /*143c0*/  MOV R59, R0 ;  /* 0x00000000003b7202 */ /* 0x010fc60000000f00 */
[----:B------:R-:W4:Y:S04]  /*143d0*/  LDL.LU R58, [R1+0x138] ;  /* 0x00013800013a7983 */ /* 0x000f280000300800 */
[----:B------:R-:W4:Y:S01]  /*143e0*/  LDL.LU R0, [R1+0x8d8] ;  /* 0x0008d80001007983 */ /* 0x000f220000300800 */
[C---:B---3--:R-:W-:Y:S08]  /*143f0*/  HMMA.16816.F32.BF16 R28, R4.reuse, R36, R28 ;  /* 0x00000024041c723c */ /* 0x048ff0000004181c */
[C---:B--2---:R-:W-:Y:S11]  /*14400*/  HMMA.16816.F32.BF16 R40, R4.reuse, R38, R40 ;  /* 0x000000260428723c */ /* 0x044ff60000041828 */
[----:B------:R-:W-:Y:S04]  /*14410*/  @!UPT UIADD3 URZ, URZ, URZ, URZ ;  /* 0x0000003f3f3ff290 */ /* 0x000fe8000fffe03f */
[----:B------:R-:W-:Y:S04]  /*14420*/  STL.64 [R1+0x220], R28 ;  /* 0x0002201c01007387 */ /* 0x000fe80000100a00 */
[----:B------:R1:W-:Y:S04]  /*14430*/  STL.64 [R1+0x228], R30 ;  /* 0x0002281e01007387 */ /* 0x0003e80000100a00 */
[----:B-1----:R-:W2:Y:S04]  /*14440*/  LDL.LU.64 R30, [R1+0x8d0] ;  /* 0x0008d000011e7983 */ /* 0x002ea80000300a00 */
[----:B------:R-:W2:Y:S04]  /*14450*/  LDL.LU.64 R28, [R1+0x8c8] ;  /* 0x0008c800011c7983 */ /* 0x000ea80000300a00 */
[----:B------:R-:W-:Y:S04]  /*14460*/  STL.64 [R1+0x210], R40 ;  /* 0x0002102801007387 */ /* 0x000fe80000100a00 */
[----:B------:R1:W-:Y:S04]  /*14470*/  STL.64 [R1+0x218], R42 ;  /* 0x0002182a01007387 */ /* 0x0003e80000100a00 */
[----:B-1----:R-:W2:Y:S04]  /*14480*/  LDL.LU.64 R42, [R1+0x8c0] ;  /* 0x0008c000012a7983 */ /* 0x002ea80000300a00 */
[----:B------:R-:W3:Y:S02]  /*14490*/  LDL.LU.64 R40, [R1+0x8b8] ;  /* 0x0008b80001287983 */ /* 0x000ee40000300a00 */
[C---:B---3--:R-:W-:Y:S11]  /*144a0*/  HMMA.16816.F32.BF16 R8, R4.reuse, R40, R8 ;  /* 0x000000280408723c */ /* 0x048ff60000041808 */
[----:B------:R-:W-:Y:S11]  /*144b0*/  @!UPT UIADD3 URZ, URZ, URZ, URZ ;  /* 0x0000003f3f3ff290 */ /* 0x000ff6000fffe03f */
[----:B------:R-:W-:Y:S01]  /*144c0*/  @!UPT UIADD3 URZ, URZ, URZ, URZ ;  /* 0x0000003f3f3ff290 */ /* 0x000fe2000fffe03f */
[----:B------:R-:W-:Y:S04]  /*144d0*/  STL.64 [R1+0x200], R8 ;  /* 0x0002000801007387 */ /* 0x000fe80000100a00 */
[----:B------:R1:W-:Y:S04]  /*144e0*/  STL.64 [R1+0x208], R10 ;  /* 0x0002080a01007387 */ /* 0x0003e80000100a00 */
[----:B-1----:R-:W3:Y:S04]  /*144f0*/  LDL.LU.64 R10, [R1+0x8b0] ;  /* 0x0008b000010a7983 */ /* 0x002ee80000300a00 */
[----:B------:R-:W3:Y:S01]  /*14500*/  LDL.LU.64 R8, [R1+0x8a8] ;  /* 0x0008a80001087983 */ /* 0x000ee20000300a00 */
[C---:B--2---:R-:W-:Y:S11]  /*14510*/  HMMA.16816.F32.BF16 R28, R4.reuse, R42, R28 ;  /* 0x0000002a041c723c */ /* 0x044ff6000004181c */
[----:B------:R-:W-:Y:S11]  /*14520*/  @!UPT UIADD3 URZ, URZ, URZ, URZ ;  /* 0x0000003f3f3ff290 */ /* 0x000ff6000fffe03f */
[----:B------:R-:W-:Y:S01]  /*14530*/  @!UPT UIADD3 URZ, URZ, URZ, URZ ;  /* 0x0000003f3f3ff290 */ /* 0x000fe2000fffe03f */
[----:B------:R-:W-:Y:S04]  /*14540*/  STL.64 [R1+0x1f0], R28 ;  /* 0x0001f01c01007387 */ /* 0x000fe80000100a00 */
[----:B------:R1:W-:Y:S04]  /*14550*/  STL.64 [R1+0x1f8], R30 ;  /* 0x0001f81e01007387 */ /* 0x0003e80000100a00 */
[----:B-1----:R-:W2:Y:S04]  /*14560*/  LDL.LU.64 R30, [R1+0x8a0] ;  /* 0x0008a000011e7983 */ /* 0x002ea80000300a00 */
[----:B------:R-:W2:Y:S01]  /*14570*/  LDL.LU.64 R28, [R1+0x898] ;  /* 0x00089800011c7983 */ /* 0x000ea20000300a00 */
[C---:B---3--:R-:W-:Y:S11]  /*14580*/  HMMA.16816.F32.BF16 R8, R4.reuse, R44, R8 ;  /* 0x0000002c0408723c */ /* 0x048ff60000041808 */
[----:B------:R-:W-:Y:S11]  /*14590*/  @!UPT UIADD3 URZ, URZ, URZ, URZ ;  /* 0x0000003f3f3ff290 */ /* 0x000ff6000fffe03f */
[----:B------:R-:W-:Y:S01]  /*145a0*/  @!UPT UIADD3 URZ, URZ, URZ, URZ ;  /* 0x0000003f3f3ff290 */ /* 0x000fe2000fffe03f */
[----:B------:R-:W-:Y:S04]  /*145b0*/  STL.64 [R1+0x1e0], R8 ;  /* 0x0001e00801007387 */ /* 0x000fe80000100a00 */
[----:B------:R1:W-:Y:S04]  /*145c0*/  STL.64 [R1+0x1e8], R10 ;  /* 0x0001e80a01007387 */ /* 0x0003e80000100a00 */
[----:B-1----:R-:W3:Y:S04]  /*145d0*/  LDL.LU.64 R10, [R1+0x890] ;  /* 0x00089000010a7983 */ /* 0x002ee80000300a00 */
[----:B------:R-:W3:Y:S01]  /*145e0*/  LDL.LU.64 R8, [R1+0x888] ;  /* 0x0008880001087983 */ /* 0x000ee20000300a00 */
[C---:B------:R-:W-:Y:S08]  /*145f0*/  HMMA.16816.F32.BF16 R52, R4.reuse, R46, R52 ;  /* 0x0000002e0434723c */ /* 0x040ff00000041834 */
        /* <DEDUP_REMOVED lines=9> */
[----:B------:R-:W2:Y:S01]  /*14690*/  LDL.LU.64 R28, [R1+0x868] ;  /* 0x00086800011c7983 */ /* 0x000ea20000300a00 */
[----:B---3--:R-:W-:Y:S03]  /*146a0*/  HMMA.16816.F32.BF16 R4, R4, R50, R8 ;  /* 0x000000320404723c */ /* 0x008fe60000041808 */
[----:B------:R-:W3:Y:S04]  /*146b0*/  LDL.LU.64 R10, [R1+0x860] ;  /* 0x00086000010a7983 */ /* 0x000ee80000300a00 */
[----:B------:R-:W3:Y:S11]  /*146c0*/  LDL.LU.64 R8, [R1+0x858] ;  /* 0x0008580001087983 */ /* 0x000ef60000300a00 */
[----:B------:R-:W-:Y:S05]  /*146d0*/  @!UPT UIADD3 URZ, URZ, URZ, URZ ;  /* 0x0000003f3f3ff290 */ /* 0x000fea000fffe03f */
[----:B------:R1:W-:Y:S04]  /*146e0*/  STL.64 [R1+0x1b0], R4 ;  /* 0x0001b00401007387 */ /* 0x0003e80000100a00 */
[----:B------:R0:W-:Y:S04]  /*146f0*/  STL.64 [R1+0x1b8], R6 ;  /* 0x0001b80601007387 */ /* 0x0001e80000100a00 */
[----:B-1----:R-:W2:Y:S04]  /*14700*/  LDL.LU R4, [R1+0x140] ;  /* 0x0001400001047983 */ /* 0x002ea80000300800 */
[----:B------:R-:W2:Y:S04]  /*14710*/  LDL.LU R5, [R1+0x144] ;  /* 0x0001440001057983 */ /* 0x000ea80000300800 */
[----:B0-----:R-:W2:Y:S04]  /*14720*/  LDL.LU R6, [R1+0x148] ;  /* 0x0001480001067983 */ /* 0x001ea80000300800 */
[----:B------:R-:W2:Y:S01]  /*14730*/  LDL.LU R7, [R1+0x14c] ;  /* 0x00014c0001077983 */ /* 0x000ea20000300800 */
[C---:B---3--:R-:W-:Y:S08]  /*14740*/  HMMA.16816.F32.BF16 R24, R8.reuse, R36, R24 ;  /* 0x000000240818723c */ /* 0x048ff00000041818 */
[C---:B------:R-:W-:Y:S11]  /*14750*/  HMMA.16816.F32.BF16 R16, R8.reuse, R38, R16 ;  /* 0x000000260810723c */ /* 0x040ff60000041810 */
[----:B------:R-:W-:Y:S04]  /*14760*/  @!UPT UIADD3 URZ, URZ, URZ, URZ ;  /* 0x0000003f3f3ff290 */ /* 0x000fe8000fffe03f */
[----:B------:R-:W-:Y:S04]  /*14770*/  STL.64 [R1+0x1a0], R24 ;  /* 0x0001a01801007387 */ /* 0x000fe80000100a00 */
[----:B------:R0:W-:Y:S04]  /*14780*/  STL.64 [R1+0x1a8], R26 ;  /* 0x0001a81a01007387 */ /* 0x0001e80000100a00 */
[----:B0-----:R-:W3:Y:S04]  /*14790*/  LDL.LU.64 R26, [R1+0x850] ;  /* 0x00085000011a7983 */ /* 0x001ee80000300a00 */
[----:B------:R-:W3:Y:S04]  /*147a0*/  LDL.LU.64 R24, [R1+0x848] ;  /* 0x0008480001187983 */ /* 0x000ee80000300a00 */
[----:B------:R-:W-:Y:S04]  /*147b0*/  STL.64 [R1+0x190], R16 ;  /* 0x0001901001007387 */ /* 0x000fe80000100a00 */
[----:B------:R0:W-:Y:S04]  /*147c0*/  STL.64 [R1+0x198], R18 ;  /* 0x0001981201007387 */ /* 0x0001e80000100a00 */
[----:B0-----:R-:W4:Y:S04]  /*147d0*/  LDL.LU.64 R18, [R1+0x840] ;  /* 0x0008400001127983 */ /* 0x001f280000300a00 */
[----:B------:R-:W4:Y:S01]  /*147e0*/  LDL.LU.64 R16, [R1+0x838] ;  /* 0x0008380001107983 */ /* 0x000f220000300a00 */
[C---:B--2---:R-:W-:Y:S08]  /*147f0*/  HMMA.16816.F32.BF16 R52, R8.reuse, R40, R52 ;  /* 0x000000280834723c */ /* 0x044ff00000041834 */
[C---:B------:R-:W-:Y:S08]  /*14800*/  HMMA.16816.F32.BF16 R28, R8.reuse, R42, R28 ;  /* 0x0000002a081c723c */ /* 0x040ff0000004181c */
[C---:B------:R-:W-:Y:S08]  /*14810*/  HMMA.16816.F32.BF16 R20, R8.reuse, R46, R20 ;  /* 0x0000002e0814723c */ /* 0x040ff00000041814 */
[C---:B------:R-:W-:Y:S01]  /*14820*/  HMMA.16816.F32.BF16 R4, R8.reuse, R48, R4 ;  /* 0x000000300804723c */ /* 0x040fe20000041804 */
[----:B------:R-:W-:Y:S04]  /*14830*/  STL.64 [R1+0x180], R52 ;  /* 0x0001803401007387 */ /* 0x000fe80000100a00 */
[----:B------:R0:W-:Y:S04]  /*14840*/  STL.64 [R1+0x188], R54 ;  /* 0x0001883601007387 */ /* 0x0001e80000100a00 */
[----:B0-----:R-:W2:Y:S04]  /*14850*/  LDL.LU R54, [R1+0x830] ;  /* 0x0008300001367983 */ /* 0x001ea80000300800 */
[----:B------:R-:W-:Y:S04]  /*14860*/  STL.64 [R1+0x170], R28 ;  /* 0x0001701c01007387 */ /* 0x000fe80000100a00 */
[----:B------:R0:W-:Y:S04]  /*14870*/  STL.64 [R1+0x178], R30 ;  /* 0x0001781e01007387 */ /* 0x0001e80000100a00 */
[----:B0-----:R-:W2:Y:S04]  /*14880*/  LDL.LU.64 R30, [R1+0x828] ;  /* 0x00082800011e7983 */ /* 0x001ea80000300a00 */
[----:B------:R-:W2:Y:S01]  /*14890*/  LDL.LU.64 R28, [R1+0x820] ;  /* 0x00082000011c7983 */ /* 0x000ea20000300a00 */
[C---:B---3--:R-:W-:Y:S11]  /*148a0*/  HMMA.16816.F32.BF16 R24, R8.reuse, R44, R24 ;  /* 0x0000002c0818723c */ /* 0x048ff60000041818 */
[----:B------:R-:W-:Y:S11]  /*148b0*/  @!UPT UIADD3 URZ, URZ, URZ, URZ ;  /* 0x0000003f3f3ff290 */ /* 0x000ff6000fffe03f */
[----:B------:R-:W-:Y:S01]  /*148c0*/  @!UPT UIADD3 URZ, URZ, URZ, URZ ;  /* 0x0000003f3f3ff290 */ /* 0x000fe2000fffe03f */
[----:B------:R-:W-:Y:S04]  /*148d0*/  STL.64 [R1+0x160], R24 ;  /* 0x0001601801007387 */ /* 0x000fe80000100a00 */
[----:B------:R0:W-:Y:S01]  /*148e0*/  STL.64 [R1+0x168], R26 ;  /* 0x0001681a01007387 */ /* 0x0001e20000100a00 */
[----:B----4-:R-:W-:Y:S03]  /*148f0*/  HMMA.16816.F32.BF16 R8, R8, R50, R16 ;  /* 0x000000320808723c */ /* 0x010fe60000041810 */
[----:B0-----:R-:W3:Y:S04]  /*14900*/  LDL.LU.64 R26, [R1+0x818] ;  /* 0x00081800011a7983 */ /* 0x001ee80000300a00 */
[----:B------:R-:W3:Y:S04]  /*14910*/  LDL.LU.64 R24, [R1+0x810] ;  /* 0x0008100001187983 */ /* 0x000ee80000300a00 */
[----:B------:R-:W-:Y:S04]  /*14920*/  STL.64 [R1+0x150], R20 ;  /* 0x0001501401007387 */ /* 0x000fe80000100a00 */
[----:B------:R0:W-:Y:S04]  /*14930*/  STL.64 [R1+0x158], R22 ;  /* 0x0001581601007387 */ /* 0x0001e80000100a00 */
[----:B0-----:R-:W4:Y:S04]  /*14940*/  LDL.LU.64 R22, [R1+0x808] ;  /* 0x0008080001167983 */ /* 0x001f280000300a00 */
[----:B------:R-:W4:Y:S04]  /*14950*/  LDL.LU.64 R20, [R1+0x800] ;  /* 0x0008000001147983 */ /* 0x000f280000300a00 */
[----:B------:R-:W-:Y:S04]  /*14960*/  STL.64 [R1+0x140], R4 ;  /* 0x0001400401007387 */ /* 0x000fe80000100a00 */
[----:B------:R-:W-:Y:S04]  /*14970*/  STL.64 [R1+0x148], R6 ;  /* 0x0001480601007387 */ /* 0x000fe80000100a00 */
[----:B------:R-:W2:Y:S04]  /*14980*/  LDL.LU.64 R18, [R1+0x7f8] ;  /* 0x0007f80001127983 */ /* 0x000ea80000300a00 */
[----:B------:R-:W2:Y:S01]  /*14990*/  LDL.LU.64 R16, [R1+0x7f0] ;  /* 0x0007f00001107983 */ /* 0x000ea20000300a00 */
[C---:B------:R-:W-:Y:S03]  /*149a0*/  HMMA.16816.F32.BF16 R12, R32.reuse, R36, R12 ;  /* 0x00000024200c723c */ /* 0x040fe6000004180c */
[----:B------:R0:W-:Y:S04]  /*149b0*/  STL.64 [R1+0x280], R8 ;  /* 0x0002800801007387 */ /* 0x0001e80000100a00 */
[----:B------:R1:W-:Y:S01]  /*149c0*/  STL.64 [R1+0x288], R10 ;  /* 0x0002880a01007387 */ /* 0x0003e20000100a00 */
[----:B------:R-:W-:Y:S03]  /*149d0*/  HMMA.16816.F32.BF16 R56, R32, R40, R56 ;  /* 0x000000282038723c */ /* 0x000fe60000041838 */
[----:B------:R-:W2:Y:S04]  /*149e0*/  LDSM.16.M88.4 R4, [R3+0x12c00] ;  /* 0x012c00000304783b */ /* 0x000ea80000000200 */
[----:B0-----:R-:W3:Y:S04]  /*149f0*/  LDL.LU R8, [R1+0x260] ;  /* 0x0002600001087983 */ /* 0x001ee80000300800 */
[----:B------:R-:W3:Y:S01]  /*14a00*/  LDL.LU R9, [R1+0x264] ;  /* 0x0002640001097983 */ /* 0x000ee20000300800 */
[----:B-1----:R-:W-:-:S02]  /*14a10*/  MOV R11, R0 ;  /* 0x00000000000b7202 */ /* 0x002fc40000000f00 */
[----:B--2---:R-:W-:Y:S02]  /*14a20*/  MOV R10, R16 ;  /* 0x00000010000a7202 */ /* 0x004fe40000000f00 */
[----:B------:R-:W2:Y:S04]  /*14a30*/  LDL.LU R16, [R1+0x7ec] ;  /* 0x0007ec0001107983 */ /* 0x000ea80000300800 */
[----:B------:R-:W4:Y:S04]  /*14a40*/  LDL.LU R0, [R1+0x7e8] ;  /* 0x0007e80001007983 */ /* 0x000f280000300800 */
[----:B------:R-:W4:Y:S04]  /*14a50*/  LDL R55, [R1+0x490] ;  /* 0x0004900001377983 */ /* 0x000f280000100800 */
[----:B------:R-:W-:Y:S04]  /*14a60*/  STL.64 [R1+0x270], R12 ;  /* 0x0002700c01007387 */ /* 0x000fe80000100a00 */
[----:B------:R0:W-:Y:S04]  /*14a70*/  STL.64 [R1+0x278], R14 ;  /* 0x0002780e01007387 */ /* 0x0001e80000100a00 */
[----:B0-----:R-:W4:Y:S04]  /*14a80*/  LDL.LU.64 R14, [R1+0x7e0] ;  /* 0x0007e000010e7983 */ /* 0x001f280000300a00 */
[----:B------:R-:W4:Y:S01]  /*14a90*/  LDL.LU.64 R12, [R1+0x7d8] ;  /* 0x0007d800010c7983 */ /* 0x000f220000300a00 */
[C---:B---3--:R-:W-:Y:S11]  /*14aa0*/  HMMA.16816.F32.BF16 R8, R32.reuse, R38, R8 ;  /* 0x000000262008723c */ /* 0x048ff60000041808 */
[----:B------:R-:W-:Y:S11]  /*14ab0*/  @!UPT UIADD3 URZ, URZ, URZ, URZ ;  /* 0x0000003f3f3ff290 */ /* 0x000ff6000fffe03f */
[----:B------:R-:W-:Y:S01]  /*14ac0*/  @!UPT UIADD3 URZ, URZ, URZ, URZ ;  /* 0x0000003f3f3ff290 */ /* 0x000fe2000fffe03f */
[----:B------:R-:W-:Y:S04]  /*14ad0*/  STL.64 [R1+0x260], R8 ;  /* 0x0002600801007387 */ /* 0x000fe80000100a00 */
[----:B------:R2:W-:Y:S04]  /*14ae0*/  STL.64 [R1+0x268], R10 ;  /* 0x0002680a01007387 */ /* 0x0005e80000100a00 */
[----:B------:R-:W-:Y:S04]  /*14af0*/  STL.64 [R1+0x130], R56 ;  /* 0x0001303801007387 */ /* 0x000fe80000100a00 */
[----:B------:R-:W-:Y:S04]  /*14b00*/  STL.64 [R1+0x138], R58 ;  /* 0x0001383a01007387 */ /* 0x000fe80000100a00 */
[----:B------:R-:W3:Y:S01]  /*14b10*/  LDL.LU R52, [R1+0x558] ;  /* 0x0005580001347983 */ /* 0x000ee20000300800 */
[C---:B--2---:R-:W-:Y:S08]  /*14b20*/  HMMA.16816.F32.BF16 R8, R32.reuse, R44, R16 ;  /* 0x0000002c2008723c */ /* 0x044ff00000041810 */
[C---:B----4-:R-:W-:Y:S08]  /*14b30*/  HMMA.16816.F32.BF16 R16, R32.reuse, R46, R20 ;  /* 0x0000002e2010723c */ /* 0x050ff00000041814 */
[C---:B------:R-:W-:Y:S11]  /*14b40*/  HMMA.16816.F32.BF16 R12, R32.reuse, R42, R12 ;  /* 0x0000002a200c723c */ /* 0x040ff6000004180c */
[----:B------:R-:W-:Y:S11]  /*14b50*/  @!UPT UIADD3 URZ, URZ, URZ, URZ ;  /* 0x0000003f3f3ff290 */ /* 0x000ff6000fffe03f */
[----:B------:R-:W-:Y:S01]  /*14b60*/  @!UPT UIADD3 URZ, URZ, URZ, URZ ;  /* 0x0000003f3f3ff290 */ /* 0x000fe2000fffe03f */
[----:B------:R0:W-:Y:S04]  /*14b70*/  STL.64 [R1+0x380], R12 ;  /* 0x0003800c01007387 */ /* 0x0001e80000100a00 */
[----:B------:R-:W-:Y:S04]  /*14b80*/  STL.64 [R1+0x388], R14 ;  /* 0x0003880e01007387 */ /* 0x000fe80000100a00 */
[----:B------:R-:W-:Y:S04]  /*14b90*/  STL.64 [R1+0x370], R8 ;  /* 0x0003700801007387 */ /* 0x000fe80000100a00 */
[----:B------:R1:W-:Y:S04]  /*14ba0*/  STL.64 [R1+0x378], R10 ;  /* 0x0003780a01007387 */ /* 0x0003e80000100a00 */
[----:B0-----:R-:W2:Y:S01]  /*14bb0*/  LDL.LU R12, [R1+0x480] ;  /* 0x00048000010c7983 */ /* 0x001ea20000300800 */
[C---:B-1----:R-:W-:Y:S03]  /*14bc0*/  HMMA.16816.F32.BF16 R8, R32.reuse, R48, R24 ;  /* 0x000000302008723c */ /* 0x042fe60000041818 */
[----:B------:R-:W-:Y:S04]  /*14bd0*/  STL.64 [R1+0x360], R16 ;  /* 0x0003601001007387 */ /* 0x000fe80000100a00 */
[----:B------:R0:W-:Y:S04]  /*14be0*/  STL.64 [R1+0x368], R18 ;  /* 0x0003681201007387 */ /* 0x0001e80000100a00 */
[----:B------:R-:W4:Y:S11]  /*14bf0*/  LDL.LU R13, [R1+0x484] ;  /* 0x00048400010d7983 */ /* 0x000f360000300800 */
[----:B------:R-:W-:Y:S01]  /*14c00*/  @!UPT UIADD3 URZ, URZ, URZ, URZ ;  /* 0x0000003f3f3ff290 */ /* 0x000fe2000fffe03f */
[----:B------:R1:W-:Y:S04]  /*14c10*/  STL.64 [R1+0x350], R8 ;  /* 0x0003500801007387 */ /* 0x0003e80000100a00 */
[----:B------:R1:W-:Y:S04]  /*14c20*/  STL.64 [R1+0x358], R10 ;  /* 0x0003580a01007387 */ /* 0x0003e80000100a00 */
[----:B------:R-:W3:Y:S04]  /*14c30*/  LDL.LU R14, [R1+0x488] ;  /* 0x00048800010e7983 */ /* 0x000ee80000300800 */
[----:B------:R-:W3:Y:S01]  /*14c40*/  LDL.LU R15, [R1+0x48c] ;  /* 0x00048c00010f7983 */ /* 0x000ee20000300800 */
[----:B0-----:R-:W-:Y:S03]  /*14c50*/  HMMA.16816.F32.BF16 R16, R32, R50, R28 ;  /* 0x000000322010723c */ /* 0x001fe6000004181c */
[----:B-1----:R-:W3:Y:S04]  /*14c60*/  LDL.LU R8, [R1+0x470] ;  /* 0x0004700001087983 */ /* 0x002ee80000300800 */
[----:B------:R-:W3:Y:S04]  /*14c70*/  LDL.LU R53, [R1+0x55c] ;  /* 0x00055c0001357983 */ /* 0x000ee80000300800 */
[----:B------:R-:W3:Y:S04]  /*14c80*/  LDL.LU R9, [R1+0x474] ;  /* 0x0004740001097983 */ /* 0x000ee80000300800 */
[----:B------:R-:W3:Y:S08]  /*14c90*/  LDL.LU R10, [R1+0x478] ;  /* 0x00047800010a7983 */ /* 0x000ef00000300800 */
[----:B------:R0:W-:Y:S04]  /*14ca0*/  STL.64 [R1+0x340], R16 ;  /* 0x0003401001007387 */ /* 0x0001e80000100a00 */
[----:B------:R1:W-:Y:S04]  /*14cb0*/  STL.64 [R1+0x348], R18 ;  /* 0x0003481201007387 */ /* 0x0003e80000100a00 */
        /* <DEDUP_REMOVED lines=8> */
[----:B------:R-:W3:Y:S01]  /*14d40*/  LDL.LU R20, [R1+0x45c] ;  /* 0x00045c0001147983 */ /* 0x000ee20000300800 */
[----:B------:R-:W-:-:S03]  /*14d50*/  FADD R2, -R54, R2 ;  /* 0x0000000236027221 */ /* 0x000fc60000000100 */
[----:B0-----:R-:W3:Y:S01]  /*14d60*/  LDL.LU R16, [R1+0x440] ;  /* 0x0004400001107983 */ /* 0x001ee20000300800 */
[----:B------:R-:W-:-:S03]  /*14d70*/  FMUL R2, R2, 1.4426950216293334961 ;  /* 0x3fb8aa3b02027820 */ /* 0x000fc60000400000 */
[----:B------:R-:W3:Y:S03]  /*14d80*/  LDL.LU R17, [R1+0x444] ;  /* 0x0004440001117983 */ /* 0x000ee60000300800 */
[----:B------:R-:W3:Y:S01]  /*14d90*/  MUFU.EX2 R2, R2 ;  /* 0x0000000200027308 */ /* 0x000ee20000000800 */
[----:B-1----:R-:W3:Y:S04]  /*14da0*/  LDL.LU R18, [R1+0x448] ;  /* 0x0004480001127983 */ /* 0x002ee80000300800 */
[----:B------:R-:W3:Y:S01]  /*14db0*/  LDL.LU R19, [R1+0x44c] ;  /* 0x00044c0001137983 */ /* 0x000ee20000300800 */
[C---:B--2---:R-:W-:Y:S02]  /*14dc0*/  FMUL R12, R60.reuse, R12 ;  /* 0x0000000c3c0c7220 */ /* 0x044fe40000400000 */
[----:B----4-:R-:W-:-:S02]  /*14dd0*/  FMUL R13, R60, R13 ;  /* 0x0000000d3c0d7220 */ /* 0x010fc40000400000 */
[C---:B---3--:R-:W-:Y:S02]  /*14de0*/  FMUL R14, R2.reuse, R14 ;  /* 0x0000000e020e7220 */ /* 0x048fe40000400000 */
[----:B------:R-:W-:-:S07]  /*14df0*/  FMUL R15, R2, R15 ;  /* 0x0000000f020f7220 */ /* 0x000fce0000400000 */
[----:B------:R-:W-:Y:S11]  /*14e00*/  HMMA.16816.F32.BF16 R12, R4, R36, R12 ;  /* 0x00000024040c723c */ /* 0x000ff6000004180c */
[----:B------:R-:W-:Y:S11]  /*14e10*/  @!UPT UIADD3 URZ, URZ, URZ, URZ ;  /* 0x0000003f3f3ff290 */ /* 0x000ff6000fffe03f */
[----:B------:R-:W-:Y:S01]  /*14e20*/  @!UPT UIADD3 URZ, URZ, URZ, URZ ;  /* 0x0000003f3f3ff290 */ /* 0x000fe2000fffe03f */
[----:B------:R0:W-:Y:S04]  /*14e30*/  STL.64 [R1+0x480], R12 ;  /* 0x0004800c01007387 */ /* 0x0001e80000100a00 */
[----:B------:R1:W-:Y:S01]  /*14e40*/  STL.64 [R1+0x488], R14 ;  /* 0x0004880e01007387 */ /* 0x0003e20000100a00 */
[----:B0-----:R-:W-:-:S03]  /*14e50*/  FMUL R12, R60, R26 ;  /* 0x0000001a3c0c7220 */ /* 0x001fc60000400000 */
[----:B------:R-:W2:Y:S01]  /*14e60*/  LDL.LU R26, [R1+0x430] ;  /* 0x00043000011a7983 */ /* 0x000ea20000300800 */
[C---:B------:R-:W-:Y:S02]  /*14e70*/  FMUL R8, R60.reuse, R8 ;  /* 0x000000083c087220 */ /* 0x040fe40000400000 */
[----:B------:R-:W-:Y:S02]  /*14e80*/  FMUL R9, R60, R9 ;  /* 0x000000093c097220 */ /* 0x000fe40000400000 */
[C---:B------:R-:W-:Y:S02]  /*14e90*/  FMUL R10, R2.reuse, R10 ;  /* 0x0000000a020a7220 */ /* 0x040fe40000400000 */
[----:B------:R-:W-:-:S07]  /*14ea0*/  FMUL R11, R2, R11 ;  /* 0x0000000b020b7220 */ /* 0x000fce0000400000 */
[----:B------:R-:W-:Y:S01]  /*14eb0*/  HMMA.16816.F32.BF16 R8, R4, R38, R8 ;  /* 0x000000260408723c */ /* 0x000fe20000041808 */
[----:B------:R-:W-:Y:S02]  /*14ec0*/  FMUL R13, R60, R23 ;  /* 0x000000173c0d7220 */ /* 0x000fe40000400000 */
[C---:B-1----:R-:W-:Y:S01]  /*14ed0*/  FMUL R14, R2.reuse, R22 ;  /* 0x00000016020e7220 */ /* 0x042fe20000400000 */
[----:B------:R-:W3:Y:S01]  /*14ee0*/  LDL.LU R23, [R1+0x434] ;  /* 0x0004340001177983 */ /* 0x000ee20000300800 */
[----:B------:R-:W-:-:S07]  /*14ef0*/  FMUL R15, R2, R27 ;  /* 0x0000001b020f7220 */ /* 0x000fce0000400000 */
[----:B------:R-:W-:Y:S11]  /*14f00*/  HMMA.16816.F32.BF16 R28, R4, R40, R12 ;  /* 0x00000028041c723c */ /* 0x000ff6000004180c */
[----:B------:R0:W-:Y:S04]  /*14f10*/  STL.64 [R1+0x470], R8 ;  /* 0x0004700801007387 */ /* 0x0001e80000100a00 */
[----:B------:R1:W-:Y:S04]  /*14f20*/  STL.64 [R1+0x478], R10 ;  /* 0x0004780a01007387 */ /* 0x0003e80000100a00 */
[----:B------:R-:W4:Y:S01]  /*14f30*/  LDL.LU R22, [R1+0x438] ;  /* 0x0004380001167983 */ /* 0x000f220000300800 */
[----:B0-----:R-:W-:-:S02]  /*14f40*/  FMUL R8, R60, R25 ;  /* 0x000000193c087220 */ /* 0x001fc40000400000 */
[----:B------:R-:W-:Y:S02]  /*14f50*/  FMUL R9, R60, R24 ;  /* 0x000000183c097220 */ /* 0x000fe40000400000 */
[C---:B-1----:R-:W-:Y:S02]  /*14f60*/  FMUL R10, R2.reuse, R21 ;  /* 0x00000015020a7220 */ /* 0x042fe40000400000 */
[----:B------:R-:W-:-:S07]  /*14f70*/  FMUL R11, R2, R20 ;  /* 0x00000014020b7220 */ /* 0x000fce0000400000 */
[----:B------:R-:W-:Y:S01]  /*14f80*/  HMMA.16816.F32.BF16 R8, R4, R42, R8 ;  /* 0x0000002a0408723c */ /* 0x000fe20000041808 */
[----:B------:R-:W-:Y:S01]  /*14f90*/  STL.64 [R1+0x460], R28 ;  /* 0x0004601c01007387 */ /* 0x000fe20000100a00 */
[----:B------:R-:W-:-:S03]  /*14fa0*/  FMUL R16, R60, R16 ;  /* 0x000000103c107220 */ /* 0x000fc60000400000 */
[----:B------:R-:W-:Y:S01]  /*14fb0*/  STL.64 [R1+0x468], R30 ;  /* 0x0004681e01007387 */ /* 0x000fe20000100a00 */
[----:B------:R-:W-:Y:S02]  /*14fc0*/  FMUL R17, R60, R17 ;  /* 0x000000113c117220 */ /* 0x000fe40000400000 */
[C---:B------:R-:W-:Y:S01]  /*14fd0*/  FMUL R18, R2.reuse, R18 ;  /* 0x0000001202127220 */ /* 0x040fe20000400000 */
[----:B------:R-:W4:Y:S01]  /*14fe0*/  LDL.LU R24, [R1+0x428] ;  /* 0x0004280001187983 */ /* 0x000f220000300800 */
[----:B------:R-:W-:Y:S11]  /*14ff0*/  FMUL R19, R2, R19 ;  /* 0x0000001302137220 */ /* 0x000ff60000400000 */
[----:B------:R-:W-:Y:S02]  /*15000*/  @!UPT UIADD3 URZ, URZ, URZ, URZ ;  /* 0x0000003f3f3ff290 */ /* 0x000fe4000fffe03f */
[----:B------:R-:W-:Y:S04]  /*15010*/  STL.64 [R1+0x450], R8 ;  /* 0x0004500801007387 */ /* 0x000fe80000100a00 */
[----:B------:R-:W-:Y:S04]  /*15020*/  STL.64 [R1+0x458], R10 ;  /* 0x0004580a01007387 */ /* 0x000fe80000100a00 */
[----:B------:R-:W4:Y:S01]  /*15030*/  LDL.LU R15, [R1+0x43c] ;  /* 0x00043c00010f7983 */ /* 0x000f220000300800 */
[----:B------:R-:W-:Y:S03]  /*15040*/  HMMA.16816.F32.BF16 R16, R4, R44, R16 ;  /* 0x0000002c0410723c */ /* 0x000fe60000041810 */
[----:B------:R-:W4:Y:S04]  /*15050*/  LDL.LU R35, [R1+0x420] ;  /* 0x0004200001237983 */ /* 0x000f280000300800 */
[----:B------:R-:W4:Y:S04]  /*15060*/  LDL.LU R25, [R1+0x424] ;  /* 0x0004240001197983 */ /* 0x000f280000300800 */
[----:B------:R0:W1:Y:S04]  /*15070*/  LDSM.16.M88.4 R8, [R3+0x12e00] ;  /* 0x012e00000308783b */ /* 0x0000680000000200 */
[----:B0-----:R-:W4:Y:S04]  /*15080*/  LDL.LU R3, [R1+0x7d0] ;  /* 0x0007d00001037983 */ /* 0x001f280000300800 */
[----:B------:R-:W4:Y:S04]  /*15090*/  LDL.LU R34, [R1+0x42c] ;  /* 0x00042c0001227983 */ /* 0x000f280000300800 */
[----:B------:R-:W4:Y:S04]  /*150a0*/  LDL.LU R33, [R1+0x410] ;  /* 0x0004100001217983 */ /* 0x000f280000300800 */
[----:B------:R0:W-:Y:S04]  /*150b0*/  STL.64 [R1+0x440], R16 ;  /* 0x0004401001007387 */ /* 0x0001e80000100a00 */
[----:B------:R0:W-:Y:S04]  /*150c0*/  STL.64 [R1+0x448], R18 ;  /* 0x0004481201007387 */ /* 0x0001e80000100a00 */
[----:B------:R-:W4:Y:S01]  /*150d0*/  LDL.LU R32, [R1+0x414] ;  /* 0x0004140001207983 */ /* 0x000f220000300800 */
[----:B------:R-:W-:-:S03]  /*150e0*/  FADD R12, -R55, R52 ;  /* 0x00000034370c7221 */ /* 0x000fc60000000100 */
[----:B------:R-:W4:Y:S04]  /*150f0*/  LDL.LU R31, [R1+0x418] ;  /* 0x00041800011f7983 */ /* 0x000f280000300800 */
[----:B------:R-:W4:Y:S01]  /*15100*/  LDL.LU R30, [R1+0x41c] ;  /* 0x00041c00011e7983 */ /* 0x000f220000300800 */
[----:B------:R-:W-:-:S03]  /*15110*/  FMUL R20, R12, 1.4426950216293334961 ;  /* 0x3fb8aa3b0c147820 */ /* 0x000fc60000400000 */
[----:B------:R-:W4:Y:S04]  /*15120*/  LDL.LU R29, [R1+0x400] ;  /* 0x00040000011d7983 */ /* 0x000f280000300800 */
[----:B------:R-:W4:Y:S04]  /*15130*/  LDL.LU R28, [R1+0x404] ;  /* 0x00040400011c7983 */ /* 0x000f280000300800 */
[----:B------:R-:W4:Y:S01]  /*15140*/  LDL.LU R27, [R1+0x408] ;  /* 0x00040800011b7983 */ /* 0x000f220000300800 */
[----:B--2---:R-:W-:-:S03]  /*15150*/  FMUL R12, R60, R26 ;  /* 0x0000001a3c0c7220 */ /* 0x004fc60000400000 */
[----:B------:R-:W2:Y:S01]  /*15160*/  LDL.LU R26, [R1+0x40c] ;  /* 0x00040c00011a7983 */ /* 0x000ea20000300800 */
[----:B------:R-:W-:Y:S02]  /*15170*/  FADD R21, -R0, R53 ;  /* 0x0000003500157221 */ /* 0x000fe40000000100 */
[----:B---3--:R-:W-:Y:S02]  /*15180*/  FMUL R13, R60, R23 ;  /* 0x000000173c0d7220 */ /* 0x008fe40000400000 */
[----:B------:R-:W-:Y:S01]  /*15190*/  FMUL R21, R21, 1.4426950216293334961 ;  /* 0x3fb8aa3b15157820 */ /* 0x000fe20000400000 */
[----:B------:R-:W3:Y:S01]  /*151a0*/  MUFU.EX2 R20, R20 ;  /* 0x0000001400147308 */ /* 0x000ee20000000800 */
[----:B------:R-:W2:Y:S01]  /*151b0*/  LDL.LU R23, [R1+0x3f8] ;  /* 0x0003f80001177983 */ /* 0x000ea20000300800 */
[----:B----4-:R-:W-:-:S06]  /*151c0*/  FMUL R14, R2, R22 ;  /* 0x00000016020e7220 */ /* 0x010fcc0000400000 */
[----:B------:R-:W4:Y:S01]  /*151d0*/  MUFU.EX2 R21, R21 ;  /* 0x0000001500157308 */ /* 0x000f220000000800 */
[----:B------:R-:W2:Y:S01]  /*151e0*/  LDL.LU R22, [R1+0x3fc] ;  /* 0x0003fc0001167983 */ /* 0x000ea20000300800 */
[----:B------:R-:W-:-:S07]  /*151f0*/  FMUL R15, R2, R15 ;  /* 0x0000000f020f7220 */ /* 0x000fce0000400000 */
[----:B------:R-:W-:Y:S01]  /*15200*/  HMMA.16816.F32.BF16 R12, R4, R46, R12 ;  /* 0x0000002e040c723c */ /* 0x000fe2000004180c */
[----:B0-----:R-:W-:Y:S02]  /*15210*/  FMUL R17, R60, R25 ;  /* 0x000000193c117220 */ /* 0x001fe40000400000 */
[----:B------:R-:W-:Y:S01]  /*15220*/  FMUL R18, R2, R24 ;  /* 0x0000001802127220 */ /* 0x000fe20000400000 */
[----:B------:R-:W2:Y:S01]  /*15230*/  LDL.LU R25, [R1+0x3f0] ;  /* 0x0003f00001197983 */ /* 0x000ea20000300800 */
[----:B------:R-:W-:-:S03]  /*15240*/  FMUL R16, R60, R35 ;  /* 0x000000233c107220 */ /* 0x000fc60000400000 */
[----:B------:R-:W2:Y:S01]  /*15250*/  LDL.LU R24, [R1+0x3f4] ;  /* 0x0003f40001187983 */ /* 0x000ea20000300800 */
[----:B------:R-:W-:Y:S11]  /*15260*/  FMUL R19, R2, R34 ;  /* 0x0000002202137220 */ /* 0x000ff60000400000 */
[----:B------:R-:W-:Y:S03]  /*15270*/  @!UPT UIADD3 URZ, URZ, URZ, URZ ;  /* 0x0000003f3f3ff290 */ /* 0x000fe6000fffe03f */
[----:B------:R0:W-:Y:S04]  /*15280*/  STL.64 [R1+0x430], R12 ;  /* 0x0004300c01007387 */ /* 0x0001e80000100a00 */
[----:B------:R1:W-:Y:S01]  /*15290*/  STL.64 [R1+0x438], R14 ;  /* 0x0004380e01007387 */ /* 0x0003e20000100a00 */
[----:B------:R-:W-:Y:S01]  /*152a0*/  HMMA.16816.F32.BF16 R16, R4, R48, R16 ;  /* 0x000000300410723c */ /* 0x000fe20000041810 */
[C---:B0-----:R-:W-:Y:S02]  /*152b0*/  FMUL R12, R60.reuse, R33 ;  /* 0x000000213c0c7220 */ /* 0x041fe40000400000 */
[----:B------:R-:W-:Y:S02]  /*152c0*/  FMUL R13, R60, R32 ;  /* 0x000000203c0d7220 */ /* 0x000fe40000400000 */
[C---:B-1----:R-:W-:Y:S01]  /*152d0*/  FMUL R14, R2.reuse, R31 ;  /* 0x0000001f020e7220 */ /* 0x042fe20000400000 */
[----:B------:R-:W2:Y:S01]  /*152e0*/  LDL.LU R60, [R1+0x7cc] ;  /* 0x0007cc00013c7983 */ /* 0x000ea20000300800 */
[----:B------:R-:W-:-:S07]  /*152f0*/  FMUL R15, R2, R30 ;  /* 0x0000001e020f7220 */ /* 0x000fce0000400000 */
[----:B------:R-:W-:Y:S07]  /*15300*/  HMMA.16816.F32.BF16 R12, R4, R50, R12 ;  /* 0x00000032040c723c */ /* 0x000fee000004180c */
[C---:B---3--:R-:W-:Y:S02]  /*15310*/  FMUL R4, R20.reuse, R29 ;  /* 0x0000001d14047220 */ /* 0x048fe40000400000 */
[----:B------:R-:W-:Y:S02]  /*15320*/  FMUL R5, R20, R28 ;  /* 0x0000001c14057220 */ /* 0x000fe40000400000 */
[C---:B----4-:R-:W-:Y:S01]  /*15330*/  FMUL R6, R21.reuse, R27 ;  /* 0x0000001b15067220 */ /* 0x050fe20000400000 */
[----:B------:R0:W-:Y:S04]  /*15340*/  STL.64 [R1+0x420], R16 ;  /* 0x0004201001007387 */ /* 0x0001e80000100a00 */
[----:B------:R-:W-:Y:S04]  /*15350*/  STL.64 [R1+0x428], R18 ;  /* 0x0004281201007387 */ /* 0x000fe80000100a00 */
[----:B0-----:R-:W3:Y:S04]  /*15360*/  LDL.LU R16, [R1+0x3ec] ;  /* 0x0003ec0001107983 */ /* 0x001ee80000300800 */
[----:B------:R-:W-:Y:S04]  /*15370*/  STL.64 [R1+0x410], R12 ;  /* 0x0004100c01007387 */ /* 0x000fe80000100a00 */
[----:B------:R0:W-:Y:S04]  /*15380*/  STL.64 [R1+0x418], R14 ;  /* 0x0004180e01007387 */ /* 0x0001e80000100a00 */
[----:B------:R-:W4:Y:S04]  /*15390*/  LDL.LU R17, [R1+0x3e0] ;  /* 0x0003e00001117983 */ /* 0x000f280000300800 */
[----:B0-----:R-:W4:Y:S01]  /*153a0*/  LDL.LU R15, [R1+0x3e4] ;  /* 0x0003e400010f7983 */ /* 0x001f220000300800 */
[----:B--2---:R-:W-:-:S07]  /*153b0*/  FMUL R7, R21, R26 ;  /* 0x0000001a15077220 */ /* 0x004fce0000400000 */
[----:B------:R-:W-:Y:S11]  /*153c0*/  HMMA.16816.F32.BF16 R4, R8, R36, R4 ;  /* 0x000000240804723c */ /* 0x000ff60000041804 */
[----:B------:R-:W-:Y:S11]  /*153d0*/  @!UPT UIADD3 URZ, URZ, URZ, URZ ;  /* 0x0000003f3f3ff290 */ /* 0x000ff6000fffe03f */
[----:B------:R-:W-:Y:S01]  /*153e0*/  @!UPT UIADD3 URZ, URZ, URZ, URZ ;  /* 0x0000003f3f3ff290 */ /* 0x000fe2000fffe03f */
[----:B------:R-:W-:Y:S04]  /*153f0*/  STL.64 [R1+0x400], R4 ;  /* 0x0004000401007387 */ /* 0x000fe80000100a00 */
[----:B------:R0:W-:Y:S04]  /*15400*/  STL.64 [R1+0x408], R6 ;  /* 0x0004080601007387 */ /* 0x0001e80000100a00 */
[----:B------:R-:W2:Y:S04]  /*15410*/  LDL.LU R14, [R1+0x3e8] ;  /* 0x0003e800010e7983 */ /* 0x000ea80000300800 */
[----:B------:R-:W2:Y:S01]  /*15420*/  LDL.LU R37, [R1+0x3d0] ;  /* 0x0003d00001257983 */ /* 0x000ea20000300800 */
[----:B0-----:R-:W-:-:S03]  /*15430*/  FMUL R6, R21, R23 ;  /* 0x0000001715067220 */ /* 0x001fc60000400000 */
[----:B------:R-:W2:Y:S01]  /*15440*/  LDL.LU R36, [R1+0x3d4] ;  /* 0x0003d40001247983 */ /* 0x000ea20000300800 */
[----:B------:R-:W-:Y:S02]  /*15450*/  FMUL R7, R21, R22 ;  /* 0x0000001615077220 */ /* 0x000fe40000400000 */
[C---:B------:R-:W-:Y:S02]  /*15460*/  FMUL R4, R20.reuse, R25 ;  /* 0x0000001914047220 */ /* 0x040fe40000400000 */
[----:B------:R-:W-:-:S07]  /*15470*/  FMUL R5, R20, R24 ;  /* 0x0000001814057220 */ /* 0x000fce0000400000 */
[----:B------:R-:W-:Y:S11]  /*15480*/  HMMA.16816.F32.BF16 R4, R8, R38, R4 ;  /* 0x000000260804723c */ /* 0x000ff60000041804 */
[----:B------:R-:W-:Y:S11]  /*15490*/  @!UPT UIADD3 URZ, URZ, URZ, URZ ;  /* 0x0000003f3f3ff290 */ /* 0x000ff6000fffe03f */
[----:B------:R-:W-:Y:S01]  /*154a0*/  @!UPT UIADD3 URZ, URZ, URZ, URZ ;  /* 0x0000003f3f3ff290 */ /* 0x000fe2000fffe03f */
[----:B------:R-:W-:Y:S04]  /*154b0*/  STL.64 [R1+0x3f0], R4 ;  /* 0x0003f00401007387 */ /* 0x000fe80000100a00 */
[----:B------:R3:W-:Y:S04]  /*154c0*/  STL.64 [R1+0x3f8], R6 ;  /* 0x0003f80601007387 */ /* 0x0007e80000100a00 */
[----:B------:R-:W2:Y:S04]  /*154d0*/  LDL.LU R35, [R1+0x3d8] ;  /* 0x0003d80001237983 */ /* 0x000ea80000300800 */
[----:B------:R-:W2:Y:S04]  /*154e0*/  LDL.LU R34, [R1+0x3dc] ;  /* 0x0003dc0001227983 */ /* 0x000ea80000300800 */
[----:B------:R-:W2:Y:S04]  /*154f0*/  LDL.LU R32, [R1+0x3c4] ;  /* 0x0003c40001207983 */ /* 0x000ea80000300800 */
[----:B------:R-:W2:Y:S04]  /*15500*/  LDL.LU R31, [R1+0x3c8] ;  /* 0x0003c800011f7983 */ /* 0x000ea80000300800 */
[----:B------:R-:W2:Y:S04]  /*15510*/  LDL.LU R30, [R1+0x3cc] ;  /* 0x0003cc00011e7983 */ /* 0x000ea80000300800 */
[----:B------:R-:W2:Y:S04]  /*15520*/  LDL.LU R28, [R1+0x3b4] ;  /* 0x0003b400011c7983 */ /* 0x000ea80000300800 */
[----:B------:R-:W2:Y:S01]  /*15530*/  LDL.LU R27, [R1+0x3b8] ;  /* 0x0003b800011b7983 */ /* 0x000ea20000300800 */
[----:B---3--:R-:W-:-:S03]  /*15540*/  FMUL R7, R21, R16 ;  /* 0x0000001015077220 */ /* 0x008fc60000400000 */
[----:B------:R-:W3:Y:S04]  /*15550*/  LDL.LU R26, [R1+0x3bc] ;  /* 0x0003bc00011a7983 */ /* 0x000ee80000300800 */
[----:B------:R-:W3:Y:S04]  /*15560*/  LDL.LU R24, [R1+0x3a4] ;  /* 0x0003a40001187983 */ /* 0x000ee80000300800 */
[----:B------:R-:W3:Y:S01]  /*15570*/  LDL.LU R23, [R1+0x3a8] ;  /* 0x0003a80001177983 */ /* 0x000ee20000300800 */
[----:B----4-:R-:W-:-:S03]  /*15580*/  FMUL R4, R20, R17 ;  /* 0x0000001114047220 */ /* 0x010fc60000400000 */
[----:B------:R-:W4:Y:S04]  /*15590*/  LDL.LU R12, [R1+0x3ac] ;  /* 0x0003ac00010c7983 */ /* 0x000f280000300800 */
[----:B------:R-:W3:Y:S01]  /*155a0*/  LDL.LU R13, [R1+0x560] ;  /* 0x00056000010d7983 */ /* 0x000ee20000300800 */
[----:B------:R-:W-:-:S03]  /*155b0*/  FMUL R5, R20, R15 ;  /* 0x0000000f14057220 */ /* 0x000fc60000400000 */
[----:B------:R-:W3:Y:S04]  /*155c0*/  LDL.LU R33, [R1+0x3c0] ;  /* 0x0003c00001217983 */ /* 0x000ee80000300800 */
[----:B------:R-:W4:Y:S01]  /*155d0*/  LDL.LU R29, [R1+0x3b0] ;  /* 0x0003b000011d7983 */ /* 0x000f220000300800 */
[----:B--2---:R-:W-:-:S07]  /*155e0*/  FMUL R6, R21, R14 ;  /* 0x0000000e15067220 */ /* 0x004fce0000400000 */
[----:B------:R-:W-:Y:S11]  /*155f0*/  HMMA.16816.F32.BF16 R4, R8, R40, R4 ;  /* 0x000000280804723c */ /* 0x000ff60000041804 */
[----:B------:R-:W-:Y:S11]  /*15600*/  @!UPT UIADD3 URZ, URZ, URZ, URZ ;  /* 0x0000003f3f3ff290 */ /* 0x000ff6000fffe03f */
[----:B------:R-:W-:Y:S01]  /*15610*/  @!UPT UIADD3 URZ, URZ, URZ, URZ ;  /* 0x0000003f3f3ff290 */ /* 0x000fe2000fffe03f */
[----:B------:R0:W-:Y:S04]  /*15620*/  STL.64 [R1+0x3e0], R4 ;  /* 0x0003e00401007387 */ /* 0x0001e80000100a00 */
[----:B------:R1:W-:Y:S04]  /*15630*/  STL.64 [R1+0x3e8], R6 ;  /* 0x0003e80601007387 */ /* 0x0003e80000100a00 */
        /* <DEDUP_REMOVED lines=10> */
[----:B------:R-:W2:Y:S01]  /*156e0*/  LDL.LU R14, [R1+0x5a4] ;  /* 0x0005a400010e7983 */ /* 0x000ea20000300800 */
[----:B0-----:R-:W-:-:S02]  /*156f0*/  FMUL R4, R20, R37 ;  /* 0x0000002514047220 */ /* 0x001fc40000400000 */
[----:B------:R-:W-:Y:S02]  /*15700*/  FMUL R5, R20, R36 ;  /* 0x0000002414057220 */ /* 0x000fe40000400000 */
[C---:B-1----:R-:W-:Y:S02]  /*15710*/  FMUL R6, R21.reuse, R35 ;  /* 0x0000002315067220 */ /* 0x042fe40000400000 */
[----:B------:R-:W-:-:S07]  /*15720*/  FMUL R7, R21, R34 ;  /* 0x0000002215077220 */ /* 0x000fce0000400000 */
[----:B------:R-:W-:Y:S07]  /*15730*/  HMMA.16816.F32.BF16 R36, R8, R42, R4 ;  /* 0x0000002a0824723c */ /* 0x000fee0000041804 */
[----:B------:R-:W-:Y:S02]  /*15740*/  FMUL R5, R20, R32 ;  /* 0x0000002014057220 */ /* 0x000fe40000400000 */
[C---:B------:R-:W-:Y:S02]  /*15750*/  FMUL R6, R21.reuse, R31 ;  /* 0x0000001f15067220 */ /* 0x040fe40000400000 */
[----:B------:R-:W-:-:S02]  /*15760*/  FMUL R7, R21, R30 ;  /* 0x0000001e15077220 */ /* 0x000fc40000400000 */
[----:B---3--:R-:W-:-:S07]  /*15770*/  FMUL R4, R20, R33 ;  /* 0x0000002114047220 */ /* 0x008fce0000400000 */
[----:B------:R-:W-:Y:S07]  /*15780*/  HMMA.16816.F32.BF16 R32, R8, R44, R4 ;  /* 0x0000002c0820723c */ /* 0x000fee0000041804 */
[C---:B----4-:R-:W-:Y:S02]  /*15790*/  FMUL R4, R20.reuse, R29 ;  /* 0x0000001d14047220 */ /* 0x050fe40000400000 */
[----:B------:R-:W-:Y:S02]  /*157a0*/  FMUL R5, R20, R28 ;  /* 0x0000001c14057220 */ /* 0x000fe40000400000 */
[----:B------:R-:W-:-:S02]  /*157b0*/  FMUL R6, R21, R27 ;  /* 0x0000001b15067220 */ /* 0x000fc40000400000 */
[----:B------:R-:W-:-:S07]  /*157c0*/  FMUL R7, R21, R26 ;  /* 0x0000001a15077220 */ /* 0x000fce0000400000 */
[----:B------:R-:W-:Y:S07]  /*157d0*/  HMMA.16816.F32.BF16 R28, R8, R46, R4 ;  /* 0x0000002e081c723c */ /* 0x000fee0000041804 */
[----:B------:R-:W-:Y:S02]  /*157e0*/  FMUL R5, R20, R24 ;  /* 0x0000001814057220 */ /* 0x000fe40000400000 */
[C---:B------:R-:W-:Y:S02]  /*157f0*/  FMUL R6, R21.reuse, R23 ;  /* 0x0000001715067220 */ /* 0x040fe40000400000 */
[----:B------:R-:W-:Y:S01]  /*15800*/  FMUL R7, R21, R12 ;  /* 0x0000000c15077220 */ /* 0x000fe20000400000 */
[----:B------:R-:W-:Y:S01]  /*15810*/  STL.64 [R1+0x3d0], R36 ;  /* 0x0003d02401007387 */ /* 0x000fe20000100a00 */
[----:B------:R-:W-:-:S03]  /*15820*/  IADD3 R13, R13, 0x10, RZ ;  /* 0x000000100d0d7810 */ /* 0x000fc60007ffe0ff */
[----:B------:R-:W-:Y:S04]  /*15830*/  STL.64 [R1+0x3d8], R38 ;  /* 0x0003d82601007387 */ /* 0x000fe80000100a00 */
[----:B------:R-:W-:Y:S04]  /*15840*/  STL.64 [R1+0x3c0], R32 ;  /* 0x0003c02001007387 */ /* 0x000fe80000100a00 */
[----:B------:R-:W-:Y:S04]  /*15850*/  STL.64 [R1+0x3c8], R34 ;  /* 0x0003c82201007387 */ /* 0x000fe80000100a00 */
[----:B------:R-:W-:Y:S04]  /*15860*/  STL.64 [R1+0x3b0], R28 ;  /* 0x0003b01c01007387 */ /* 0x000fe80000100a00 */
[----:B------:R-:W-:Y:S01]  /*15870*/  STL.64 [R1+0x3b8], R30 ;  /* 0x0003b81e01007387 */ /* 0x000fe20000100a00 */
[----:B--2---:R-:W-:-:S07]  /*15880*/  FMUL R4, R20, R25 ;  /* 0x0000001914047220 */ /* 0x004fce0000400000 */
[----:B------:R-:W-:Y:S07]  /*15890*/  HMMA.16816.F32.BF16 R24, R8, R48, R4 ;  /* 0x000000300818723c */ /* 0x000fee0000041804 */
[C---:B------:R-:W-:Y:S02]  /*158a0*/  FMUL R4, R20.reuse, R22 ;  /* 0x0000001614047220 */ /* 0x040fe40000400000 */
[----:B------:R-:W-:Y:S02]  /*158b0*/  FMUL R5, R20, R19 ;  /* 0x0000001314057220 */ /* 0x000fe40000400000 */
[----:B------:R-:W-:-:S02]  /*158c0*/  FMUL R6, R21, R18 ;  /* 0x0000001215067220 */ /* 0x000fc40000400000 */
[----:B------:R-:W-:-:S07]  /*158d0*/  FMUL R7, R21, R17 ;  /* 0x0000001115077220 */ /* 0x000fce0000400000 */
[----:B------:R-:W-:Y:S01]  /*158e0*/  HMMA.16816.F32.BF16 R4, R8, R50, R4 ;  /* 0x000000320804723c */ /* 0x000fe20000041804 */
[----:B------:R-:W-:Y:S02]  /*158f0*/  FFMA R16, R2, R16, R59 ;  /* 0x0000001002107223 */ /* 0x000fe4000000003b */
[----:B------:R-:W-:Y:S01]  /*15900*/  STL.64 [R1+0x3a0], R24 ;  /* 0x0003a01801007387 */ /* 0x000fe20000100a00 */
[----:B------:R-:W-:-:S03]  /*15910*/  FFMA R15, R20, R15, R52 ;  /* 0x0000000f140f7223 */ /* 0x000fc60000000034 */
[----:B------:R-:W-:Y:S04]  /*15920*/  STL.64 [R1+0x3a8], R26 ;  /* 0x0003a81a01007387 */ /* 0x000fe80000100a00 */
[----:B------:R-:W-:Y:S01]  /*15930*/  STL [R1+0x59c], R16 ;  /* 0x00059c1001007387 */ /* 0x000fe20000100800 */
[----:B------:R-:W-:-:S03]  /*15940*/  FFMA R14, R21, R14, R53 ;  /* 0x0000000e150e7223 */ /* 0x000fc60000000035 */
[----:B------:R-:W-:Y:S04]  /*15950*/  STL [R1+0x560], R13 ;  /* 0x0005600d01007387 */ /* 0x000fe80000100800 */
[----:B------:R-:W-:Y:S04]  /*15960*/  STL [R1+0x5a0], R15 ;  /* 0x0005a00f01007387 */ /* 0x000fe80000100800 */
[----:B------:R-:W-:Y:S04]  /*15970*/  STL [R1+0x5a4], R14 ;  /* 0x0005a40e01007387 */ /* 0x000fe80000100800 */
[----:B------:R0:W-:Y:S04]  /*15980*/  STL.64 [R1+0x390], R4 ;  /* 0x0003900401007387 */ /* 0x0001e80000100a00 */
[----:B------:R-:W-:Y:S04]  /*15990*/  STL.64 [R1+0x398], R6 ;  /* 0x0003980601007387 */ /* 0x000fe80000100a00 */
[----:B------:R-:W2:Y:S04]  /*159a0*/  LDL R2, [R1+0x4c8] ;  /* 0x0004c80001027983 */ /* 0x000ea80000100800 */
[----:B0-----:R-:W3:Y:S04]  /*159b0*/  LDL R4, [R1+0x4c4] ;  /* 0x0004c40001047983 */ /* 0x001ee80000100800 */
[----:B--2---:R0:W-:Y:S04]  /*159c0*/  STL [R1+0x51c], R2 ;  /* 0x00051c0201007387 */ /* 0x0041e80000100800 */
[----:B0-----:R-:W2:Y:S04]  /*159d0*/  LDL R2, [R1+0x4c0] ;  /* 0x0004c00001027983 */ /* 0x001ea80000100800 */
[----:B---3--:R0:W-:Y:S04]  /*159e0*/  STL [R1+0x520], R4 ;  /* 0x0005200401007387 */ /* 0x0081e80000100800 */
        /* <DEDUP_REMOVED lines=18> */
[----:B0-----:R-:W2:Y:S01]  /*15b10*/  LDL R2, [R1+0x498] ;  /* 0x0004980001027983 */ /* 0x001ea20000100800 */
[----:B------:R-:W-:-:S03]  /*15b20*/  MOV R5, R54 ;  /* 0x0000003600057202 */ /* 0x000fc60000000f00 */
[----:B---3--:R0:W-:Y:S02]  /*15b30*/  STL [R1+0x548], R4 ;  /* 0x0005480401007387 */ /* 0x0081e40000100800 */
[----:B0-----:R-:W-:Y:S02]  /*15b40*/  MOV R4, R55 ;  /* 0x0000003700047202 */ /* 0x001fe40000000f00 */
[----:B------:R-:W-:Y:S02]  /*15b50*/  ISETP.GE.AND P2, PT, R13, c[0x0][0x1d0], PT ;  /* 0x000074000d007a0c */ /* 0x000fe40003f46270 */
[----:B------:R-:W-:-:S05]  /*15b60*/  MOV R12, 0x10 ;  /* 0x00000010000c7802 */ /* 0x000fca0000000f00 */
[C---:B------:R-:W-:Y:S02]  /*15b70*/  IMAD R60, R12.reuse, c[0x0][0x1a4], R60 ;  /* 0x000069000c3c7a24 */ /* 0x040fe400078e023c */
[----:B------:R-:W-:Y:S01]  /*15b80*/  IMAD R3, R12, c[0x0][0x1b4], R3 ;  /* 0x00006d000c037a24 */ /* 0x000fe200078e0203 */
[----:B--2---:R0:W-:Y:S04]  /*15b90*/  STL [R1+0x54c], R2 ;  /* 0x00054c0201007387 */ /* 0x0041e80000100800 */
[----:B------:R1:W-:Y:S01]  /*15ba0*/  STL [R1+0x554], R5 ;  /* 0x0005540501007387 */ /* 0x0003e20000100800 */
[----:B0-----:R-:W-:-:S03]  /*15bb0*/  MOV R2, R0 ;  /* 0x0000000000027202 */ /* 0x001fc60000000f00 */
[----:B------:R1:W5:Y:S04]  /*15bc0*/  LDL.LU R0, [R1+0x7c8] ;  /* 0x0007c80001007983 */ /* 0x0003680000300800 */
[----:B------:R1:W-:Y:S04]  /*15bd0*/  STL [R1+0x558], R4 ;  /* 0x0005580401007387 */ /* 0x0003e80000100800 */
[----:B------:R1:W-:Y:S01]  /*15be0*/  STL [R1+0x55c], R2 ;  /* 0x00055c0201007387 */ /* 0x0003e20000100800 */
[----:B------:R-:W-:Y:S01]  /*15bf0*/  @P2 CALL.REL.NOINC `(.L_x_0) ;  /* 0x0000001000002944 */ /* 0x000fe20003c00000 */
[----:B------:R-:W-:Y:S05]  /*15c00*/  BRA `(.L_x_1) ;  /* 0xffff58d000007947 */ /* 0x000fea000383ffff */
.L_x_0:
[----:B------:R-:W2:Y:S04]  /*15c10*/  LDL.LU R3, [R1+0x568] ;  /* 0x0005680001037983 */ /* 0x000ea80000300800 */
[----:B-1----:R-:W3:Y:S04]  /*15c20*/  LDL.LU R8, [R1+0x5a0] ;  /* 0x0005a00001087983 */ /* 0x002ee80000300800 */
[----:B------:R-:W4:Y:S01]  /*15c30*/  LDL.LU R9, [R1+0x59c] ;  /* 0x00059c0001097983 */ /* 0x000f220000300800 */
[----:B------:R-:W-:-:S03]  /*15c40*/  MOV R16, 0x3dc6b27f ;  /* 0x3dc6b27f00107802 */ /* 0x000fc60000000f00 */
[----:B------:R-:W3:Y:S04]  /*15c50*/  LDL.LU R7, [R1+0x56c] ;  /* 0x00056c0001077983 */ /* 0x000ee80000300800 */
[----:B------:R-:W0:Y:S04]  /*15c60*/  S2R R27, SR_TID.X ;  /* 0x00000000001b7919 */ /* 0x000e280000002100 */
[----:B------:R-:W1:Y:S04]  /*15c70*/  S2R R31, SR_TID.X ;  /* 0x00000000001f7919 */ /* 0x000e680000002100 */
[----:B------:R-:W-:Y:S01]  /*15c80*/  BAR.SYNC.DEFER_BLOCKING 0x0 ;  /* 0x0000000000007b1d */ /* 0x000fe20000010000 */
[C---:B--2---:R-:W-:Y:S01]  /*15c90*/  FMUL R2, R3.reuse, 8388608 ;  /* 0x4b00000003027820 */ /* 0x044fe20000400000 */
[----:B------:R-:W-:-:S04]  /*15ca0*/  FSETP.GEU.AND P0, PT, R3, 1.175494350822287508e-38, PT ;  /* 0x008000000300780b */ /* 0x000fc80003f0e000 */
[----:B------:R-:W-:-:S04]  /*15cb0*/  FSEL R2, R2, R3, !P0 ;  /* 0x0000000302027208 */ /* 0x000fc80004000000 */
[----:B------:R-:W-:-:S04]  /*15cc0*/  IADD3 R4, R2, -0x3f3504f3, RZ ;  /* 0xc0cafb0d02047810 */ /* 0x000fc80007ffe0ff */
[----:B------:R-:W-:-:S04]  /*15cd0*/  LOP3.LUT R4, R4, 0xff800000, RZ, 0xc0, !PT ;  /* 0xff80000004047812 */ /* 0x000fc800078ec0ff */
[----:B-----5:R-:W-:Y:S01]  /*15ce0*/  IADD3 R0, R2, -R4, RZ ;  /* 0x8000000402007210 */ /* 0x020fe20007ffe0ff */
[----:B------:R2:W0:Y:S04]  /*15cf0*/  I2F R6, R4 ;  /* 0x0000000400067306 */ /* 0x0004280000201400 */
[----:B------:R-:W-:-:S04]  /*15d00*/  FADD R0, R0, -1 ;  /* 0xbf80000000007421 */ /* 0x000fc80000000000 */
[----:B------:R-:W-:-:S04]  /*15d10*/  FFMA.FTZ R5, R0, R16, -0.16845393180847167969 ;  /* 0xbe2c7f3000057423 */ /* 0x000fc80000010010 */
[----:B------:R-:W-:-:S04]  /*15d20*/  FFMA.FTZ R5, R0, R5, 0.1716887056827545166 ;  /* 0x3e2fcf2a00057423 */ /* 0x000fc80000010005 */
[----:B------:R-:W-:-:S04]  /*15d30*/  FFMA.FTZ R5, R0, R5, -0.17900948226451873779 ;  /* 0xbe374e4300057423 */ /* 0x000fc80000010005 */
[----:B------:R-:W-:-:S04]  /*15d40*/  FFMA.FTZ R5, R0, R5, 0.20512372255325317383 ;  /* 0x3e520bf400057423 */ /* 0x000fc80000010005 */
[----:B------:R-:W-:-:S04]  /*15d50*/  FFMA.FTZ R5, R0, R5, -0.24046532809734344482 ;  /* 0xbe763c8b00057423 */ /* 0x000fc80000010005 */
[----:B------:R-:W-:-:S04]  /*15d60*/  FFMA.FTZ R5, R0, R5, 0.28857114911079406738 ;  /* 0x3e93bf9900057423 */ /* 0x000fc80000010005 */
[----:B------:R-:W-:-:S04]  /*15d70*/  FFMA.FTZ R5, R0, R5, -0.36067417263984680176 ;  /* 0xbeb8aa4900057423 */ /* 0x000fc80000010005 */
[----:B------:R-:W-:-:S04]  /*15d80*/  FFMA.FTZ R5, R0, R5, 0.48089820146560668945 ;  /* 0x3ef6384a00057423 */ /* 0x000fc80000010005 */
[----:B------:R-:W-:-:S04]  /*15d90*/  FFMA.FTZ R5, R0, R5, -0.72134751081466674805 ;  /* 0xbf38aa3b00057423 */ /* 0x000fc80000010005 */
[----:B------:R-:W-:-:S04]  /*15da0*/  FMUL R5, R0, R5 ;  /* 0x0000000500057220 */ /* 0x000fc80000400000 */
[----:B--2---:R-:W-:-:S04]  /*15db0*/  FMUL R4, R0, R5 ;  /* 0x0000000500047220 */ /* 0x004fc80000400000 */
[----:B------:R-:W-:Y:S01]  /*15dc0*/  FFMA.FTZ R4, R0, 1.4426950216293334961, R4 ;  /* 0x3fb8aa3b00047823 */ /* 0x000fe20000010004 */
[----:B------:R-:W-:Y:S01]  /*15dd0*/  FSEL R0, RZ, -23, P0 ;  /* 0xc1b80000ff007808 */ /* 0x000fe20000000000 */
[----:B---3--:R2:W-:Y:S04]  /*15de0*/  STL [R1+0x4f4], R7 ;  /* 0x0004f40701007387 */ /* 0x0085e80000100800 */
[----:B0-----:R-:W-:Y:S02]  /*15df0*/  FFMA.FTZ R0, R6, 1.1920928955078125e-07, R0 ;  /* 0x3400000006007823 */ /* 0x001fe40000010000 */
[----:B------:R-:W3:Y:S01]  /*15e00*/  LDL.LU R6, [R1+0x570] ;  /* 0x0005700001067983 */ /* 0x000ee20000300800 */
[----:B------:R-:W-:Y:S01]  /*15e10*/  ISETP.GE.U32.AND P1, PT, R2, 0x7f800000, PT ;  /* 0x7f8000000200780c */ /* 0x000fe20003f26070 */
[C---:B------:R-:W-:Y:S01]  /*15e20*/  FMUL R5, R7.reuse, 8388608 ;  /* 0x4b00000007057820 */ /* 0x040fe20000400000 */
[----:B------:R-:W-:-:S04]  /*15e30*/  FSETP.GEU.AND P3, PT, R7, 1.175494350822287508e-38, PT ;  /* 0x008000000700780b */ /* 0x000fc80003f6e000 */
[----:B------:R-:W-:Y:S01]  /*15e40*/  FSEL R5, R5, R7, !P3 ;  /* 0x0000000705057208 */ /* 0x000fe20005800000 */
[----:B------:R-:W-:-:S03]  /*15e50*/  FADD R26, R0, R4 ;  /* 0x00000004001a7221 */ /* 0x000fc60000000000 */
[----:B--2---:R-:W-:-:S03]  /*15e60*/  IADD3 R7, R5, -0x3f3504f3, RZ ;  /* 0xc0cafb0d05077810 */ /* 0x004fc60007ffe0ff */
[----:B------:R-:W-:Y:S02]  /*15e70*/  @P1 MOV R0, 0x7f800000 ;  /* 0x7f80000000001802 */ /* 0x000fe40000000f00 */
[----:B------:R-:W-:Y:S02]  /*15e80*/  LOP3.LUT R7, R7, 0xff800000, RZ, 0xc0, !PT ;  /* 0xff80000007077812 */ /* 0x000fe400078ec0ff */
[C---:B------:R-:W-:Y:S01]  /*15e90*/  FSETP.NEU.AND P2, PT, R2.reuse, RZ, PT ;  /* 0x000000ff0200720b */ /* 0x040fe20003f4d000 */
[----:B------:R-:W-:Y:S01]  /*15ea0*/  @P1 FFMA.FTZ R26, R2, R0, +INF ;  /* 0x7f800000021a1423 */ /* 0x000fe20000010000 */
[----:B------:R-:W-:-:S05]  /*15eb0*/  IADD3 R2, R5, -R7, RZ ;  /* 0x8000000705027210 */ /* 0x000fca0007ffe0ff */
[----:B------:R-:W-:-:S04]  /*15ec0*/  FADD R2, R2, -1 ;  /* 0xbf80000002027421 */ /* 0x000fc80000000000 */
[----:B------:R-:W-:-:S04]  /*15ed0*/  FFMA.FTZ R0, R2, R16, -0.16845393180847167969 ;  /* 0xbe2c7f3002007423 */ /* 0x000fc80000010010 */
[----:B------:R-:W-:-:S04]  /*15ee0*/  FFMA.FTZ R0, R2, R0, 0.1716887056827545166 ;  /* 0x3e2fcf2a02007423 */ /* 0x000fc80000010000 */
[----:B------:R-:W-:Y:S01]  /*15ef0*/  FFMA.FTZ R0, R2, R0, -0.17900948226451873779 ;  /* 0xbe374e4302007423 */ /* 0x000fe20000010000 */
[----:B------:R-:W-:-:S03]  /*15f00*/  MOV R12, R8 ;  /* 0x00000008000c7202 */ /* 0x000fc60000000f00 */
[----:B------:R-:W-:-:S04]  /*15f10*/  FFMA.FTZ R0, R2, R0, 0.20512372255325317383 ;  /* 0x3e520bf402007423 */ /* 0x000fc80000010000 */
[----:B------:R-:W-:Y:S01]  /*15f20*/  FFMA.FTZ R8, R2, R0, -0.24046532809734344482 ;  /* 0xbe763c8b02087423 */ /* 0x000fe20000010000 */
[----:B----4-:R-:W-:-:S03]  /*15f30*/  MOV R11, R9 ;  /* 0x00000009000b7202 */ /* 0x010fc60000000f00 */
[----:B------:R-:W-:Y:S01]  /*15f40*/  FFMA.FTZ R8, R2, R8, 0.28857114911079406738 ;  /* 0x3e93bf9902087423 */ /* 0x000fe20000010008 */
[----:B---3--:R0:W-:Y:S04]  /*15f50*/  STL [R1+0x4f0], R6 ;  /* 0x0004f00601007387 */ /* 0x0081e80000100800 */
[----:B------:R-:W2:Y:S01]  /*15f60*/  LDL.LU R13, [R1+0x574] ;  /* 0x00057400010d7983 */ /* 0x000ea20000300800 */
[C---:B------:R-:W-:Y:S01]  /*15f70*/  FMUL R4, R6.reuse, 8388608 ;  /* 0x4b00000006047820 */ /* 0x040fe20000400000 */
[----:B------:R-:W-:-:S04]  /*15f80*/  FSETP.GEU.AND P1, PT, R6, 1.175494350822287508e-38, PT ;  /* 0x008000000600780b */ /* 0x000fc80003f2e000 */
[----:B------:R-:W-:-:S04]  /*15f90*/  FSEL R4, R4, R6, !P1 ;  /* 0x0000000604047208 */ /* 0x000fc80004800000 */
[----:B0-----:R-:W-:-:S04]  /*15fa0*/  IADD3 R6, R4, -0x3f3504f3, RZ ;  /* 0xc0cafb0d04067810 */ /* 0x001fc80007ffe0ff */
[----:B------:R-:W-:-:S04]  /*15fb0*/  LOP3.LUT R6, R6, 0xff800000, RZ, 0xc0, !PT ;  /* 0xff80000006067812 */ /* 0x000fc800078ec0ff */
[----:B------:R-:W-:Y:S01]  /*15fc0*/  IADD3 R0, R4, -R6, RZ ;  /* 0x8000000604007210 */ /* 0x000fe20007ffe0ff */
[----:B------:R-:W-:-:S04]  /*15fd0*/  FFMA.FTZ R9, R2, R8, -0.36067417263984680176 ;  /* 0xbeb8aa4902097423 */ /* 0x000fc80000010008 */
[----:B------:R-:W-:-:S04]  /*15fe0*/  FADD R0, R0, -1 ;  /* 0xbf80000000007421 */ /* 0x000fc80000000000 */
[----:B------:R-:W-:Y:S02]  /*15ff0*/  FFMA.FTZ R8, R0, R16, -0.16845393180847167969 ;  /* 0xbe2c7f3000087423 */ /* 0x000fe40000010010 */
[----:B------:R-:W-:Y:S02]  /*16000*/  FFMA.FTZ R9, R2, R9, 0.48089820146560668945 ;  /* 0x3ef6384a02097423 */ /* 0x000fe40000010009 */
[----:B------:R-:W-:Y:S02]  /*16010*/  FFMA.FTZ R8, R0, R8, 0.1716887056827545166 ;  /* 0x3e2fcf2a00087423 */ /* 0x000fe40000010008 */
[----:B------:R-:W-:Y:S02]  /*16020*/  FFMA.FTZ R9, R2, R9, -0.72134751081466674805 ;  /* 0xbf38aa3b02097423 */ /* 0x000fe40000010009 */
[----:B------:R-:W-:Y:S02]  /*16030*/  FFMA.FTZ R8, R0, R8, -0.17900948226451873779 ;  /* 0xbe374e4300087423 */ /* 0x000fe40000010008 */
[----:B------:R-:W-:-:S02]  /*16040*/  FMUL R9, R2, R9 ;  /* 0x0000000902097220 */ /* 0x000fc40000400000 */
[----:B------:R-:W-:Y:S01]  /*16050*/  FFMA.FTZ R8, R0, R8, 0.20512372255325317383 ;  /* 0x3e520bf400087423 */ /* 0x000fe20000010008 */
[----:B------:R0:W-:Y:S01]  /*16060*/  I2F R10, R7 ;  /* 0x00000007000a7306 */ /* 0x0001e20000201400 */
[----:B------:R-:W-:-:S04]  /*16070*/  FMUL R9, R2, R9 ;  /* 0x0000000902097220 */ /* 0x000fc80000400000 */
[----:B------:R-:W-:Y:S02]  /*16080*/  FFMA.FTZ R9, R2, 1.4426950216293334961, R9 ;  /* 0x3fb8aa3b02097823 */ /* 0x000fe40000010009 */
[----:B0-----:R-:W-:-:S04]  /*16090*/  FFMA.FTZ R7, R0, R8, -0.24046532809734344482 ;  /* 0xbe763c8b00077423 */ /* 0x001fc80000010008 */
[----:B------:R-:W-:-:S04]  /*160a0*/  FFMA.FTZ R2, R0, R7, 0.28857114911079406738 ;  /* 0x3e93bf9900027423 */ /* 0x000fc80000010007 */
[----:B------:R-:W-:-:S04]  /*160b0*/  FFMA.FTZ R2, R0, R2, -0.36067417263984680176 ;  /* 0xbeb8aa4900027423 */ /* 0x000fc80000010002 */
[C---:B------:R-:W-:Y:S01]  /*160c0*/  FFMA.FTZ R2, R0.reuse, R2, 0.48089820146560668945 ;  /* 0x3ef6384a00027423 */ /* 0x040fe20000010002 */
[----:B------:R-:W0:Y:S03]  /*160d0*/  I2F R6, R6 ;  /* 0x0000000600067306 */ /* 0x000e260000201400 */
[----:B------:R-:W-:-:S04]  /*160e0*/  FFMA.FTZ R2, R0, R2, -0.72134751081466674805 ;  /* 0xbf38aa3b00027423 */ /* 0x000fc80000010002 */
[----:B------:R-:W-:-:S04]  /*160f0*/  FMUL R2, R0, R2 ;  /* 0x0000000200027220 */ /* 0x000fc80000400000 */
[----:B------:R-:W-:-:S04]  /*16100*/  FMUL R2, R0, R2 ;  /* 0x0000000200027220 */ /* 0x000fc80000400000 */
[----:B------:R-:W-:Y:S01]  /*16110*/  FFMA.FTZ R2, R0, 1.4426950216293334961, R2 ;  /* 0x3fb8aa3b00027823 */ /* 0x000fe20000010002 */
[----:B------:R-:W-:-:S05]  /*16120*/  FSEL R0, RZ, -23, P1 ;  /* 0xc1b80000ff007808 */ /* 0x000fca0000800000 */
[----:B0-----:R-:W-:Y:S01]  /*16130*/  FFMA.FTZ R0, R6, 1.1920928955078125e-07, R0 ;  /* 0x3400000006007823 */ /* 0x001fe20000010000 */
[----:B--2---:R0:W-:Y:S04]  /*16140*/  STL [R1+0x4ec], R13 ;  /* 0x0004ec0d01007387 */ /* 0x0041e80000100800 */
[----:B------:R-:W0:Y:S01]  /*16150*/  LDL.LU R6, [R1+0x578] ;  /* 0x0005780001067983 */ /* 0x000e220000300800 */
[----:B------:R-:W-:Y:S02]  /*16160*/  ISETP.GE.U32.AND P0, PT, R5, 0x7f800000, PT ;  /* 0x7f8000000500780c */ /* 0x000fe40003f06070 */
[----:B------:R-:W-:Y:S01]  /*16170*/  FSEL R7, RZ, -23, P3 ;  /* 0xc1b80000ff077808 */ /* 0x000fe20001800000 */
[----:B------:R-:W-:-:S04]  /*16180*/  FMUL R14, R13, 8388608 ;  /* 0x4b0000000d0e7820 */ /* 0x000fc80000400000 */
[----:B------:R-:W-:Y:S01]  /*16190*/  FFMA.FTZ R7, R10, 1.1920928955078125e-07, R7 ;  /* 0x340000000a077823 */ /* 0x000fe20000010007 */
[----:B------:R-:W-:-:S03]  /*161a0*/  FSETP.GEU.AND P3, PT, R13, 1.175494350822287508e-38, PT ;  /* 0x008000000d00780b */ /* 0x000fc60003f6e000 */
[----:B------:R-:W-:Y:S02]  /*161b0*/  FADD R25, R7, R9 ;  /* 0x0000000907197221 */ /* 0x000fe40000000000 */
[----:B------:R-:W-:Y:S02]  /*161c0*/  @P0 MOV R7, 0x7f800000 ;  /* 0x7f80000000070802 */ /* 0x000fe40000000f00 */
[----:B------:R-:W-:Y:S02]  /*161d0*/  FSEL R14, R14, R13, !P3 ;  /* 0x0000000d0e0e7208 */ /* 0x000fe40005800000 */
[----:B------:R-:W-:Y:S01]  /*161e0*/  ISETP.GE.U32.AND P4, PT, R4, 0x7f800000, PT ;  /* 0x7f8000000400780c */ /* 0x000fe20003f86070 */
[C---:B------:R-:W-:Y:S01]  /*161f0*/  @P0 FFMA.FTZ R25, R5.reuse, R7, +INF ;  /* 0x7f80000005190423 */ /* 0x040fe20000010007 */
[----:B------:R-:W-:Y:S02]  /*16200*/  FSETP.NEU.AND P0, PT, R5, RZ, PT ;  /* 0x000000ff0500720b */ /* 0x000fe40003f0d000 */
[----:B------:R-:W-:Y:S01]  /*16210*/  IADD3 R5, R14, -0x3f3504f3, RZ ;  /* 0xc0cafb0d0e057810 */ /* 0x000fe20007ffe0ff */
[----:B------:R-:W-:-:S03]  /*16220*/  FADD R23, R0, R2 ;  /* 0x0000000200177221 */ /* 0x000fc60000000000 */
[----:B------:R-:W-:-:S04]  /*16230*/  LOP3.LUT R5, R5, 0xff800000, RZ, 0xc0, !PT ;  /* 0xff80000005057812 */ /* 0x000fc800078ec0ff */
[----:B------:R-:W-:Y:S02]  /*16240*/  IADD3 R2, R14, -R5, RZ ;  /* 0x800000050e027210 */ /* 0x000fe40007ffe0ff */
[----:B------:R-:W-:-:S03]  /*16250*/  @P4 MOV R0, 0x7f800000 ;  /* 0x7f80000000004802 */ /* 0x000fc60000000f00 */
[----:B------:R-:W-:Y:S02]  /*16260*/  FADD R2, R2, -1 ;  /* 0xbf80000002027421 */ /* 0x000fe40000000000 */
[----:B------:R-:W-:Y:S02]  /*16270*/  @P4 FFMA.FTZ R23, R4, R0, +INF ;  /* 0x7f80000004174423 */ /* 0x000fe40000010000 */
[----:B------:R-:W-:-:S04]  /*16280*/  FFMA.FTZ R0, R2, R16, -0.16845393180847167969 ;  /* 0xbe2c7f3002007423 */ /* 0x000fc80000010010 */
[----:B------:R-:W-:-:S04]  /*16290*/  FFMA.FTZ R0, R2, R0, 0.1716887056827545166 ;  /* 0x3e2fcf2a02007423 */ /* 0x000fc80000010000 */
[----:B------:R-:W-:Y:S01]  /*162a0*/  FFMA.FTZ R0, R2, R0, -0.17900948226451873779 ;  /* 0xbe374e4302007423 */ /* 0x000fe20000010000 */
[----:B------:R-:W-:-:S03]  /*162b0*/  FSETP.NEU.AND P1, PT, R4, RZ, PT ;  /* 0x000000ff0400720b */ /* 0x000fc60003f2d000 */
[----:B------:R-:W-:-:S04]  /*162c0*/  FFMA.FTZ R0, R2, R0, 0.20512372255325317383 ;  /* 0x3e520bf402007423 */ /* 0x000fc80000010000 */
[----:B------:R-:W-:-:S04]  /*162d0*/  FFMA.FTZ R4, R2, R0, -0.24046532809734344482 ;  /* 0xbe763c8b02047423 */ /* 0x000fc80000010000 */
[----:B------:R-:W-:-:S04]  /*162e0*/  FFMA.FTZ R4, R2, R4, 0.28857114911079406738 ;  /* 0x3e93bf9902047423 */ /* 0x000fc80000010004 */
[----:B------:R-:W-:-:S04]  /*162f0*/  FFMA.FTZ R7, R2, R4, -0.36067417263984680176 ;  /* 0xbeb8aa4902077423 */ /* 0x000fc80000010004 */
[----:B------:R-:W-:-:S04]  /*16300*/  FFMA.FTZ R7, R2, R7, 0.48089820146560668945 ;  /* 0x3ef6384a02077423 */ /* 0x000fc80000010007 */
[C---:B------:R-:W-:Y:S01]  /*16310*/  FFMA.FTZ R7, R2.reuse, R7, -0.72134751081466674805 ;  /* 0xbf38aa3b02077423 */ /* 0x040fe20000010007 */
[----:B------:R2:W3:Y:S03]  /*16320*/  I2F R8, R5 ;  /* 0x0000000500087306 */ /* 0x0004e60000201400 */
[----:B------:R-:W-:-:S04]  /*16330*/  FMUL R7, R2, R7 ;  /* 0x0000000702077220 */ /* 0x000fc80000400000 */
[----:B--2---:R-:W-:-:S04]  /*16340*/  FMUL R5, R2, R7 ;  /* 0x0000000702057220 */ /* 0x004fc80000400000 */
[----:B------:R-:W-:Y:S02]  /*16350*/  FFMA.FTZ R5, R2, 1.4426950216293334961, R5 ;  /* 0x3fb8aa3b02057823 */ /* 0x000fe40000010005 */
[C---:B0-----:R-:W-:Y:S01]  /*16360*/  FMUL R13, R6.reuse, 8388608 ;  /* 0x4b000000060d7820 */ /* 0x041fe20000400000 */
[----:B------:R-:W-:Y:S01]  /*16370*/  FSETP.GEU.AND P4, PT, R6, 1.175494350822287508e-38, PT ;  /* 0x008000000600780b */ /* 0x000fe20003f8e000 */
[----:B------:R0:W-:Y:S03]  /*16380*/  STL [R1+0x4e8], R6 ;  /* 0x0004e80601007387 */ /* 0x0001e60000100800 */
[----:B------:R-:W-:Y:S01]  /*16390*/  FSEL R13, R13, R6, !P4 ;  /* 0x000000060d0d7208 */ /* 0x000fe20006000000 */
[----:B------:R-:W2:Y:S03]  /*163a0*/  LDL.LU R9, [R1+0x57c] ;  /* 0x00057c0001097983 */ /* 0x000ea60000300800 */
[----:B0-----:R-:W-:-:S04]  /*163b0*/  IADD3 R6, R13, -0x3f3504f3, RZ ;  /* 0xc0cafb0d0d067810 */ /* 0x001fc80007ffe0ff */
[----:B------:R-:W-:-:S04]  /*163c0*/  LOP3.LUT R6, R6, 0xff800000, RZ, 0xc0, !PT ;  /* 0xff80000006067812 */ /* 0x000fc800078ec0ff */
[----:B------:R-:W-:-:S05]  /*163d0*/  IADD3 R0, R13, -R6, RZ ;  /* 0x800000060d007210 */ /* 0x000fca0007ffe0ff */
        /* <DEDUP_REMOVED lines=11> */
[----:B------:R-:W-:-:S04]  /*16490*/  FMUL R2, R0, R2 ;  /* 0x0000000200027220 */ /* 0x000fc80000400000 */
[----:B------:R-:W-:Y:S02]  /*164a0*/  FFMA.FTZ R10, R0, 1.4426950216293334961, R2 ;  /* 0x3fb8aa3b000a7823 */ /* 0x000fe40000010002 */
[----:B------:R-:W4:Y:S01]  /*164b0*/  LDL.LU R0, [R1+0x580] ;  /* 0x0005800001007983 */ /* 0x000f220000300800 */
[----:B------:R-:W-:Y:S02]  /*164c0*/  ISETP.GE.U32.AND P5, PT, R14, 0x7f800000, PT ;  /* 0x7f8000000e00780c */ /* 0x000fe40003fa6070 */
[----:B------:R-:W-:Y:S01]  /*164d0*/  FSEL R4, RZ, -23, P3 ;  /* 0xc1b80000ff047808 */ /* 0x000fe20001800000 */
[----:B--2---:R-:W-:Y:S04]  /*164e0*/  STL [R1+0x4e0], R9 ;  /* 0x0004e00901007387 */ /* 0x004fe80000100800 */
[----:B----4-:R0:W-:Y:S04]  /*164f0*/  STL [R1+0x4e4], R0 ;  /* 0x0004e40001007387 */ /* 0x0101e80000100800 */
[----:B------:R-:W2:Y:S01]  /*16500*/  LDL.LU R21, [R1+0x584] ;  /* 0x0005840001157983 */ /* 0x000ea20000300800 */
[----:B---3--:R-:W-:Y:S01]  /*16510*/  FFMA.FTZ R4, R8, 1.1920928955078125e-07, R4 ;  /* 0x3400000008047823 */ /* 0x008fe20000010004 */
[----:B------:R-:W-:Y:S01]  /*16520*/  MOV R15, R12 ;  /* 0x0000000c000f7202 */ /* 0x000fe20000000f00 */
[----:B------:R-:W-:-:S02]  /*16530*/  FMUL R12, R9, 8388608 ;  /* 0x4b000000090c7820 */ /* 0x000fc40000400000 */
[----:B------:R-:W-:Y:S01]  /*16540*/  FADD R22, R4, R5 ;  /* 0x0000000504167221 */ /* 0x000fe20000000000 */
[----:B------:R-:W-:Y:S02]  /*16550*/  @P5 MOV R4, 0x7f800000 ;  /* 0x7f80000000045802 */ /* 0x000fe40000000f00 */
[----:B------:R-:W-:Y:S02]  /*16560*/  FSETP.GEU.AND P3, PT, R9, 1.175494350822287508e-38, PT ;  /* 0x008000000900780b */ /* 0x000fe40003f6e000 */
[----:B------:R-:W-:Y:S01]  /*16570*/  MOV R17, R11 ;  /* 0x0000000b00117202 */ /* 0x000fe20000000f00 */
[----:B------:R-:W-:Y:S01]  /*16580*/  @P5 FFMA.FTZ R22, R14, R4, +INF ;  /* 0x7f8000000e165423 */ /* 0x000fe20000010004 */
[C---:B------:R-:W-:Y:S01]  /*16590*/  FSETP.GEU.AND P5, PT, R0.reuse, 1.175494350822287508e-38, PT ;  /* 0x008000000000780b */ /* 0x040fe20003fae000 */
[----:B------:R-:W-:Y:S01]  /*165a0*/  FMUL R11, R0, 8388608 ;  /* 0x4b000000000b7820 */ /* 0x000fe20000400000 */
[----:B------:R-:W-:-:S04]  /*165b0*/  FSEL R12, R12, R9, !P3 ;  /* 0x000000090c0c7208 */ /* 0x000fc80005800000 */
[----:B------:R-:W-:Y:S02]  /*165c0*/  FSEL R11, R11, R0, !P5 ;  /* 0x000000000b0b7208 */ /* 0x000fe40006800000 */
[----:B------:R-:W-:Y:S02]  /*165d0*/  IADD3 R4, R12, -0x3f3504f3, RZ ;  /* 0xc0cafb0d0c047810 */ /* 0x000fe40007ffe0ff */
[----:B------:R-:W-:Y:S02]  /*165e0*/  IADD3 R5, R11, -0x3f3504f3, RZ ;  /* 0xc0cafb0d0b057810 */ /* 0x000fe40007ffe0ff */
[----:B------:R-:W-:Y:S02]  /*165f0*/  LOP3.LUT R4, R4, 0xff800000, RZ, 0xc0, !PT ;  /* 0xff80000004047812 */ /* 0x000fe400078ec0ff */
[----:B------:R-:W-:Y:S02]  /*16600*/  LOP3.LUT R5, R5, 0xff800000, RZ, 0xc0, !PT ;  /* 0xff80000005057812 */ /* 0x000fe400078ec0ff */
[----:B------:R-:W-:-:S02]  /*16610*/  IADD3 R2, R12, -R4, RZ ;  /* 0x800000040c027210 */ /* 0x000fc40007ffe0ff */
[----:B0-----:R-:W-:-:S03]  /*16620*/  IADD3 R0, R11, -R5, RZ ;  /* 0x800000050b007210 */ /* 0x001fc60007ffe0ff */
[----:B------:R-:W-:Y:S02]  /*16630*/  FADD R2, R2, -1 ;  /* 0xbf80000002027421 */ /* 0x000fe40000000000 */
[----:B------:R-:W-:Y:S02]  /*16640*/  FADD R0, R0, -1 ;  /* 0xbf80000000007421 */ /* 0x000fe40000000000 */
[-C--:B------:R-:W-:Y:S02]  /*16650*/  FFMA.FTZ R8, R2, R16.reuse, -0.16845393180847167969 ;  /* 0xbe2c7f3002087423 */ /* 0x080fe40000010010 */
[----:B------:R-:W-:Y:S02]  /*16660*/  FFMA.FTZ R7, R0, R16, -0.16845393180847167969 ;  /* 0xbe2c7f3000077423 */ /* 0x000fe40000010010 */
[----:B------:R-:W-:Y:S02]  /*16670*/  FFMA.FTZ R8, R2, R8, 0.1716887056827545166 ;  /* 0x3e2fcf2a02087423 */ /* 0x000fe40000010008 */
[----:B------:R-:W-:-:S02]  /*16680*/  FFMA.FTZ R7, R0, R7, 0.1716887056827545166 ;  /* 0x3e2fcf2a00077423 */ /* 0x000fc40000010007 */
[----:B------:R-:W-:Y:S02]  /*16690*/  FFMA.FTZ R8, R2, R8, -0.17900948226451873779 ;  /* 0xbe374e4302087423 */ /* 0x000fe40000010008 */
[----:B------:R-:W-:Y:S02]  /*166a0*/  FFMA.FTZ R7, R0, R7, -0.17900948226451873779 ;  /* 0xbe374e4300077423 */ /* 0x000fe40000010007 */
[----:B------:R-:W-:Y:S02]  /*166b0*/  FFMA.FTZ R8, R2, R8, 0.20512372255325317383 ;  /* 0x3e520bf402087423 */ /* 0x000fe40000010008 */
[----:B------:R-:W-:Y:S02]  /*166c0*/  FFMA.FTZ R7, R0, R7, 0.20512372255325317383 ;  /* 0x3e520bf400077423 */ /* 0x000fe40000010007 */
[----:B------:R-:W-:Y:S02]  /*166d0*/  FFMA.FTZ R8, R2, R8, -0.24046532809734344482 ;  /* 0xbe763c8b02087423 */ /* 0x000fe40000010008 */
[----:B------:R-:W-:-:S02]  /*166e0*/  FFMA.FTZ R7, R0, R7, -0.24046532809734344482 ;  /* 0xbe763c8b00077423 */ /* 0x000fc40000010007 */
[----:B------:R-:W-:Y:S02]  /*166f0*/  FFMA.FTZ R8, R2, R8, 0.28857114911079406738 ;  /* 0x3e93bf9902087423 */ /* 0x000fe40000010008 */
[----:B------:R-:W-:Y:S02]  /*16700*/  FFMA.FTZ R7, R0, R7, 0.28857114911079406738 ;  /* 0x3e93bf9900077423 */ /* 0x000fe40000010007 */
[----:B------:R-:W-:Y:S02]  /*16710*/  FFMA.FTZ R8, R2, R8, -0.36067417263984680176 ;  /* 0xbeb8aa4902087423 */ /* 0x000fe40000010008 */
[----:B------:R-:W-:Y:S02]  /*16720*/  FFMA.FTZ R7, R0, R7, -0.36067417263984680176 ;  /* 0xbeb8aa4900077423 */ /* 0x000fe40000010007 */
[----:B------:R-:W-:Y:S02]  /*16730*/  FFMA.FTZ R8, R2, R8, 0.48089820146560668945 ;  /* 0x3ef6384a02087423 */ /* 0x000fe40000010008 */
[----:B------:R-:W-:-:S02]  /*16740*/  FFMA.FTZ R7, R0, R7, 0.48089820146560668945 ;  /* 0x3ef6384a00077423 */ /* 0x000fc40000010007 */
[----:B------:R-:W-:Y:S02]  /*16750*/  FFMA.FTZ R8, R2, R8, -0.72134751081466674805 ;  /* 0xbf38aa3b02087423 */ /* 0x000fe40000010008 */
[----:B------:R-:W-:Y:S02]  /*16760*/  FFMA.FTZ R7, R0, R7, -0.72134751081466674805 ;  /* 0xbf38aa3b00077423 */ /* 0x000fe40000010007 */
[----:B------:R-:W-:Y:S01]  /*16770*/  FMUL R8, R2, R8 ;  /* 0x0000000802087220 */ /* 0x000fe20000400000 */
[----:B------:R0:W-:Y:S02]  /*16780*/  I2F R9, R6 ;  /* 0x0000000600097306 */ /* 0x0001e40000201400 */
[----:B0-----:R-:W-:Y:S02]  /*16790*/  FMUL R6, R0, R7 ;  /* 0x0000000700067220 */ /* 0x001fe40000400000 */
[----:B------:R-:W-:Y:S01]  /*167a0*/  FMUL R7, R2, R8 ;  /* 0x0000000802077220 */ /* 0x000fe20000400000 */
[----:B--2---:R0:W-:Y:S04]  /*167b0*/  STL [R1+0x4dc], R21 ;  /* 0x0004dc1501007387 */ /* 0x0041e80000100800 */
[----:B------:R-:W2:Y:S01]  /*167c0*/  LDL.LU R8, [R1+0x588] ;  /* 0x0005880001087983 */ /* 0x000ea20000300800 */
[----:B------:R-:W-:Y:S01]  /*167d0*/  FMUL R6, R0, R6 ;  /* 0x0000000600067220 */ /* 0x000fe20000400000 */
[----:B------:R-:W-:-:S03]  /*167e0*/  MOV R19, R17 ;  /* 0x0000001100137202 */ /* 0x000fc60000000f00 */
[----:B------:R-:W-:Y:S02]  /*167f0*/  FFMA.FTZ R17, R0, 1.4426950216293334961, R6 ;  /* 0x3fb8aa3b00117823 */ /* 0x000fe40000010006 */
[----:B------:R3:W4:Y:S01]  /*16800*/  I2F R6, R4 ;  /* 0x0000000400067306 */ /* 0x0007220000201400 */
[----:B------:R-:W-:Y:S01]  /*16810*/  FFMA.FTZ R18, R2, 1.4426950216293334961, R7 ;  /* 0x3fb8aa3b02127823 */ /* 0x000fe20000010007 */
[----:B---3--:R-:W-:-:S05]  /*16820*/  FSEL R4, RZ, -23, P3 ;  /* 0xc1b80000ff047808 */ /* 0x008fca0001800000 */
[----:B----4-:R-:W-:-:S04]  /*16830*/  FFMA.FTZ R6, R6, 1.1920928955078125e-07, R4 ;  /* 0x3400000006067823 */ /* 0x010fc80000010004 */
[----:B------:R-:W-:Y:S01]  /*16840*/  FADD R18, R6, R18 ;  /* 0x0000001206127221 */ /* 0x000fe20000000000 */
[----:B------:R-:W-:-:S05]  /*16850*/  FSEL R0, RZ, -23, P4 ;  /* 0xc1b80000ff007808 */ /* 0x000fca0002000000 */
[----:B------:R-:W-:Y:S01]  /*16860*/  FFMA.FTZ R0, R9, 1.1920928955078125e-07, R0 ;  /* 0x3400000009007823 */ /* 0x000fe20000010000 */
[----:B------:R-:W3:Y:S01]  /*16870*/  I2F R5, R5 ;  /* 0x0000000500057306 */ /* 0x000ee20000201400 */
[C---:B------:R-:W-:Y:S02]  /*16880*/  FSETP.GEU.AND P4, PT, R21.reuse, 1.175494350822287508e-38, PT ;  /* 0x008000001500780b */ /* 0x040fe40003f8e000 */
[----:B------:R-:W-:Y:S02]  /*16890*/  FADD R20, R0, R10 ;  /* 0x0000000a00147221 */ /* 0x000fe40000000000 */
[----:B------:R-:W-:Y:S01]  /*168a0*/  FMUL R10, R21, 8388608 ;  /* 0x4b000000150a7820 */ /* 0x000fe20000400000 */
[----:B------:R-:W-:-:S04]  /*168b0*/  ISETP.GE.U32.AND P3, PT, R13, 0x7f800000, PT ;  /* 0x7f8000000d00780c */ /* 0x000fc80003f66070 */
[----:B------:R-:W-:Y:S02]  /*168c0*/  FSEL R10, R10, R21, !P4 ;  /* 0x000000150a0a7208 */ /* 0x000fe40006000000 */
[----:B------:R-:W-:Y:S02]  /*168d0*/  FSEL R0, RZ, -23, P5 ;  /* 0xc1b80000ff007808 */ /* 0x000fe40002800000 */
[----:B------:R-:W-:-:S04]  /*168e0*/  IADD3 R2, R10, -0x3f3504f3, RZ ;  /* 0xc0cafb0d0a027810 */ /* 0x000fc80007ffe0ff */
[----:B------:R-:W-:Y:S01]  /*168f0*/  LOP3.LUT R2, R2, 0xff800000, RZ, 0xc0, !PT ;  /* 0xff80000002027812 */ /* 0x000fe200078ec0ff */
[----:B---3--:R-:W-:-:S03]  /*16900*/  FFMA.FTZ R5, R5, 1.1920928955078125e-07, R0 ;  /* 0x3400000005057823 */ /* 0x008fc60000010000 */
[----:B------:R-:W-:Y:S02]  /*16910*/  IADD3 R0, R10, -R2, RZ ;  /* 0x800000020a007210 */ /* 0x000fe40007ffe0ff */
[----:B------:R-:W-:-:S03]  /*16920*/  @P3 MOV R4, 0x7f800000 ;  /* 0x7f80000000043802 */ /* 0x000fc60000000f00 */
[----:B------:R-:W-:Y:S02]  /*16930*/  FADD R0, R0, -1 ;  /* 0xbf80000000007421 */ /* 0x000fe40000000000 */
[----:B------:R-:W-:Y:S02]  /*16940*/  @P3 FFMA.FTZ R20, R13, R4, +INF ;  /* 0x7f8000000d143423 */ /* 0x000fe40000010004 */
[----:B------:R-:W-:-:S04]  /*16950*/  FFMA.FTZ R4, R0, R16, -0.16845393180847167969 ;  /* 0xbe2c7f3000047423 */ /* 0x000fc80000010010 */
[----:B------:R-:W-:-:S04]  /*16960*/  FFMA.FTZ R4, R0, R4, 0.1716887056827545166 ;  /* 0x3e2fcf2a00047423 */ /* 0x000fc80000010004 */
[----:B------:R-:W-:-:S04]  /*16970*/  FFMA.FTZ R4, R0, R4, -0.17900948226451873779 ;  /* 0xbe374e4300047423 */ /* 0x000fc80000010004 */
[----:B------:R-:W-:-:S04]  /*16980*/  FFMA.FTZ R4, R0, R4, 0.20512372255325317383 ;  /* 0x3e520bf400047423 */ /* 0x000fc80000010004 */
[----:B------:R-:W-:-:S04]  /*16990*/  FFMA.FTZ R4, R0, R4, -0.24046532809734344482 ;  /* 0xbe763c8b00047423 */ /* 0x000fc80000010004 */
[----:B------:R-:W-:-:S04]  /*169a0*/  FFMA.FTZ R4, R0, R4, 0.28857114911079406738 ;  /* 0x3e93bf9900047423 */ /* 0x000fc80000010004 */
[----:B------:R-:W-:-:S04]  /*169b0*/  FFMA.FTZ R4, R0, R4, -0.36067417263984680176 ;  /* 0xbeb8aa4900047423 */ /* 0x000fc80000010004 */
[----:B------:R-:W-:Y:S01]  /*169c0*/  FFMA.FTZ R4, R0, R4, 0.48089820146560668945 ;  /* 0x3ef6384a00047423 */ /* 0x000fe20000010004 */
[----:B------:R-:W-:Y:S01]  /*169d0*/  ISETP.GE.U32.AND P3, PT, R12, 0x7f800000, PT ;  /* 0x7f8000000c00780c */ /* 0x000fe20003f66070 */
[----:B--2---:R-:W-:Y:S04]  /*169e0*/  STL [R1+0x4d8], R8 ;  /* 0x0004d80801007387 */ /* 0x004fe80000100800 */
[----:B------:R-:W2:Y:S01]  /*169f0*/  LDL R6, [R1+0x58c] ;  /* 0x00058c0001067983 */ /* 0x000ea20000100800 */
[----:B------:R-:W-:-:S04]  /*16a00*/  FFMA.FTZ R4, R0, R4, -0.72134751081466674805 ;  /* 0xbf38aa3b00047423 */ /* 0x000fc80000010004 */
[----:B------:R-:W-:-:S04]  /*16a10*/  FMUL R4, R0, R4 ;  /* 0x0000000400047220 */ /* 0x000fc80000400000 */
[----:B------:R-:W-:-:S04]  /*16a20*/  FMUL R4, R0, R4 ;  /* 0x0000000400047220 */ /* 0x000fc80000400000 */
[----:B------:R-:W-:Y:S01]  /*16a30*/  FFMA.FTZ R7, R0, 1.4426950216293334961, R4 ;  /* 0x3fb8aa3b00077823 */ /* 0x000fe20000010004 */
[----:B------:R-:W-:Y:S01]  /*16a40*/  @P3 MOV R0, 0x7f800000 ;  /* 0x7f80000000003802 */ /* 0x000fe20000000f00 */
[----:B------:R3:W4:Y:S01]  /*16a50*/  I2F R4, R2 ;  /* 0x0000000200047306 */ /* 0x0007220000201400 */
[----:B------:R-:W-:-:S03]  /*16a60*/  FMUL R24, R8, 8388608 ;  /* 0x4b00000008187820 */ /* 0x000fc60000400000 */
[----:B------:R-:W-:Y:S01]  /*16a70*/  @P3 FFMA.FTZ R18, R12, R0, +INF ;  /* 0x7f8000000c123423 */ /* 0x000fe20000010000 */
[----:B------:R-:W-:Y:S02]  /*16a80*/  FSETP.GEU.AND P3, PT, R8, 1.175494350822287508e-38, PT ;  /* 0x008000000800780b */ /* 0x000fe40003f6e000 */
[----:B------:R-:W-:Y:S02]  /*16a90*/  FSEL R0, RZ, -23, P4 ;  /* 0xc1b80000ff007808 */ /* 0x000fe40002000000 */
[----:B------:R-:W-:Y:S02]  /*16aa0*/  FSEL R24, R24, R8, !P3 ;  /* 0x0000000818187208 */ /* 0x000fe40005800000 */
[----:B------:R-:W-:Y:S02]  /*16ab0*/  ISETP.GE.U32.AND P4, PT, R11, 0x7f800000, PT ;  /* 0x7f8000000b00780c */ /* 0x000fe40003f86070 */
[----:B---3--:R-:W-:Y:S02]  /*16ac0*/  IADD3 R2, R24, -0x3f3504f3, RZ ;  /* 0xc0cafb0d18027810 */ /* 0x008fe40007ffe0ff */
[----:B0-----:R-:W-:-:S02]  /*16ad0*/  MOV R21, R19 ;  /* 0x0000001300157202 */ /* 0x001fc40000000f00 */
[----:B------:R-:W-:Y:S02]  /*16ae0*/  LOP3.LUT R2, R2, 0xff800000, RZ, 0xc0, !PT ;  /* 0xff80000002027812 */ /* 0x000fe400078ec0ff */
[----:B------:R-:W-:Y:S01]  /*16af0*/  MOV R19, R15 ;  /* 0x0000000f00137202 */ /* 0x000fe20000000f00 */
[----:B----4-:R-:W-:Y:S01]  /*16b00*/  FFMA.FTZ R15, R4, 1.1920928955078125e-07, R0 ;  /* 0x34000000040f7823 */ /* 0x010fe20000010000 */
[----:B------:R-:W-:-:S03]  /*16b10*/  IADD3 R0, R24, -R2, RZ ;  /* 0x8000000218007210 */ /* 0x000fc60007ffe0ff */
[----:B------:R-:W-:Y:S02]  /*16b20*/  @P4 MOV R4, 0x7f800000 ;  /* 0x7f80000000044802 */ /* 0x000fe40000000f00 */
[----:B------:R-:W-:Y:S02]  /*16b30*/  FADD R0, R0, -1 ;  /* 0xbf80000000007421 */ /* 0x000fe40000000000 */
[----:B------:R-:W-:Y:S02]  /*16b40*/  FADD R17, R5, R17 ;  /* 0x0000001105117221 */ /* 0x000fe40000000000 */
        /* <DEDUP_REMOVED lines=9> */
[----:B------:R-:W-:-:S03]  /*16be0*/  ISETP.GE.U32.AND P4, PT, R10, 0x7f800000, PT ;  /* 0x7f8000000a00780c */ /* 0x000fc60003f86070 */
[----:B------:R-:W-:-:S04]  /*16bf0*/  FFMA.FTZ R4, R0, R4, -0.72134751081466674805 ;  /* 0xbf38aa3b00047423 */ /* 0x000fc80000010004 */
[----:B------:R-:W-:-:S04]  /*16c00*/  FMUL R4, R0, R4 ;  /* 0x0000000400047220 */ /* 0x000fc80000400000 */
[----:B------:R-:W-:-:S04]  /*16c10*/  FMUL R4, R0, R4 ;  /* 0x0000000400047220 */ /* 0x000fc80000400000 */
[----:B------:R-:W-:Y:S01]  /*16c20*/  FFMA.FTZ R5, R0, 1.4426950216293334961, R4 ;  /* 0x3fb8aa3b00057823 */ /* 0x000fe20000010004 */
[----:B------:R-:W-:Y:S01]  /*16c30*/  @P4 MOV R0, 0x7f800000 ;  /* 0x7f80000000004802 */ /* 0x000fe20000000f00 */
[----:B------:R-:W-:Y:S01]  /*16c40*/  FADD R15, R15, R7 ;  /* 0x000000070f0f7221 */ /* 0x000fe20000000000 */
[----:B------:R2:W0:Y:S03]  /*16c50*/  I2F R4, R2 ;  /* 0x0000000200047306 */ /* 0x0004260000201400 */
[----:B------:R-:W-:Y:S01]  /*16c60*/  @P4 FFMA.FTZ R15, R10, R0, +INF ;  /* 0x7f8000000a0f4423 */ /* 0x000fe20000010000 */
[----:B------:R-:W-:Y:S01]  /*16c70*/  FSEL R0, RZ, -23, P3 ;  /* 0xc1b80000ff007808 */ /* 0x000fe20001800000 */
[C---:B--2---:R-:W-:Y:S01]  /*16c80*/  FMUL R2, R6.reuse, 8388608 ;  /* 0x4b00000006027820 */ /* 0x044fe20000400000 */
[----:B------:R-:W-:Y:S01]  /*16c90*/  FSETP.GEU.AND P3, PT, R6, 1.175494350822287508e-38, PT ;  /* 0x008000000600780b */ /* 0x000fe20003f6e000 */
[----:B------:R2:W-:Y:S03]  /*16ca0*/  STL [R1+0x4d4], R6 ;  /* 0x0004d40601007387 */ /* 0x0005e60000100800 */
[----:B------:R-:W-:-:S02]  /*16cb0*/  FSEL R2, R2, R6, !P3 ;  /* 0x0000000602027208 */ /* 0x000fc40005800000 */
[----:B--2---:R-:W2:Y:S01]  /*16cc0*/  LDL.LU R6, [R1+0x590] ;  /* 0x0005900001067983 */ /* 0x004ea20000300800 */
[----:B0-----:R-:W-:Y:S01]  /*16cd0*/  FFMA.FTZ R0, R4, 1.1920928955078125e-07, R0 ;  /* 0x3400000004007823 */ /* 0x001fe20000010000 */
[----:B------:R-:W-:-:S03]  /*16ce0*/  ISETP.GE.U32.AND P4, PT, R24, 0x7f800000, PT ;  /* 0x7f8000001800780c */ /* 0x000fc60003f86070 */
[----:B------:R-:W-:Y:S01]  /*16cf0*/  FADD R28, R0, R5 ;  /* 0x00000005001c7221 */ /* 0x000fe20000000000 */
[----:B------:R-:W-:-:S04]  /*16d00*/  IADD3 R0, R2, -0x3f3504f3, RZ ;  /* 0xc0cafb0d02007810 */ /* 0x000fc80007ffe0ff */
[----:B------:R-:W-:-:S04]  /*16d10*/  LOP3.LUT R0, R0, 0xff800000, RZ, 0xc0, !PT ;  /* 0xff80000000007812 */ /* 0x000fc800078ec0ff */
[----:B------:R0:W3:Y:S01]  /*16d20*/  I2F R5, R0 ;  /* 0x0000000000057306 */ /* 0x0000e20000201400 */
[----:B------:R-:W-:-:S05]  /*16d30*/  @P4 MOV R4, 0x7f800000 ;  /* 0x7f80000000044802 */ /* 0x000fca0000000f00 */
[----:B------:R-:W-:Y:S01]  /*16d40*/  @P4 FFMA.FTZ R28, R24, R4, +INF ;  /* 0x7f800000181c4423 */ /* 0x000fe20000010004 */
[----:B0-----:R-:W-:Y:S02]  /*16d50*/  IADD3 R0, R2, -R0, RZ ;  /* 0x8000000002007210 */ /* 0x001fe40007ffe0ff */
[----:B------:R-:W-:-:S03]  /*16d60*/  FSEL R4, RZ, -23, P3 ;  /* 0xc1b80000ff047808 */ /* 0x000fc60001800000 */
[----:B------:R-:W-:Y:S02]  /*16d70*/  FADD R0, R0, -1 ;  /* 0xbf80000000007421 */ /* 0x000fe40000000000 */
[----:B---3--:R-:W-:Y:S02]  /*16d80*/  FFMA.FTZ R5, R5, 1.1920928955078125e-07, R4 ;  /* 0x3400000005057823 */ /* 0x008fe40000010004 */
        /* <DEDUP_REMOVED lines=8> */
[----:B------:R-:W-:Y:S01]  /*16e10*/  FFMA.FTZ R4, R0, R4, -0.72134751081466674805 ;  /* 0xbf38aa3b00047423 */ /* 0x000fe20000010004 */
[----:B------:R-:W-:-:S03]  /*16e20*/  ISETP.GE.U32.AND P3, PT, R2, 0x7f800000, PT ;  /* 0x7f8000000200780c */ /* 0x000fc60003f66070 */
[----:B------:R-:W-:-:S04]  /*16e30*/  FMUL R4, R0, R4 ;  /* 0x0000000400047220 */ /* 0x000fc80000400000 */
[----:B------:R-:W-:-:S04]  /*16e40*/  FMUL R4, R0, R4 ;  /* 0x0000000400047220 */ /* 0x000fc80000400000 */
[----:B------:R-:W-:-:S04]  /*16e50*/  FFMA.FTZ R0, R0, 1.4426950216293334961, R4 ;  /* 0x3fb8aa3b00007823 */ /* 0x000fc80000010004 */
[----:B------:R-:W-:Y:S01]  /*16e60*/  FADD R7, R5, R0 ;  /* 0x0000000005077221 */ /* 0x000fe20000000000 */
[----:B------:R-:W-:-:S05]  /*16e70*/  @P3 MOV R0, 0x7f800000 ;  /* 0x7f80000000003802 */ /* 0x000fca0000000f00 */
[----:B------:R-:W-:Y:S02]  /*16e80*/  @P3 FFMA.FTZ R7, R2, R0, +INF ;  /* 0x7f80000002073423 */ /* 0x000fe40000010000 */
[C---:B--2---:R-:W-:Y:S01]  /*16e90*/  FMUL R9, R6.reuse, 8388608 ;  /* 0x4b00000006097820 */ /* 0x044fe20000400000 */
[----:B------:R-:W-:-:S04]  /*16ea0*/  FSETP.GEU.AND P3, PT, R6, 1.175494350822287508e-38, PT ;  /* 0x008000000600780b */ /* 0x000fc80003f6e000 */
[----:B------:R-:W-:-:S04]  /*16eb0*/  FSEL R9, R9, R6, !P3 ;  /* 0x0000000609097208 */ /* 0x000fc80005800000 */
[----:B------:R-:W-:-:S04]  /*16ec0*/  IADD3 R0, R9, -0x3f3504f3, RZ ;  /* 0xc0cafb0d09007810 */ /* 0x000fc80007ffe0ff */
[----:B------:R-:W-:-:S04]  /*16ed0*/  LOP3.LUT R0, R0, 0xff800000, RZ, 0xc0, !PT ;  /* 0xff80000000007812 */ /* 0x000fc800078ec0ff */
[----:B------:R0:W2:Y:S01]  /*16ee0*/  I2F R5, R0 ;  /* 0x0000000000057306 */ /* 0x0000a20000201400 */
[----:B------:R-:W-:Y:S02]  /*16ef0*/  FSEL R4, RZ, -23, P3 ;  /* 0xc1b80000ff047808 */ /* 0x000fe40001800000 */
[----:B0-----:R-:W-:-:S05]  /*16f00*/  IADD3 R0, R9, -R0, RZ ;  /* 0x8000000009007210 */ /* 0x001fca0007ffe0ff */
[----:B------:R-:W-:Y:S02]  /*16f10*/  FADD R0, R0, -1 ;  /* 0xbf80000000007421 */ /* 0x000fe40000000000 */
[----:B--2---:R-:W-:Y:S02]  /*16f20*/  FFMA.FTZ R5, R5, 1.1920928955078125e-07, R4 ;  /* 0x3400000005057823 */ /* 0x004fe40000010004 */
        /* <DEDUP_REMOVED lines=11> */
[C---:B------:R-:W-:Y:S01]  /*16fe0*/  FMUL R4, R0.reuse, R4 ;  /* 0x0000000400047220 */ /* 0x040fe20000400000 */
[----:B------:R0:W-:Y:S03]  /*16ff0*/  STL [R1+0x4d0], R6 ;  /* 0x0004d00601007387 */ /* 0x0001e60000100800 */
[----:B------:R-:W-:Y:S01]  /*17000*/  FFMA.FTZ R0, R0, 1.4426950216293334961, R4 ;  /* 0x3fb8aa3b00007823 */ /* 0x000fe20000010004 */
[----:B------:R-:W-:Y:S03]  /*17010*/  STL [R1+0x5cc], R7 ;  /* 0x0005cc0701007387 */ /* 0x000fe60000100800 */
[----:B0-----:R-:W-:Y:S01]  /*17020*/  FADD R6, R5, R0 ;  /* 0x0000000005067221 */ /* 0x001fe20000000000 */
[----:B------:R-:W-:-:S05]  /*17030*/  @P3 MOV R0, 0x7f800000 ;  /* 0x7f80000000003802 */ /* 0x000fca0000000f00 */
[----:B------:R-:W-:Y:S02]  /*17040*/  @P3 FFMA.FTZ R6, R9, R0, +INF ;  /* 0x7f80000009063423 */ /* 0x000fe40000010000 */
[----:B------:R-:W2:Y:S04]  /*17050*/  LDL.LU R0, [R1+0x594] ;  /* 0x0005940001007983 */ /* 0x000ea80000300800 */
[----:B------:R-:W-:Y:S01]  /*17060*/  STL [R1+0x5d4], R6 ;  /* 0x0005d40601007387 */ /* 0x000fe20000100800 */
[C---:B--2---:R-:W-:Y:S01]  /*17070*/  FMUL R8, R0.reuse, 8388608 ;  /* 0x4b00000000087820 */ /* 0x044fe20000400000 */
[----:B------:R-:W-:Y:S02]  /*17080*/  FSETP.GEU.AND P3, PT, R0, 1.175494350822287508e-38, PT ;  /* 0x008000000000780b */ /* 0x000fe40003f6e000 */
[----:B------:R0:W-:Y:S02]  /*17090*/  STL [R1+0x4cc], R0 ;  /* 0x0004cc0001007387 */ /* 0x0001e40000100800 */
[----:B------:R-:W-:-:S02]  /*170a0*/  FSEL R8, R8, R0, !P3 ;  /* 0x0000000008087208 */ /* 0x000fc40005800000 */
[----:B------:R-:W2:Y:S02]  /*170b0*/  LDL.LU R29, [R1+0x58c] ;  /* 0x00058c00011d7983 */ /* 0x000ea40000300800 */
[----:B0-----:R-:W-:-:S04]  /*170c0*/  IADD3 R0, R8, -0x3f3504f3, RZ ;  /* 0xc0cafb0d08007810 */ /* 0x001fc80007ffe0ff */
[----:B------:R-:W-:-:S04]  /*170d0*/  LOP3.LUT R0, R0, 0xff800000, RZ, 0xc0, !PT ;  /* 0xff80000000007812 */ /* 0x000fc800078ec0ff */
[----:B------:R0:W3:Y:S01]  /*170e0*/  I2F R4, R0 ;  /* 0x0000000000047306 */ /* 0x0000e20000201400 */
[----:B------:R-:W-:Y:S02]  /*170f0*/  FSEL R5, RZ, -23, P3 ;  /* 0xc1b80000ff057808 */ /* 0x000fe40001800000 */
[----:B0-----:R-:W-:-:S05]  /*17100*/  IADD3 R0, R8, -R0, RZ ;  /* 0x8000000008007210 */ /* 0x001fca0007ffe0ff */
        /* <DEDUP_REMOVED lines=14> */
[----:B------:R-:W3:Y:S01]  /*171f0*/  LDL.LU R4, [R1+0x598] ;  /* 0x0005980001047983 */ /* 0x000ee20000300800 */
[----:B------:R-:W-:Y:S01]  /*17200*/  ISETP.GE.U32.AND P3, PT, R8, 0x7f800000, PT ;  /* 0x7f8000000800780c */ /* 0x000fe20003f66070 */
[----:B------:R-:W-:-:S12]  /*17210*/  FADD R6, R5, R0 ;  /* 0x0000000005067221 */ /* 0x000fd80000000000 */
[----:B------:R-:W-:-:S05]  /*17220*/  @P3 MOV R0, 0x7f800000 ;  /* 0x7f80000000003802 */ /* 0x000fca0000000f00 */
[----:B------:R-:W-:-:S05]  /*17230*/  @P3 FFMA.FTZ R6, R8, R0, +INF ;  /* 0x7f80000008063423 */ /* 0x000fca0000010000 */
[----:B------:R-:W-:Y:S01]  /*17240*/  STL [R1+0x5d0], R6 ;  /* 0x0005d00601007387 */ /* 0x000fe20000100800 */
[----:B--2---:R-:W-:Y:S01]  /*17250*/  LOP3.LUT R29, R29, 0xffffffdf, RZ, 0xc0, !PT ;  /* 0xffffffdf1d1d7812 */ /* 0x004fe200078ec0ff */
[C---:B---3--:R-:W-:Y:S01]  /*17260*/  FMUL R32, R4.reuse, 8388608 ;  /* 0x4b00000004207820 */ /* 0x048fe20000400000 */
[----:B------:R-:W-:-:S04]  /*17270*/  FSETP.GEU.AND P3, PT, R4, 1.175494350822287508e-38, PT ;  /* 0x008000000400780b */ /* 0x000fc80003f6e000 */
[----:B------:R-:W-:-:S04]  /*17280*/  FSEL R32, R32, R4, !P3 ;  /* 0x0000000420207208 */ /* 0x000fc80005800000 */
[----:B------:R-:W-:Y:S01]  /*17290*/  IADD3 R0, R32, -0x3f3504f3, RZ ;  /* 0xc0cafb0d20007810 */ /* 0x000fe20007ffe0ff */
[----:B------:R0:W-:Y:S03]  /*172a0*/  STL [R1+0x298], R4 ;  /* 0x0002980401007387 */ /* 0x0001e60000100800 */
[----:B------:R-:W-:Y:S02]  /*172b0*/  LOP3.LUT R0, R0, 0xff800000, RZ, 0xc0, !PT ;  /* 0xff80000000007812 */ /* 0x000fe400078ec0ff */
[----:B0-----:R-:W-:Y:S02]  /*172c0*/  FSEL R4, RZ, -23, P3 ;  /* 0xc1b80000ff047808 */ /* 0x001fe40001800000 */
[----:B------:R-:W-:Y:S02]  /*172d0*/  FSETP.NEU.AND P3, PT, R2, RZ, PT ;  /* 0x000000ff0200720b */ /* 0x000fe40003f6d000 */
[----:B------:R0:W2:Y:S02]  /*172e0*/  I2F R2, R0 ;  /* 0x0000000000027306 */ /* 0x0000a40000201400 */
        /* <DEDUP_REMOVED lines=11> */
[----:B------:R-:W-:-:S03]  /*173a0*/  @P3 LOP3.LUT R29, R29, 0x20, RZ, 0xfc, !PT ;  /* 0x000000201d1d3812 */ /* 0x000fc600078efcff */
[----:B------:R-:W-:Y:S01]  /*173b0*/  FFMA.FTZ R2, R0, R2, -0.72134751081466674805 ;  /* 0xbf38aa3b00027423 */ /* 0x000fe20000010002 */
[----:B------:R-:W-:-:S03]  /*173c0*/  ISETP.GE.U32.AND P3, PT, R32, 0x7f800000, PT ;  /* 0x7f8000002000780c */ /* 0x000fc60003f66070 */
[----:B------:R-:W-:-:S04]  /*173d0*/  FMUL R2, R0, R2 ;  /* 0x0000000200027220 */ /* 0x000fc80000400000 */
[----:B------:R-:W-:-:S04]  /*173e0*/  FMUL R2, R0, R2 ;  /* 0x0000000200027220 */ /* 0x000fc80000400000 */
[----:B------:R-:W-:Y:S01]  /*173f0*/  FFMA.FTZ R0, R0, 1.4426950216293334961, R2 ;  /* 0x3fb8aa3b00007823 */ /* 0x000fe20000010002 */
[----:B------:R-:W-:-:S03]  /*17400*/  MOV R2, R21 ;  /* 0x0000001500027202 */ /* 0x000fc60000000f00 */
[----:B------:R-:W-:Y:S01]  /*17410*/  FADD R5, R4, R0 ;  /* 0x0000000004057221 */ /* 0x000fe20000000000 */
[----:B------:R-:W-:Y:S01]  /*17420*/  @P3 MOV R0, 0x7f800000 ;  /* 0x7f80000000003802 */ /* 0x000fe20000000f00 */
[----:B------:R-:W-:-:S04]  /*17430*/  FMUL R30, R2, 8388608 ;  /* 0x4b000000021e7820 */ /* 0x000fc80000400000 */
[----:B------:R-:W-:Y:S01]  /*17440*/  @P3 FFMA.FTZ R5, R32, R0, +INF ;  /* 0x7f80000020053423 */ /* 0x000fe20000010000 */
[----:B------:R-:W-:-:S04]  /*17450*/  FSETP.GEU.AND P3, PT, R2, 1.175494350822287508e-38, PT ;  /* 0x008000000200780b */ /* 0x000fc80003f6e000 */
[----:B------:R-:W-:-:S04]  /*17460*/  FSEL R30, R30, R2, !P3 ;  /* 0x000000021e1e7208 */ /* 0x000fc80005800000 */
[----:B------:R-:W-:Y:S01]  /*17470*/  IADD3 R0, R30, -0x3f3504f3, RZ ;  /* 0xc0cafb0d1e007810 */ /* 0x000fe20007ffe0ff */
[----:B------:R-:W-:Y:S03]  /*17480*/  STL [R1+0xa04], R32 ;  /* 0x000a042001007387 */ /* 0x000fe60000100800 */
[----:B------:R-:W-:Y:S01]  /*17490*/  LOP3.LUT R0, R0, 0xff800000, RZ, 0xc0, !PT ;  /* 0xff80000000007812 */ /* 0x000fe200078ec0ff */
[----:B------:R0:W-:Y:S03]  /*174a0*/  STL [R1+0x290], R2 ;  /* 0x0002900201007387 */ /* 0x0001e60000100800 */
[----:B0-----:R0:W2:Y:S01]  /*174b0*/  I2F R2, R0 ;  /* 0x0000000000027306 */ /* 0x0010a20000201400 */
        /* <DEDUP_REMOVED lines=18> */
[----:B------:R-:W-:-:S03]  /*175e0*/  MOV R2, R19 ;  /* 0x0000001300027202 */ /* 0x000fc60000000f00 */
[----:B0-----:R-:W-:Y:S01]  /*175f0*/  FADD R5, R4, R0 ;  /* 0x0000000004057221 */ /* 0x001fe20000000000 */
        /* <DEDUP_REMOVED lines=24> */
[C---:B------:R-:W-:Y:S01]  /*17780*/  FMUL R2, R0.reuse, R2 ;  /* 0x0000000200027220 */ /* 0x040fe20000400000 */
[----:B------:R0:W-:Y:S03]  /*17790*/  STL [R1+0x5c4], R5 ;  /* 0x0005c40501007387 */ /* 0x0001e60000100800 */
[----:B------:R-:W-:Y:S02]  /*177a0*/  FFMA.FTZ R19, R0, 1.4426950216293334961, R2 ;  /* 0x3fb8aa3b00137823 */ /* 0x000fe40000010002 */
[----:B------:R-:W2:Y:S04]  /*177b0*/  LDL.LU R2, [R1+0x2c0] ;  /* 0x0002c00001027983 */ /* 0x000ea80000300800 */
[----:B------:R-:W3:Y:S01]  /*177c0*/  LDL.LU R0, [R1+0x2c4] ;  /* 0x0002c40001007983 */ /* 0x000ee20000300800 */
[----:B------:R-:W-:-:S02]  /*177d0*/  FSETP.GT.AND P4, PT, |R3|, 8.50705917302346158658e+37, PT ;  /* 0x7e8000000300780b */ /* 0x000fc40003f84200 */
[----:B------:R-:W-:-:S11]  /*177e0*/  FSETP.GEU.AND P3, PT, |R3|, 1.175494350822287508e-38, PT ;  /* 0x008000000300780b */ /* 0x000fd60003f6e200 */
[----:B------:R-:W-:-:S04]  /*177f0*/  @P4 FMUL R3, R3, 0.25 ;  /* 0x3e80000003034820 */ /* 0x000fc80000400000 */
[----:B------:R-:W-:-:S04]  /*17800*/  @!P3 FMUL R3, R3, 16777216 ;  /* 0x4b8000000303b820 */ /* 0x000fc80000400000 */
[----:B------:R-:W4:Y:S02]  /*17810*/  MUFU.RCP R7, R3 ;  /* 0x0000000300077308 */ /* 0x000f240000001000 */
[----:B----4-:R4:W-:Y:S01]  /*17820*/  STL [R1+0x5bc], R7 ;  /* 0x0005bc0701007387 */ /* 0x0109e20000100800 */
[----:B--2---:R-:W-:Y:S02]  /*17830*/  @P4 FMUL R2, R2, 0.25 ;  /* 0x3e80000002024820 */ /* 0x004fe40000400000 */
[----:B---3--:R-:W-:Y:S02]  /*17840*/  @P4 FMUL R0, R0, 0.25 ;  /* 0x3e80000000004820 */ /* 0x008fe40000400000 */
[----:B------:R-:W-:Y:S02]  /*17850*/  @!P3 FMUL R2, R2, 16777216 ;  /* 0x4b8000000202b820 */ /* 0x000fe40000400000 */
[----:B------:R-:W-:Y:S02]  /*17860*/  @!P3 FMUL R0, R0, 16777216 ;  /* 0x4b8000000000b820 */ /* 0x000fe40000400000 */
[----:B------:R-:W-:-:S02]  /*17870*/  FMUL R4, R7, R2 ;  /* 0x0000000207047220 */ /* 0x000fc40000400000 */
[----:B------:R-:W-:Y:S01]  /*17880*/  FMUL R0, R7, R0 ;  /* 0x0000000007007220 */ /* 0x000fe20000400000 */
[----:B------:R-:W2:Y:S04]  /*17890*/  LDL.LU R2, [R1+0x310] ;  /* 0x0003100001027983 */ /* 0x000ea80000300800 */
[----:B------:R-:W-:Y:S02]  /*178a0*/  F2FP.BF16.PACK_AB R4, R0, R4 ;  /* 0x000000040004723e */ /* 0x000fe400000010ff */
[----:B------:R-:W3:Y:S04]  /*178b0*/  LDL.LU R0, [R1+0x314] ;  /* 0x0003140001007983 */ /* 0x000ee80000300800 */
[----:B------:R-:W4:Y:S04]  /*178c0*/  LDL.LU R6, [R1+0x2f4] ;  /* 0x0002f40001067983 */ /* 0x000f280000300800 */
[----:B------:R-:W4:Y:S01]  /*178d0*/  LDL.LU R3, [R1+0x304] ;  /* 0x0003040001037983 */ /* 0x000f220000300800 */
[----:B--2---:R-:W-:-:S02]  /*178e0*/  @P4 FMUL R2, R2, 0.25 ;  /* 0x3e80000002024820 */ /* 0x004fc40000400000 */
[----:B---3--:R-:W-:Y:S02]  /*178f0*/  @P4 FMUL R0, R0, 0.25 ;  /* 0x3e80000000004820 */ /* 0x008fe40000400000 */
[----:B------:R-:W-:Y:S02]  /*17900*/  @!P3 FMUL R2, R2, 16777216 ;  /* 0x4b8000000202b820 */ /* 0x000fe40000400000 */
[----:B------:R-:W-:Y:S02]  /*17910*/  @!P3 FMUL R0, R0, 16777216 ;  /* 0x4b8000000000b820 */ /* 0x000fe40000400000 */
[C---:B0-----:R-:W-:Y:S02]  /*17920*/  FMUL R5, R7.reuse, R2 ;  /* 0x0000000207057220 */ /* 0x041fe40000400000 */
[----:B------:R-:W-:Y:S01]  /*17930*/  FMUL R0, R7, R0 ;  /* 0x0000000007007220 */ /* 0x000fe20000400000 */
[----:B------:R-:W2:Y:S04]  /*17940*/  LDL.LU R2, [R1+0x300] ;  /* 0x0003000001027983 */ /* 0x000ea80000300800 */
[----:B------:R-:W-:-:S02]  /*17950*/  F2FP.BF16.PACK_AB R5, R0, R5 ;  /* 0x000000050005723e */ /* 0x000fc400000010ff */
[----:B------:R-:W3:Y:S01]  /*17960*/  LDL.LU R0, [R1+0x2f0] ;  /* 0x0002f00001007983 */ /* 0x000ee20000300800 */
[----:B----4-:R-:W-:Y:S02]  /*17970*/  @P4 FMUL R6, R6, 0.25 ;  /* 0x3e80000006064820 */ /* 0x010fe40000400000 */
[----:B------:R-:W-:Y:S02]  /*17980*/  @P4 FMUL R3, R3, 0.25 ;  /* 0x3e80000003034820 */ /* 0x000fe40000400000 */
[----:B------:R-:W-:Y:S02]  /*17990*/  @!P3 FMUL R6, R6, 16777216 ;  /* 0x4b8000000606b820 */ /* 0x000fe40000400000 */
[----:B------:R-:W-:Y:S02]  /*179a0*/  @!P3 FMUL R3, R3, 16777216 ;  /* 0x4b8000000303b820 */ /* 0x000fe40000400000 */
[C---:B------:R-:W-:Y:S02]  /*179b0*/  FMUL R16, R7.reuse, R6 ;  /* 0x0000000607107220 */ /* 0x040fe40000400000 */
[----:B------:R-:W-:Y:S01]  /*179c0*/  FMUL R3, R7, R3 ;  /* 0x0000000307037220 */ /* 0x000fe20000400000 */
[----:B-1----:R-:W-:-:S02]  /*179d0*/  SHF.L.U32 R30, R31, 0x5, RZ ;  /* 0x000000051f1e7819 */ /* 0x002fc400000006ff */
[----:B------:R-:W-:Y:S02]  /*179e0*/  LOP3.LUT R31, R27, 0x7f, RZ, 0xc0, !PT ;  /* 0x0000007f1b1f7812 */ /* 0x000fe400078ec0ff */
[----:B------:R-:W-:Y:S02]  /*179f0*/  FSETP.NEU.AND P6, PT, R9, RZ, PT ;  /* 0x000000ff0900720b */ /* 0x000fe40003fcd000 */
[----:B------:R-:W-:Y:S02]  /*17a00*/  FSETP.NEU.AND P5, PT, R8, RZ, PT ;  /* 0x000000ff0800720b */ /* 0x000fe40003fad000 */
[----:B------:R-:W-:-:S09]  /*17a10*/  LOP3.LUT R29, R29, 0xfffffff7, RZ, 0xc0, !PT ;  /* 0xfffffff71d1d7812 */ /* 0x000fd200078ec0ff */
[----:B------:R-:W-:-:S04]  /*17a20*/  @P6 LOP3.LUT R29, R29, 0x8, RZ, 0xfc, !PT ;  /* 0x000000081d1d6812 */ /* 0x000fc800078efcff */
[----:B------:R-:W-:-:S04]  /*17a30*/  LOP3.LUT R29, R29, 0xffffffef, RZ, 0xc0, !PT ;  /* 0xffffffef1d1d7812 */ /* 0x000fc800078ec0ff */
[----:B------:R-:W-:Y:S01]  /*17a40*/  @P5 LOP3.LUT R29, R29, 0x10, RZ, 0xfc, !PT ;  /* 0x000000101d1d5812 */ /* 0x000fe200078efcff */
[----:B--2---:R-:W-:Y:S02]  /*17a50*/  @P4 FMUL R2, R2, 0.25 ;  /* 0x3e80000002024820 */ /* 0x004fe40000400000 */
[----:B---3--:R-:W-:Y:S02]  /*17a60*/  @P4 FMUL R0, R0, 0.25 ;  /* 0x3e80000000004820 */ /* 0x008fe40000400000 */
[----:B------:R-:W-:Y:S02]  /*17a70*/  @!P3 FMUL R2, R2, 16777216 ;  /* 0x4b8000000202b820 */ /* 0x000fe40000400000 */
[----:B------:R-:W-:Y:S02]  /*17a80*/  @!P3 FMUL R0, R0, 16777216 ;  /* 0x4b8000000000b820 */ /* 0x000fe40000400000 */
[C---:B------:R-:W-:Y:S02]  /*17a90*/  FMUL R6, R7.reuse, R2 ;  /* 0x0000000207067220 */ /* 0x040fe40000400000 */
[----:B------:R-:W-:Y:S01]  /*17aa0*/  FMUL R7, R7, R0 ;  /* 0x0000000007077220 */ /* 0x000fe20000400000 */
[----:B------:R-:W-:-:S02]  /*17ab0*/  SHF.L.U32 R0, R27, 0x2, RZ ;  /* 0x000000021b007819 */ /* 0x000fc400000006ff */
[----:B------:R-:W-:Y:S02]  /*17ac0*/  F2FP.BF16.PACK_AB R6, R3, R6 ;  /* 0x000000060306723e */ /* 0x000fe400000010ff */
[----:B------:R-:W-:Y:S02]  /*17ad0*/  LOP3.LUT R2, R0, 0x70, RZ, 0xc0, !PT ;  /* 0x0000007000027812 */ /* 0x000fe400078ec0ff */
[C---:B------:R-:W-:Y:S02]  /*17ae0*/  LOP3.LUT R0, R27.reuse, 0x18, RZ, 0xc0, !PT ;  /* 0x000000181b007812 */ /* 0x040fe400078ec0ff */
[----:B------:R-:W-:Y:S02]  /*17af0*/  LOP3.LUT R3, R27, 0x60, RZ, 0xc0, !PT ;  /* 0x000000601b037812 */ /* 0x000fe400078ec0ff */
[----:B------:R-:W0:Y:S01]  /*17b00*/  S2R R27, SR_CTAID.X ;  /* 0x00000000001b7919 */ /* 0x000e220000002500 */
[----:B------:R-:W-:-:S03]  /*17b10*/  LOP3.LUT R2, R2, 0x60, R30, 0x78, !PT ;  /* 0x0000006002027812 */ /* 0x000fc600078e781e */
[----:B------:R-:W1:Y:S01]  /*17b20*/  S2R R30, SR_CTAID.Y ;  /* 0x00000000001e7919 */ /* 0x000e620000002600 */
[----:B------:R-:W-:Y:S02]  /*17b30*/  LEA R0, R0, R3, 0x4 ;  /* 0x0000000300007211 */ /* 0x000fe400078e20ff */
[----:B------:R-:W-:Y:S02]  /*17b40*/  F2FP.BF16.PACK_AB R7, R16, R7 ;  /* 0x000000071007723e */ /* 0x000fe400000010ff */
[----:B------:R-:W-:-:S05]  /*17b50*/  LEA R0, R0, R2, 0x6 ;  /* 0x0000000200007211 */ /* 0x000fca00078e30ff */
[----:B------:R1:W-:Y:S01]  /*17b60*/  STS.128 [R0], R4 ;  /* 0x0000000400007388 */ /* 0x0003e20000000c00 */
[----:B0-----:R-:W-:-:S05]  /*17b70*/  LEA R27, R27, R31, 0x7 ;  /* 0x0000001f1b1b7211 */ /* 0x001fca00078e38ff */
[----:B------:R-:W-:Y:S02]  /*17b80*/  IMAD R3, R27, c[0x0][0x1c4], RZ ;  /* 0x000071001b037a24 */ /* 0x000fe400078e02ff */
[----:B-1----:R-:W-:-:S03]  /*17b90*/  IMAD R4, R30, c[0x0][0x1c0], RZ ;  /* 0x000070001e047a24 */ /* 0x002fc600078e02ff */
[----:B------:R-:W-:Y:S02]  /*17ba0*/  SHF.L.U32 R2, R3, 0x1, RZ ;  /* 0x0000000103027819 */ /* 0x000fe400000006ff */
[C---:B------:R-:W-:Y:S01]  /*17bb0*/  SHF.L.U32 R5, R4.reuse, 0x1, RZ ;  /* 0x0000000104057819 */ /* 0x040fe200000006ff */
[----:B------:R-:W-:-:S03]  /*17bc0*/  IMAD.HI R4, R4, 0x2, RZ ;  /* 0x0000000204047827 */ /* 0x000fc600078e02ff */
[----:B------:R-:W-:Y:S01]  /*17bd0*/  IADD3 R2, P5, P6, R2, c[0x0][0x178], R5 ;  /* 0x00005e0002027a10 */ /* 0x000fe20007ebe005 */
[----:B------:R-:W-:Y:S01]  /*17be0*/  IMAD.HI R3, R3, 0x2, RZ ;  /* 0x0000000203037827 */ /* 0x000fe200078e02ff */
[----:B------:R0:W-:Y:S04]  /*17bf0*/  STL [R1+0x9d0], R0 ;  /* 0x0009d00001007387 */ /* 0x0001e80000100800 */
[----:B------:R-:W-:Y:S01]  /*17c00*/  IADD3.X R3, R3, c[0x0][0x17c], R4, P5, P6 ;  /* 0x00005f0003037a10 */ /* 0x000fe20002fec404 */
[----:B------:R-:W-:Y:S01]  /*17c10*/  STL [R1+0x58c], R29 ;  /* 0x00058c1d01007387 */ /* 0x000fe20000100800 */
[----:B------:R-:W-:-:S03]  /*17c20*/  FSETP.NEU.AND P6, PT, R14, RZ, PT ;  /* 0x000000ff0e00720b */ /* 0x000fc60003fcd000 */
[----:B------:R1:W-:Y:S01]  /*17c30*/  STL [R1+0x9ac], R2 ;  /* 0x0009ac0201007387 */ /* 0x0003e20000100800 */
[----:B0-----:R-:W-:-:S03]  /*17c40*/  FSEL R0, R26, -INF , P2 ;  /* 0xff8000001a007808 */ /* 0x001fc60001000000 */
[----:B------:R0:W-:Y:S01]  /*17c50*/  STL [R1+0x9a8], R3 ;  /* 0x0009a80301007387 */ /* 0x0001e20000100800 */
[----:B-1----:R-:W-:Y:S02]  /*17c60*/  FSEL R2, R23, -INF , P1 ;  /* 0xff80000017027808 */ /* 0x002fe40000800000 */
[----:B0-----:R-:W-:Y:S01]  /*17c70*/  FSEL R3, R25, -INF , P0 ;  /* 0xff80000019037808 */ /* 0x001fe20000000000 */
[----:B------:R0:W-:Y:S01]  /*17c80*/  STL [R1+0x5e8], R0 ;  /* 0x0005e80001007387 */ /* 0x0001e20000100800 */
[----:B------:R-:W-:-:S03]  /*17c90*/  FSETP.NEU.AND P0, PT, R13, RZ, PT ;  /* 0x000000ff0d00720b */ /* 0x000fc60003f0d000 */
[----:B------:R-:W-:Y:S01]  /*17ca0*/  STL [R1+0x5ec], R3 ;  /* 0x0005ec0301007387 */ /* 0x000fe20000100800 */
[----:B------:R-:W-:-:S03]  /*17cb0*/  FSETP.NEU.AND P2, PT, R12, RZ, PT ;  /* 0x000000ff0c00720b */ /* 0x000fc60003f4d000 */
[----:B------:R1:W-:Y:S01]  /*17cc0*/  STL [R1+0x5f0], R2 ;  /* 0x0005f00201007387 */ /* 0x0003e20000100800 */
[----:B0-----:R-:W-:Y:S02]  /*17cd0*/  FSEL R0, R22, -INF , P6 ;  /* 0xff80000016007808 */ /* 0x001fe40003000000 */
[----:B------:R-:W-:Y:S02]  /*17ce0*/  FSETP.NEU.AND P5, PT, R11, RZ, PT ;  /* 0x000000ff0b00720b */ /* 0x000fe40003fad000 */
[----:B------:R-:W-:Y:S01]  /*17cf0*/  FSETP.NEU.AND P6, PT, R10, RZ, PT ;  /* 0x000000ff0a00720b */ /* 0x000fe20003fcd000 */
[----:B------:R0:W-:Y:S01]  /*17d00*/  STL [R1+0x5f4], R0 ;  /* 0x0005f40001007387 */ /* 0x0001e20000100800 */
[----:B-1----:R-:W-:Y:S02]  /*17d10*/  FSEL R2, R20, -INF , P0 ;  /* 0xff80000014027808 */ /* 0x002fe40000000000 */
[----:B------:R-:W-:-:S03]  /*17d20*/  FSEL R3, R17, -INF , P5 ;  /* 0xff80000011037808 */ /* 0x000fc60002800000 */
[----:B------:R1:W-:Y:S01]  /*17d30*/  STL [R1+0x5d8], R2 ;  /* 0x0005d80201007387 */ /* 0x0003e20000100800 */
[----:B0-----:R-:W-:-:S05]  /*17d40*/  FSEL R0, R18, -INF , P2 ;  /* 0xff80000012007808 */ /* 0x001fca0001000000 */
[----:B------:R0:W-:Y:S01]  /*17d50*/  STL [R1+0x5dc], R0 ;  /* 0x0005dc0001007387 */ /* 0x0001e20000100800 */
[----:B-1----:R-:W-:-:S03]  /*17d60*/  FSEL R2, R15, -INF , P6 ;  /* 0xff8000000f027808 */ /* 0x002fc60003000000 */
[----:B------:R-:W-:Y:S04]  /*17d70*/  STL [R1+0x5e0], R3 ;  /* 0x0005e00301007387 */ /* 0x000fe80000100800 */
[----:B------:R-:W-:Y:S04]  /*17d80*/  STL [R1+0x5e4], R2 ;  /* 0x0005e40201007387 */ /* 0x000fe80000100800 */
[----:B------:R1:W-:Y:S04]  /*17d90*/  STL [R1+0x9fc], R60 ;  /* 0x0009fc3c01007387 */ /* 0x0003e80000100800 */
[----:B------:R-:W2:Y:S01]  /*17da0*/  LDL.LU R36, [R1+0x2c8] ;  /* 0x0002c80001247983 */ /* 0x000ea20000300800 */
[----:B------:R-:W-:Y:S01]  /*17db0*/  ISETP.GE.U32.AND P0, PT, R60, 0x7f800000, PT ;  /* 0x7f8000003c00780c */ /* 0x000fe20003f06070 */
[----:B0-----:R-:W-:-:S12]  /*17dc0*/  FADD R0, R21, R19 ;  /* 0x0000001315007221 */ /* 0x001fd80000000000 */
[----:B------:R-:W-:-:S05]  /*17dd0*/  @P0 MOV R4, 0x7f800000 ;  /* 0x7f80000000040802 */ /* 0x000fca0000000f00 */
[----:B------:R-:W-:-:S05]  /*17de0*/  @P0 FFMA.FTZ R0, R60, R4, +INF ;  /* 0x7f8000003c000423 */ /* 0x000fca0000010004 */
[----:B------:R0:W-:Y:S04]  /*17df0*/  STL [R1+0x5c0], R0 ;  /* 0x0005c00001007387 */ /* 0x0001e80000100800 */
[----:B--2---:R-:W-:Y:S04]  /*17e00*/  STL [R1+0xa08], R36 ;  /* 0x000a082401007387 */ /* 0x004fe80000100800 */
[----:B------:R-:W2:Y:S04]  /*17e10*/  LDL.LU R38, [R1+0x2cc] ;  /* 0x0002cc0001267983 */ /* 0x000ea80000300800 */
[----:B--2---:R2:W-:Y:S04]  /*17e20*/  STL [R1+0xa0c], R38 ;  /* 0x000a0c2601007387 */ /* 0x0045e80000100800 */
[----:B------:R-:W3:Y:S04]  /*17e30*/  LDL.LU R39, [R1+0x318] ;  /* 0x0003180001277983 */ /* 0x000ee80000300800 */
[----:B---3--:R-:W-:Y:S04]  /*17e40*/  STL [R1+0xa10], R39 ;  /* 0x000a102701007387 */ /* 0x008fe80000100800 */
[----:B------:R-:W3:Y:S04]  /*17e50*/  LDL.LU R40, [R1+0x31c] ;  /* 0x00031c0001287983 */ /* 0x000ee80000300800 */
[----:B---3--:R-:W-:Y:S04]  /*17e60*/  STL [R1+0xa14], R40 ;  /* 0x000a142801007387 */ /* 0x008fe80000100800 */
[----:B------:R-:W3:Y:S04]  /*17e70*/  LDL.LU R41, [R1+0x308] ;  /* 0x0003080001297983 */ /* 0x000ee80000300800 */
[----:B---3--:R-:W-:Y:S04]  /*17e80*/  STL [R1+0xa18], R41 ;  /* 0x000a182901007387 */ /* 0x008fe80000100800 */
[----:B-1----:R-:W3:Y:S04]  /*17e90*/  LDL.LU R60, [R1+0x30c] ;  /* 0x00030c00013c7983 */ /* 0x002ee80000300800 */
[----:B---3--:R-:W-:Y:S04]  /*17ea0*/  STL [R1+0xa1c], R60 ;  /* 0x000a1c3c01007387 */ /* 0x008fe80000100800 */
[----:B0-----:R-:W3:Y:S04]  /*17eb0*/  LDL.LU R0, [R1+0x2f8] ;  /* 0x0002f80001007983 */ /* 0x001ee80000300800 */
[----:B---3--:R-:W-:Y:S04]  /*17ec0*/  STL [R1+0xa20], R0 ;  /* 0x000a200001007387 */ /* 0x008fe80000100800 */
[----:B------:R-:W3:Y:S04]  /*17ed0*/  LDL.LU R30, [R1+0x2fc] ;  /* 0x0002fc00011e7983 */ /* 0x000ee80000300800 */
[----:B---3--:R-:W-:Y:S04]  /*17ee0*/  STL [R1+0xa24], R30 ;  /* 0x000a241e01007387 */ /* 0x008fe80000100800 */
[----:B------:R-:W3:Y:S04]  /*17ef0*/  LDL.LU R32, [R1+0x120] ;  /* 0x0001200001207983 */ /* 0x000ee80000300800 */
[----:B---3--:R0:W-:Y:S04]  /*17f00*/  STL [R1+0xa48], R32 ;  /* 0x000a482001007387 */ /* 0x0081e80000100800 */
[----:B--2---:R-:W2:Y:S04]  /*17f10*/  LDL.LU R38, [R1+0x124] ;  /* 0x0001240001267983 */ /* 0x004ea80000300800 */
[----:B--2---:R-:W-:Y:S04]  /*17f20*/  STL [R1+0xa4c], R38 ;  /* 0x000a4c2601007387 */ /* 0x004fe80000100800 */
[----:B0-----:R-:W2:Y:S04]  /*17f30*/  LDL.LU R32, [R1+0x128] ;  /* 0x0001280001207983 */ /* 0x001ea80000300800 */
[----:B--2---:R-:W-:Y:S04]  /*17f40*/  STL [R1+0xa88], R32 ;  /* 0x000a882001007387 */ /* 0x004fe80000100800 */
[----:B------:R-:W2:Y:S04]  /*17f50*/  LDL.LU R0, [R1+0x12c] ;  /* 0x00012c0001007983 */ /* 0x000ea80000300800 */
[----:B------:R-:W3:Y:S04]  /*17f60*/  LDL.LU R39, [R1+0x110] ;  /* 0x0001100001277983 */ /* 0x000ee80000300800 */
[----:B--2---:R-:W-:Y:S04]  /*17f70*/  STL [R1+0x578], R0 ;  /* 0x0005780001007387 */ /* 0x004fe80000100800 */
[----:B---3--:R-:W-:Y:S04]  /*17f80*/  STL [R1+0xa50], R39 ;  /* 0x000a502701007387 */ /* 0x008fe80000100800 */
[----:B------:R-:W2:Y:S04]  /*17f90*/  LDL.LU R40, [R1+0x114] ;  /* 0x0001140001287983 */ /* 0x000ea80000300800 */
[----:B--2---:R0:W-:Y:S04]  /*17fa0*/  STL [R1+0xa54], R40 ;  /* 0x000a542801007387 */ /* 0x0041e80000100800 */
        /* <DEDUP_REMOVED lines=20> */
[----:B--2---:R0:W-:Y:S04]  /*180f0*/  STL [R1+0x540], R0 ;  /* 0x0005400001007387 */ /* 0x0041e80000100800 */
[----:B0-----:R-:W2:Y:S04]  /*18100*/  LDL.LU R0, [R1+0xe4] ;  /* 0x0000e40001007983 */ /* 0x001ea80000300800 */
[----:B---3--:R0:W-:Y:S04]  /*18110*/  STL [R1+0x560], R2 ;  /* 0x0005600201007387 */ /* 0x0081e80000100800 */
[----:B0-----:R-:W3:Y:S04]  /*18120*/  LDL.LU R2, [R1+0xe8] ;  /* 0x0000e80001027983 */ /* 0x001ee80000300800 */
        /* <DEDUP_REMOVED lines=26> */
[----:B---3--:R-:W-:Y:S04]  /*182d0*/  STL [R1+0x518], R2 ;  /* 0x0005180201007387 */ /* 0x008fe80000100800 */
[----:B------:R-:W3:Y:S04]  /*182e0*/  LDL.LU R32, [R1+0xa0] ;  /* 0x0000a00001207983 */ /* 0x000ee80000300800 */
[----:B--2---:R-:W-:Y:S04]  /*182f0*/  STL [R1+0x514], R0 ;  /* 0x0005140001007387 */ /* 0x004fe80000100800 */
[----:B---3--:R0:W-:Y:S04]  /*18300*/  STL [R1+0xa98], R32 ;  /* 0x000a982001007387 */ /* 0x0081e80000100800 */
[----:B------:R-:W2:Y:S04]  /*18310*/  LDL.LU R40, [R1+0xa4] ;  /* 0x0000a40001287983 */ /* 0x000ea80000300800 */
[----:B--2---:R1:W-:Y:S04]  /*18320*/  STL [R1+0xa9c], R40 ;  /* 0x000a9c2801007387 */ /* 0x0043e80000100800 */
[----:B0-----:R-:W2:Y:S04]  /*18330*/  LDL.LU R32, [R1+0xa8] ;  /* 0x0000a80001207983 */ /* 0x001ea80000300800 */
[----:B--2---:R-:W-:Y:S04]  /*18340*/  STL [R1+0xab8], R32 ;  /* 0x000ab82001007387 */ /* 0x004fe80000100800 */
[----:B-1----:R-:W2:Y:S04]  /*18350*/  LDL.LU R40, [R1+0xac] ;  /* 0x0000ac0001287983 */ /* 0x002ea80000300800 */
[----:B--2---:R-:W-:Y:S04]  /*18360*/  STL [R1+0xabc], R40 ;  /* 0x000abc2801007387 */ /* 0x004fe80000100800 */
[----:B------:R-:W2:Y:S04]  /*18370*/  LDL.LU R60, [R1+0x90] ;  /* 0x00009000013c7983 */ /* 0x000ea80000300800 */
[----:B--2---:R0:W-:Y:S04]  /*18380*/  STL [R1+0xaa0], R60 ;  /* 0x000aa03c01007387 */ /* 0x0041e80000100800 */
[----:B------:R-:W2:Y:S04]  /*18390*/  LDL.LU R30, [R1+0x94] ;  /* 0x00009400011e7983 */ /* 0x000ea80000300800 */
[----:B--2---:R1:W-:Y:S04]  /*183a0*/  STL [R1+0xaa4], R30 ;  /* 0x000aa41e01007387 */ /* 0x0043e80000100800 */
[----:B0-----:R-:W2:Y:S04]  /*183b0*/  LDL.LU R60, [R1+0x98] ;  /* 0x00009800013c7983 */ /* 0x001ea80000300800 */
[----:B--2---:R-:W-:Y:S04]  /*183c0*/  STL [R1+0xac0], R60 ;  /* 0x000ac03c01007387 */ /* 0x004fe80000100800 */
[----:B-1----:R-:W2:Y:S04]  /*183d0*/  LDL.LU R30, [R1+0x9c] ;  /* 0x00009c00011e7983 */ /* 0x002ea80000300800 */
[----:B--2---:R-:W-:Y:S04]  /*183e0*/  STL [R1+0xac4], R30 ;  /* 0x000ac41e01007387 */ /* 0x004fe80000100800 */
[----:B------:R-:W2:Y:S04]  /*183f0*/  LDL.LU R2, [R1+0x80] ;  /* 0x0000800001027983 */ /* 0x000ea80000300800 */
[----:B------:R-:W3:Y:S04]  /*18400*/  LDL.LU R0, [R1+0x84] ;  /* 0x0000840001007983 */ /* 0x000ee80000300800 */
[----:B--2---:R0:W-:Y:S04]  /*18410*/  STL [R1+0x4fc], R2 ;  /* 0x0004fc0201007387 */ /* 0x0041e80000100800 */
[----:B0-----:R-:W2:Y:S04]  /*18420*/  LDL.LU R2, [R1+0x88] ;  /* 0x0000880001027983 */ /* 0x001ea80000300800 */
[----:B---3--:R0:W-:Y:S04]  /*18430*/  STL [R1+0x31c], R0 ;  /* 0x00031c0001007387 */ /* 0x0081e80000100800 */
[----:B0-----:R-:W3:Y:S04]  /*18440*/  LDL.LU R0, [R1+0x8c] ;  /* 0x00008c0001007983 */ /* 0x001ee80000300800 */
[----:B--2---:R-:W-:Y:S04]  /*18450*/  STL [R1+0x304], R2 ;  /* 0x0003040201007387 */ /* 0x004fe80000100800 */
[----:B------:R-:W2:Y:S04]  /*18460*/  LDL.LU R39, [R1+0x330] ;  /* 0x0003300001277983 */ /* 0x000ea80000300800 */
[----:B---3--:R-:W-:Y:S04]  /*18470*/  STL [R1+0x2fc], R0 ;  /* 0x0002fc0001007387 */ /* 0x008fe80000100800 */
        /* <DEDUP_REMOVED lines=10> */
[----:B0-----:R-:W3:Y:S04]  /*18520*/  LDL.LU R0, [R1+0x328] ;  /* 0x0003280001007983 */ /* 0x001ee80000300800 */
[----:B--2---:R0:W-:Y:S04]  /*18530*/  STL [R1+0x300], R2 ;  /* 0x0003000201007387 */ /* 0x0041e80000100800 */
[----:B---3--:R1:W-:Y:S04]  /*18540*/  STL [R1+0xad0], R0 ;  /* 0x000ad00001007387 */ /* 0x0083e80000100800 */
[----:B0-----:R-:W2:Y:S04]  /*18550*/  LDL.LU R2, [R1+0x32c] ;  /* 0x00032c0001027983 */ /* 0x001ea80000300800 */
[----:B-1----:R-:W3:Y:S04]  /*18560*/  LDL.LU R0, [R1+0x250] ;  /* 0x0002500001007983 */ /* 0x002ee80000300800 */
[----:B--2---:R-:W-:Y:S04]  /*18570*/  STL [R1+0x2c0], R2 ;  /* 0x0002c00201007387 */ /* 0x004fe80000100800 */
[----:B------:R-:W2:Y:S04]  /*18580*/  LDL.LU R36, [R1+0x254] ;  /* 0x0002540001247983 */ /* 0x000ea80000300800 */
[----:B---3--:R0:W-:Y:S04]  /*18590*/  STL [R1+0x2f8], R0 ;  /* 0x0002f80001007387 */ /* 0x0081e80000100800 */
[----:B--2---:R-:W-:Y:S04]  /*185a0*/  STL [R1+0xab4], R36 ;  /* 0x000ab42401007387 */ /* 0x004fe80000100800 */
[----:B0-----:R-:W2:Y:S04]  /*185b0*/  LDL.LU R0, [R1+0x258] ;  /* 0x0002580001007983 */ /* 0x001ea80000300800 */
[----:B------:R-:W3:Y:S04]  /*185c0*/  LDL.LU R38, [R1+0x25c] ;  /* 0x00025c0001267983 */ /* 0x000ee80000300800 */
[----:B--2---:R0:W-:Y:S04]  /*185d0*/  STL [R1+0x254], R0 ;  /* 0x0002540001007387 */ /* 0x0041e80000100800 */
[----:B---3--:R-:W-:Y:S04]  /*185e0*/  STL [R1+0xad4], R38 ;  /* 0x000ad42601007387 */ /* 0x008fe80000100800 */
[----:B------:R-:W2:Y:S04]  /*185f0*/  LDL.LU R2, [R1+0x240] ;  /* 0x0002400001027983 */ /* 0x000ea80000300800 */
[----:B0-----:R-:W3:Y:S04]  /*18600*/  LDL.LU R0, [R1+0x244] ;  /* 0x0002440001007983 */ /* 0x001ee80000300800 */
[----:B--2---:R-:W-:Y:S04]  /*18610*/  STL [R1+0x2cc], R2 ;  /* 0x0002cc0201007387 */ /* 0x004fe80000100800 */
[----:B------:R-:W2:Y:S04]  /*18620*/  LDL.LU R36, [R1+0x248] ;  /* 0x0002480001247983 */ /* 0x000ea80000300800 */
[----:B---3--:R0:W-:Y:S04]  /*18630*/  STL [R1+0x25c], R0 ;  /* 0x00025c0001007387 */ /* 0x0081e80000100800 */
[----:B--2---:R-:W-:Y:S04]  /*18640*/  STL [R1+0xad8], R36 ;  /* 0x000ad82401007387 */ /* 0x004fe80000100800 */
[----:B0-----:R-:W2:Y:S04]  /*18650*/  LDL.LU R0, [R1+0x24c] ;  /* 0x00024c0001007983 */ /* 0x001ea80000300800 */
[----:B------:R-:W3:Y:S04]  /*18660*/  LDL.LU R2, [R1+0x230] ;  /* 0x0002300001027983 */ /* 0x000ee80000300800 */
        /* <DEDUP_REMOVED lines=37> */
[----:B--2---:R0:W-:Y:S04]  /*188c0*/  STL [R1+0xb18], R0 ;  /* 0x000b180001007387 */ /* 0x0041e80000100800 */
[----:B-1----:R-:W2:Y:S04]  /*188d0*/  LDL.LU R38, [R1+0x1fc] ;  /* 0x0001fc0001267983 */ /* 0x002ea80000300800 */
[----:B--2---:R-:W-:Y:S04]  /*188e0*/  STL [R1+0xb1c], R38 ;  /* 0x000b1c2601007387 */ /* 0x004fe80000100800 */
[----:B------:R-:W2:Y:S04]  /*188f0*/  LDL.LU R36, [R1+0x1e0] ;  /* 0x0001e00001247983 */ /* 0x000ea80000300800 */
[----:B--2---:R1:W-:Y:S04]  /*18900*/  STL [R1+0xafc], R36 ;  /* 0x000afc2401007387 */ /* 0x0043e80000100800 */
[----:B0-----:R-:W2:Y:S04]  /*18910*/  LDL.LU R0, [R1+0x1e4] ;  /* 0x0001e40001007983 */ /* 0x001ea80000300800 */
[----:B-1----:R-:W3:Y:S04]  /*18920*/  LDL.LU R36, [R1+0x1e8] ;  /* 0x0001e80001247983 */ /* 0x002ee80000300800 */
[----:B--2---:R0:W-:Y:S04]  /*18930*/  STL [R1+0x1f4], R0 ;  /* 0x0001f40001007387 */ /* 0x0041e80000100800 */
[----:B---3--:R-:W-:Y:S04]  /*18940*/  STL [R1+0xb20], R36 ;  /* 0x000b202401007387 */ /* 0x008fe80000100800 */
        /* <DEDUP_REMOVED lines=89> */
[----:B------:R-:W3:Y:S04]  /*18ee0*/  LDL.LU R32, [R1+0x270] ;  /* 0x0002700001207983 */ /* 0x000ee80000300800 */
[----:B--2---:R-:W-:Y:S04]  /*18ef0*/  STL [R1+0xe0], R0 ;  /* 0x0000e00001007387 */ /* 0x004fe80000100800 */
[----:B---3--:R1:W-:Y:S04]  /*18f00*/  STL [R1+0xb6c], R32 ;  /* 0x000b6c2001007387 */ /* 0x0083e80000100800 */
[----:B------:R-:W2:Y:S04]  /*18f10*/  LDL.LU R40, [R1+0x274] ;  /* 0x0002740001287983 */ /* 0x000ea80000300800 */
[----:B--2---:R2:W-:Y:S04]  /*18f20*/  STL [R1+0xb70], R40 ;  /* 0x000b702801007387 */ /* 0x0045e80000100800 */
[----:B------:R-:W3:Y:S04]  /*18f30*/  LDL.LU R3, [R1+0x278] ;  /* 0x0002780001037983 */ /* 0x000ee80000300800 */
[----:B---3--:R-:W-:Y:S04]  /*18f40*/  STL [R1+0xb90], R3 ;  /* 0x000b900301007387 */ /* 0x008fe80000100800 */
[----:B0-----:R-:W3:Y:S04]  /*18f50*/  LDL.LU R2, [R1+0x27c] ;  /* 0x00027c0001027983 */ /* 0x001ee80000300800 */
[----:B---3--:R-:W-:Y:S04]  /*18f60*/  STL [R1+0xb94], R2 ;  /* 0x000b940201007387 */ /* 0x008fe80000100800 */
[----:B------:R-:W3:Y:S04]  /*18f70*/  LDL.LU R60, [R1+0x260] ;  /* 0x00026000013c7983 */ /* 0x000ee80000300800 */
[----:B---3--:R0:W-:Y:S04]  /*18f80*/  STL [R1+0xb74], R60 ;  /* 0x000b743c01007387 */ /* 0x0081e80000100800 */
[----:B------:R-:W3:Y:S04]  /*18f90*/  LDL.LU R30, [R1+0x264] ;  /* 0x00026400011e7983 */ /* 0x000ee80000300800 */
[----:B---3--:R3:W-:Y:S04]  /*18fa0*/  STL [R1+0xb78], R30 ;  /* 0x000b781e01007387 */ /* 0x0087e80000100800 */
[----:B-1----:R-:W4:Y:S04]  /*18fb0*/  LDL.LU R32, [R1+0x268] ;  /* 0x0002680001207983 */ /* 0x002f280000300800 */
[----:B----4-:R-:W-:Y:S04]  /*18fc0*/  STL [R1+0xb98], R32 ;  /* 0x000b982001007387 */ /* 0x010fe80000100800 */
[----:B--2---:R-:W2:Y:S04]  /*18fd0*/  LDL.LU R40, [R1+0x26c] ;  /* 0x00026c0001287983 */ /* 0x004ea80000300800 */
[----:B--2---:R-:W-:Y:S04]  /*18fe0*/  STL [R1+0xb9c], R40 ;  /* 0x000b9c2801007387 */ /* 0x004fe80000100800 */
[----:B------:R-:W2:Y:S04]  /*18ff0*/  LDL.LU R39, [R1+0x130] ;  /* 0x0001300001277983 */ /* 0x000ea80000300800 */
[----:B--2---:R1:W-:Y:S04]  /*19000*/  STL [R1+0xb7c], R39 ;  /* 0x000b7c2701007387 */ /* 0x0043e80000100800 */
[----:B------:R-:W2:Y:S04]  /*19010*/  LDL.LU R41, [R1+0x134] ;  /* 0x0001340001297983 */ /* 0x000ea80000300800 */
[----:B--2---:R2:W-:Y:S04]  /*19020*/  STL [R1+0xb80], R41 ;  /* 0x000b802901007387 */ /* 0x0045e80000100800 */
[----:B0-----:R-:W4:Y:S04]  /*19030*/  LDL.LU R60, [R1+0x138] ;  /* 0x00013800013c7983 */ /* 0x001f280000300800 */
[----:B----4-:R-:W-:Y:S04]  /*19040*/  STL [R1+0xba0], R60 ;  /* 0x000ba03c01007387 */ /* 0x010fe80000100800 */
[----:B---3--:R-:W3:Y:S04]  /*19050*/  LDL.LU R30, [R1+0x13c] ;  /* 0x00013c00011e7983 */ /* 0x008ee80000300800 */
        /* <DEDUP_REMOVED lines=10> */
[----:B--2---:R-:W-:Y:S04]  /*19100*/  STL [R1+0xb8c], R36 ;  /* 0x000b8c2401007387 */ /* 0x004fe80000100800 */
[----:B------:R-:W2:Y:S04]  /*19110*/  LDL.LU R2, [R1+0x374] ;  /* 0x0003740001027983 */ /* 0x000ea80000300800 */
[----:B0-----:R-:W4:Y:S04]  /*19120*/  LDL.LU R0, [R1+0x378] ;  /* 0x0003780001007983 */ /* 0x001f280000300800 */
[----:B--2---:R0:W-:Y:S04]  /*19130*/  STL [R1+0x98], R2 ;  /* 0x0000980201007387 */ /* 0x0041e80000100800 */
[----:B----4-:R1:W-:Y:S04]  /*19140*/  STL [R1+0xbb0], R0 ;  /* 0x000bb00001007387 */ /* 0x0103e80000100800 */
[----:B---3--:R-:W2:Y:S04]  /*19150*/  LDL.LU R38, [R1+0x37c] ;  /* 0x00037c0001267983 */ /* 0x008ea80000300800 */
[----:B--2---:R-:W-:Y:S04]  /*19160*/  STL [R1+0xbb4], R38 ;  /* 0x000bb42601007387 */ /* 0x004fe80000100800 */
        /* <DEDUP_REMOVED lines=26> */
[----:B0-----:R-:W2:Y:S04]  /*19310*/  LDL.LU R2, [R1+0x484] ;  /* 0x0004840001027983 */ /* 0x001ea80000300800 */
[----:B--2---:R0:W-:Y:S04]  /*19320*/  STL [R1+0xbc0], R2 ;  /* 0x000bc00201007387 */ /* 0x0041e80000100800 */
[----:B-1----:R-:W2:Y:S04]  /*19330*/  LDL.LU R3, [R1+0x488] ;  /* 0x0004880001037983 */ /* 0x002ea80000300800 */
[----:B0-----:R-:W3:Y:S04]  /*19340*/  LDL.LU R2, [R1+0x48c] ;  /* 0x00048c0001027983 */ /* 0x001ee80000300800 */
[----:B------:R-:W4:Y:S04]  /*19350*/  LDL.LU R32, [R1+0x470] ;  /* 0x0004700001207983 */ /* 0x000f280000300800 */
[----:B----4-:R0:W-:Y:S04]  /*19360*/  STL [R1+0xbc4], R32 ;  /* 0x000bc42001007387 */ /* 0x0101e80000100800 */
[----:B------:R-:W4:Y:S04]  /*19370*/  LDL.LU R40, [R1+0x474] ;  /* 0x0004740001287983 */ /* 0x000f280000300800 */
[----:B----4-:R1:W-:Y:S04]  /*19380*/  STL [R1+0xbc8], R40 ;  /* 0x000bc82801007387 */ /* 0x0103e80000100800 */
[----:B0-----:R-:W4:Y:S04]  /*19390*/  LDL.LU R32, [R1+0x478] ;  /* 0x0004780001207983 */ /* 0x001f280000300800 */
[----:B-1----:R-:W2:Y:S04]  /*193a0*/  LDL.LU R40, [R1+0x47c] ;  /* 0x00047c0001287983 */ /* 0x002ea80000300800 */
[----:B------:R-:W2:Y:S04]  /*193b0*/  LDL.LU R60, [R1+0x460] ;  /* 0x00046000013c7983 */ /* 0x000ea80000300800 */
[----:B--2---:R0:W-:Y:S04]  /*193c0*/  STL [R1+0xbcc], R60 ;  /* 0x000bcc3c01007387 */ /* 0x0041e80000100800 */
[----:B------:R-:W2:Y:S04]  /*193d0*/  LDL.LU R30, [R1+0x464] ;  /* 0x00046400011e7983 */ /* 0x000ea80000300800 */
[----:B--2---:R1:W-:Y:S04]  /*193e0*/  STL [R1+0xbd0], R30 ;  /* 0x000bd01e01007387 */ /* 0x0043e80000100800 */
[----:B0-----:R-:W2:Y:S04]  /*193f0*/  LDL.LU R60, [R1+0x468] ;  /* 0x00046800013c7983 */ /* 0x001ea80000300800 */
        /* <DEDUP_REMOVED lines=16> */
[----:B0-----:R-:W3:Y:S04]  /*19500*/  LDL.LU R36, [R1+0x438] ;  /* 0x0004380001247983 */ /* 0x001ee80000300800 */
[----:B--2---:R0:W-:Y:S04]  /*19510*/  STL [R1+0x8], R4 ;  /* 0x0000080401007387 */ /* 0x0041e80000100800 */
[----:B0-----:R-:W2:Y:S04]  /*19520*/  LDL.LU R4, [R1+0x43c] ;  /* 0x00043c0001047983 */ /* 0x001ea80000300800 */
[----:B------:R-:W3:Y:S01]  /*19530*/  LDL.LU R61, [R1+0x420] ;  /* 0x00042000013d7983 */ /* 0x000ee20000300800 */
[----:B------:R-:W-:-:S03]  /*19540*/  FSETP.NEU.AND P6, PT, R24, RZ, PT ;  /* 0x000000ff1800720b */ /* 0x000fc60003fcd000 */
[----:B--2---:R0:W-:Y:S04]  /*19550*/  STL [R1], R4 ;  /* 0x0000000401007387 */ /* 0x0041e80000100800 */
        /* <DEDUP_REMOVED lines=41> */
[----:B--2---:R0:W-:Y:S04]  /*197f0*/  STL [R1+0xa28], R26 ;  /* 0x000a281a01007387 */ /* 0x0041e80000100800 */
[----:B------:R-:W2:Y:S01]  /*19800*/  LDL.LU R27, [R1+0x2ec] ;  /* 0x0002ec00011b7983 */ /* 0x000ea20000300800 */
[----:B0-----:R-:W-:-:S03]  /*19810*/  FSEL R26, R28, -INF , P6 ;  /* 0xff8000001c1a7808 */ /* 0x001fc60003000000 */
[----:B--2---:R-:W-:Y:S04]  /*19820*/  STL [R1+0xa2c], R27 ;  /* 0x000a2c1b01007387 */ /* 0x004fe80000100800 */
[----:B------:R0:W-:Y:S04]  /*19830*/  STL [R1+0x418], R26 ;  /* 0x0004181a01007387 */ /* 0x0001e80000100800 */
[----:B------:R-:W2:Y:S01]  /*19840*/  LDL.LU R28, [R1+0x2d8] ;  /* 0x0002d800011c7983 */ /* 0x000ea20000300800 */
[----:B------:R-:W-:-:S03]  /*19850*/  LOP3.LUT P6, RZ, R29, 0x20, RZ, 0xc0, !PT ;  /* 0x000000201dff7812 */ /* 0x000fc600078cc0ff */
[----:B--2---:R1:W-:Y:S04]  /*19860*/  STL [R1+0xa30], R28 ;  /* 0x000a301c01007387 */ /* 0x0043e80000100800 */
[----:B------:R-:W2:Y:S04]  /*19870*/  LDL.LU R29, [R1+0x2dc] ;  /* 0x0002dc00011d7983 */ /* 0x000ea80000300800 */
[----:B0-----:R-:W3:Y:S04]  /*19880*/  LDL R26, [R1+0x294] ;  /* 0x00029400011a7983 */ /* 0x001ee80000100800 */
[----:B--2---:R-:W-:Y:S04]  /*19890*/  STL [R1+0xa34], R29 ;  /* 0x000a341d01007387 */ /* 0x004fe80000100800 */
[----:B------:R-:W2:Y:S04]  /*198a0*/  LDL.LU R31, [R1+0x2b8] ;  /* 0x0002b800011f7983 */ /* 0x000ea80000300800 */
[----:B--2---:R-:W-:Y:S04]  /*198b0*/  STL [R1+0xa38], R31 ;  /* 0x000a381f01007387 */ /* 0x004fe80000100800 */
[----:B------:R-:W2:Y:S04]  /*198c0*/  LDL.LU R33, [R1+0x2bc] ;  /* 0x0002bc0001217983 */ /* 0x000ea80000300800 */
[----:B--2---:R-:W-:Y:S04]  /*198d0*/  STL [R1+0xa3c], R33 ;  /* 0x000a3c2101007387 */ /* 0x004fe80000100800 */
[----:B------:R-:W2:Y:S01]  /*198e0*/  LDL.LU R34, [R1+0x2a8] ;  /* 0x0002a80001227983 */ /* 0x000ea20000300800 */
[C---:B------:R-:W-:Y:S01]  /*198f0*/  FMUL R35, R24.reuse, 8388608 ;  /* 0x4b00000018237820 */ /* 0x040fe20000400000 */
[----:B------:R-:W-:-:S02]  /*19900*/  FSETP.GEU.AND P1, PT, R24, 1.175494350822287508e-38, PT ;  /* 0x008000001800780b */ /* 0x000fc40003f2e000 */
[C---:B------:R-:W-:Y:S02]  /*19910*/  FSETP.GT.AND P0, PT, |R24|.reuse, 8.50705917302346158658e+37, PT ;  /* 0x7e8000001800780b */ /* 0x040fe40003f04200 */
[----:B-1----:R-:W-:Y:S02]  /*19920*/  FSEL R28, R35, R24, !P1 ;  /* 0x00000018231c7208 */ /* 0x002fe40004800000 */
[----:B------:R-:W-:Y:S02]  /*19930*/  FSEL R27, RZ, -23, P1 ;  /* 0xc1b80000ff1b7808 */ /* 0x000fe40000800000 */
[----:B------:R-:W-:Y:S01]  /*19940*/  FSETP.GEU.AND P1, PT, |R24|, 1.175494350822287508e-38, PT ;  /* 0x008000001800780b */ /* 0x000fe20003f2e200 */
[----:B--2---:R-:W-:Y:S04]  /*19950*/  STL [R1+0xa40], R34 ;  /* 0x000a402201007387 */ /* 0x004fe80000100800 */
[----:B------:R-:W2:Y:S02]  /*19960*/  LDL.LU R37, [R1+0x2ac] ;  /* 0x0002ac0001257983 */ /* 0x000ea40000300800 */
[----:B------:R-:W-:-:S02]  /*19970*/  @P0 FMUL R25, R25, 0.25 ;  /* 0x3e80000019190820 */ /* 0x000fc40000400000 */
[----:B------:R-:W-:Y:S02]  /*19980*/  @P0 FMUL R23, R23, 0.25 ;  /* 0x3e80000017170820 */ /* 0x000fe40000400000 */
[----:B------:R-:W-:Y:S02]  /*19990*/  @P0 FMUL R20, R20, 0.25 ;  /* 0x3e80000014140820 */ /* 0x000fe40000400000 */
[----:B------:R-:W-:Y:S02]  /*199a0*/  @P0 FMUL R19, R19, 0.25 ;  /* 0x3e80000013130820 */ /* 0x000fe40000400000 */
[----:B------:R-:W-:Y:S02]  /*199b0*/  @P0 FMUL R16, R16, 0.25 ;  /* 0x3e80000010100820 */ /* 0x000fe40000400000 */
[----:B------:R-:W-:Y:S02]  /*199c0*/  @!P1 FMUL R25, R25, 16777216 ;  /* 0x4b80000019199820 */ /* 0x000fe40000400000 */
[----:B------:R-:W-:-:S02]  /*199d0*/  @P0 FMUL R15, R15, 0.25 ;  /* 0x3e8000000f0f0820 */ /* 0x000fc40000400000 */
[----:B------:R-:W-:Y:S02]  /*199e0*/  @P0 FMUL R12, R12, 0.25 ;  /* 0x3e8000000c0c0820 */ /* 0x000fe40000400000 */
[----:B------:R-:W-:Y:S02]  /*199f0*/  @P0 FMUL R11, R11, 0.25 ;  /* 0x3e8000000b0b0820 */ /* 0x000fe40000400000 */
[----:B------:R-:W-:Y:S02]  /*19a00*/  @P0 FMUL R8, R8, 0.25 ;  /* 0x3e80000008080820 */ /* 0x000fe40000400000 */
[----:B------:R-:W-:Y:S02]  /*19a10*/  @P0 FMUL R7, R7, 0.25 ;  /* 0x3e80000007070820 */ /* 0x000fe40000400000 */
[----:B------:R-:W-:Y:S02]  /*19a20*/  @P0 FMUL R4, R4, 0.25 ;  /* 0x3e80000004040820 */ /* 0x000fe40000400000 */
[----:B------:R-:W-:-:S02]  /*19a30*/  @P0 FMUL R42, R42, 0.25 ;  /* 0x3e8000002a2a0820 */ /* 0x000fc40000400000 */
[----:B------:R-:W-:Y:S02]  /*19a40*/  @P0 FMUL R45, R45, 0.25 ;  /* 0x3e8000002d2d0820 */ /* 0x000fe40000400000 */
[----:B------:R-:W-:Y:S02]  /*19a50*/  @P0 FMUL R46, R46, 0.25 ;  /* 0x3e8000002e2e0820 */ /* 0x000fe40000400000 */
[----:B------:R-:W-:Y:S02]  /*19a60*/  @P0 FMUL R49, R49, 0.25 ;  /* 0x3e80000031310820 */ /* 0x000fe40000400000 */
[----:B------:R-:W-:Y:S02]  /*19a70*/  @P0 FMUL R24, R24, 0.25 ;  /* 0x3e80000018180820 */ /* 0x000fe40000400000 */
[----:B------:R-:W-:Y:S01]  /*19a80*/  @P0 FMUL R50, R50, 0.25 ;  /* 0x3e80000032320820 */ /* 0x000fe20000400000 */
[----:B---3--:R-:W-:Y:S01]  /*19a90*/  FSETP.GT.AND P0, PT, |R26|, 8.50705917302346158658e+37, PT ;  /* 0x7e8000001a00780b */ /* 0x008fe20003f04200 */
[----:B------:R-:W-:-:S02]  /*19aa0*/  @!P1 FMUL R23, R23, 16777216 ;  /* 0x4b80000017179820 */ /* 0x000fc40000400000 */
[----:B------:R-:W-:Y:S02]  /*19ab0*/  @!P1 FMUL R20, R20, 16777216 ;  /* 0x4b80000014149820 */ /* 0x000fe40000400000 */
[----:B------:R-:W-:Y:S02]  /*19ac0*/  @!P1 FMUL R19, R19, 16777216 ;  /* 0x4b80000013139820 */ /* 0x000fe40000400000 */
[----:B------:R-:W-:Y:S02]  /*19ad0*/  @!P1 FMUL R16, R16, 16777216 ;  /* 0x4b80000010109820 */ /* 0x000fe40000400000 */
[----:B------:R-:W-:Y:S02]  /*19ae0*/  @!P1 FMUL R15, R15, 16777216 ;  /* 0x4b8000000f0f9820 */ /* 0x000fe40000400000 */
[----:B------:R-:W-:Y:S01]  /*19af0*/  @!P1 FMUL R12, R12, 16777216 ;  /* 0x4b8000000c0c9820 */ /* 0x000fe20000400000 */
[----:B--2---:R-:W-:Y:S04]  /*19b00*/  STL [R1+0xa44], R37 ;  /* 0x000a442501007387 */ /* 0x004fe80000100800 */
[----:B------:R0:W-:Y:S04]  /*19b10*/  STL [R1+0x3f0], R28 ;  /* 0x0003f01c01007387 */ /* 0x0001e80000100800 */
[----:B------:R-:W-:Y:S04]  /*19b20*/  STL [R1+0x134], R27 ;  /* 0x0001341b01007387 */ /* 0x000fe80000100800 */
[----:B------:R-:W2:Y:S04]  /*19b30*/  LDL R26, [R1+0x290] ;  /* 0x00029000011a7983 */ /* 0x000ea80000100800 */
[----:B0-----:R-:W3:Y:S04]  /*19b40*/  LDL.LU R28, [R1] ;  /* 0x00000000011c7983 */ /* 0x001ee80000300800 */
[----:B------:R-:W-:Y:S04]  /*19b50*/  STL [R1+0xa68], R25 ;  /* 0x000a681901007387 */ /* 0x000fe80000100800 */
[----:B------:R-:W-:Y:S04]  /*19b60*/  STL [R1+0xa6c], R23 ;  /* 0x000a6c1701007387 */ /* 0x000fe80000100800 */
[----:B------:R-:W-:Y:S04]  /*19b70*/  STL [R1+0xa70], R20 ;  /* 0x000a701401007387 */ /* 0x000fe80000100800 */
[----:B------:R-:W-:Y:S04]  /*19b80*/  STL [R1+0xa74], R19 ;  /* 0x000a741301007387 */ /* 0x000fe80000100800 */
[----:B------:R-:W-:Y:S04]  /*19b90*/  STL [R1+0xa78], R16 ;  /* 0x000a781001007387 */ /* 0x000fe80000100800 */
[----:B------:R-:W-:Y:S04]  /*19ba0*/  STL [R1+0xa7c], R15 ;  /* 0x000a7c0f01007387 */ /* 0x000fe80000100800 */
[----:B------:R0:W-:Y:S04]  /*19bb0*/  STL [R1+0x9f8], R12 ;  /* 0x0009f80c01007387 */ /* 0x0001e80000100800 */
[----:B0-----:R-:W2:Y:S01]  /*19bc0*/  LDL.LU R12, [R1+0x294] ;  /* 0x00029400010c7983 */ /* 0x001ea20000300800 */
[----:B------:R-:W-:-:S02]  /*19bd0*/  @!P1 FMUL R11, R11, 16777216 ;  /* 0x4b8000000b0b9820 */ /* 0x000fc40000400000 */
[----:B------:R-:W-:Y:S02]  /*19be0*/  @!P1 FMUL R8, R8, 16777216 ;  /* 0x4b80000008089820 */ /* 0x000fe40000400000 */
[----:B------:R-:W-:Y:S02]  /*19bf0*/  @!P1 FMUL R7, R7, 16777216 ;  /* 0x4b80000007079820 */ /* 0x000fe40000400000 */
[----:B------:R-:W-:Y:S02]  /*19c00*/  @!P1 FMUL R4, R4, 16777216 ;  /* 0x4b80000004049820 */ /* 0x000fe40000400000 */
[----:B------:R-:W-:Y:S02]  /*19c10*/  @!P1 FMUL R42, R42, 16777216 ;  /* 0x4b8000002a2a9820 */ /* 0x000fe40000400000 */
[----:B------:R-:W-:Y:S02]  /*19c20*/  @!P1 FMUL R45, R45, 16777216 ;  /* 0x4b8000002d2d9820 */ /* 0x000fe40000400000 */
[----:B------:R-:W-:-:S02]  /*19c30*/  @!P1 FMUL R46, R46, 16777216 ;  /* 0x4b8000002e2e9820 */ /* 0x000fc40000400000 */
[----:B------:R-:W-:Y:S02]  /*19c40*/  @!P1 FMUL R49, R49, 16777216 ;  /* 0x4b80000031319820 */ /* 0x000fe40000400000 */
[----:B------:R-:W-:Y:S02]  /*19c50*/  @!P1 FMUL R24, R24, 16777216 ;  /* 0x4b80000018189820 */ /* 0x000fe40000400000 */
[----:B------:R-:W-:Y:S02]  /*19c60*/  @!P1 FMUL R50, R50, 16777216 ;  /* 0x4b80000032329820 */ /* 0x000fe40000400000 */
[----:B------:R-:W-:Y:S01]  /*19c70*/  @P0 FMUL R14, R14, 0.25 ;  /* 0x3e8000000e0e0820 */ /* 0x000fe20000400000 */
[----:B------:R-:W-:Y:S01]  /*19c80*/  STL [R1+0xa80], R11 ;  /* 0x000a800b01007387 */ /* 0x000fe20000100800 */
[----:B------:R-:W-:Y:S02]  /*19c90*/  @P0 FMUL R22, R22, 0.25 ;  /* 0x3e80000016160820 */ /* 0x000fe40000400000 */
[----:B------:R-:W-:Y:S01]  /*19ca0*/  @P0 FMUL R21, R21, 0.25 ;  /* 0x3e80000015150820 */ /* 0x000fe20000400000 */
[----:B------:R-:W-:Y:S01]  /*19cb0*/  STL [R1+0xa84], R8 ;  /* 0x000a840801007387 */ /* 0x000fe20000100800 */
[----:B------:R-:W-:-:S02]  /*19cc0*/  @P0 FMUL R18, R18, 0.25 ;  /* 0x3e80000012120820 */ /* 0x000fc40000400000 */
[----:B------:R-:W-:Y:S01]  /*19cd0*/  @P0 FMUL R17, R17, 0.25 ;  /* 0x3e80000011110820 */ /* 0x000fe20000400000 */
[----:B------:R-:W3:Y:S01]  /*19ce0*/  LDL R27, [R1+0x298] ;  /* 0x00029800011b7983 */ /* 0x000ee20000100800 */
        /* <DEDUP_REMOVED lines=9> */
[----:B------:R-:W-:Y:S02]  /*19d80*/  @P0 FMUL R51, R51, 0.25 ;  /* 0x3e80000033330820 */ /* 0x000fe40000400000 */
[----:B------:R-:W-:Y:S01]  /*19d90*/  @P0 FMUL R52, R52, 0.25 ;  /* 0x3e80000034340820 */ /* 0x000fe20000400000 */
[C---:B--2---:R-:W-:Y:S01]  /*19da0*/  FSETP.GEU.AND P1, PT, |R12|.reuse, 1.175494350822287508e-38, PT ;  /* 0x008000000c00780b */ /* 0x044fe20003f2e200 */
[----:B------:R-:W-:Y:S01]  /*19db0*/  @P0 FMUL R12, R12, 0.25 ;  /* 0x3e8000000c0c0820 */ /* 0x000fe20000400000 */
[----:B------:R-:W-:-:S02]  /*19dc0*/  FSETP.GT.AND P0, PT, |R26|, 8.50705917302346158658e+37, PT ;  /* 0x7e8000001a00780b */ /* 0x000fc40003f04200 */
[----:B------:R-:W2:Y:S09]  /*19dd0*/  LDL.LU R26, [R1+0x8] ;  /* 0x00000800011a7983 */ /* 0x000eb20000300800 */
[----:B------:R-:W-:-:S05]  /*19de0*/  @!P1 FMUL R14, R14, 16777216 ;  /* 0x4b8000000e0e9820 */ /* 0x000fca0000400000 */
[----:B------:R0:W-:Y:S04]  /*19df0*/  STL [R1+0x9f4], R14 ;  /* 0x0009f40e01007387 */ /* 0x0001e80000100800 */
[----:B0-----:R-:W2:Y:S01]  /*19e00*/  LDL.LU R14, [R1+0x290] ;  /* 0x00029000010e7983 */ /* 0x001ea20000300800 */
[----:B------:R-:W-:Y:S02]  /*19e10*/  @!P1 FMUL R22, R22, 16777216 ;  /* 0x4b80000016169820 */ /* 0x000fe40000400000 */
[----:B------:R-:W-:Y:S01]  /*19e20*/  @!P1 FMUL R21, R21, 16777216 ;  /* 0x4b80000015159820 */ /* 0x000fe20000400000 */
[----:B------:R-:W2:Y:S01]  /*19e30*/  LDL.LU R37, [R1+0x4cc] ;  /* 0x0004cc0001257983 */ /* 0x000ea20000300800 */
[----:B------:R-:W-:Y:S02]  /*19e40*/  @!P1 FMUL R18, R18, 16777216 ;  /* 0x4b80000012129820 */ /* 0x000fe40000400000 */
        /* <DEDUP_REMOVED lines=13> */
[----:B------:R-:W-:Y:S02]  /*19f20*/  @P0 FMUL R36, R36, 0.25 ;  /* 0x3e80000024240820 */ /* 0x000fe40000400000 */
[----:B---3--:R-:W-:Y:S02]  /*19f30*/  @P0 FMUL R28, R28, 0.25 ;  /* 0x3e8000001c1c0820 */ /* 0x008fe40000400000 */
[----:B------:R-:W-:Y:S02]  /*19f40*/  @P0 FMUL R38, R38, 0.25 ;  /* 0x3e80000026260820 */ /* 0x000fe40000400000 */
[----:B------:R-:W-:Y:S02]  /*19f50*/  @P0 FMUL R0, R0, 0.25 ;  /* 0x3e80000000000820 */ /* 0x000fe40000400000 */
[----:B------:R-:W-:Y:S02]  /*19f60*/  @P0 FMUL R41, R41, 0.25 ;  /* 0x3e80000029290820 */ /* 0x000fe40000400000 */
[----:B------:R-:W-:-:S02]  /*19f70*/  @P0 FMUL R39, R39, 0.25 ;  /* 0x3e80000027270820 */ /* 0x000fc40000400000 */
[----:B------:R-:W-:Y:S02]  /*19f80*/  @P0 FMUL R30, R30, 0.25 ;  /* 0x3e8000001e1e0820 */ /* 0x000fe40000400000 */
[----:B------:R-:W-:Y:S02]  /*19f90*/  @P0 FMUL R60, R60, 0.25 ;  /* 0x3e8000003c3c0820 */ /* 0x000fe40000400000 */
[----:B------:R-:W-:Y:S02]  /*19fa0*/  @P0 FMUL R40, R40, 0.25 ;  /* 0x3e80000028280820 */ /* 0x000fe40000400000 */
[----:B----4-:R-:W-:Y:S02]  /*19fb0*/  @P0 FMUL R32, R32, 0.25 ;  /* 0x3e80000020200820 */ /* 0x010fe40000400000 */
[----:B------:R-:W-:Y:S01]  /*19fc0*/  @P0 FMUL R2, R2, 0.25 ;  /* 0x3e80000002020820 */ /* 0x000fe20000400000 */
[----:B--2---:R-:W-:-:S13]  /*19fd0*/  FSETP.GEU.AND P1, PT, |R14|, 1.175494350822287508e-38, PT ;  /* 0x008000000e00780b */ /* 0x004fda0003f2e200 */
[----:B------:R-:W-:Y:S02]  /*19fe0*/  @!P1 FMUL R36, R36, 16777216 ;  /* 0x4b80000024249820 */ /* 0x000fe40000400000 */
[----:B------:R-:W-:Y:S02]  /*19ff0*/  @!P1 FMUL R28, R28, 16777216 ;  /* 0x4b8000001c1c9820 */ /* 0x000fe40000400000 */
[----:B------:R-:W-:Y:S01]  /*1a000*/  @!P1 FMUL R38, R38, 16777216 ;  /* 0x4b80000026269820 */ /* 0x000fe20000400000 */
[----:B------:R0:W-:Y:S01]  /*1a010*/  STL [R1+0x4], R36 ;  /* 0x0000042401007387 */ /* 0x0001e20000100800 */
[----:B------:R-:W-:-:S03]  /*1a020*/  @!P1 FMUL R0, R0, 16777216 ;  /* 0x4b80000000009820 */ /* 0x000fc60000400000 */
[----:B------:R-:W-:Y:S01]  /*1a030*/  STL [R1], R28 ;  /* 0x0000001c01007387 */ /* 0x000fe20000100800 */
[----:B------:R-:W-:-:S03]  /*1a040*/  @!P1 FMUL R41, R41, 16777216 ;  /* 0x4b80000029299820 */ /* 0x000fc60000400000 */
[----:B0-----:R-:W2:Y:S01]  /*1a050*/  LDL.LU R36, [R1+0xbe4] ;  /* 0x000be40001247983 */ /* 0x001ea20000300800 */
[----:B------:R-:W-:-:S03]  /*1a060*/  @!P1 FMUL R39, R39, 16777216 ;  /* 0x4b80000027279820 */ /* 0x000fc60000400000 */
[----:B------:R0:W-:Y:S01]  /*1a070*/  STL [R1+0x10], R38 ;  /* 0x0000102601007387 */ /* 0x0001e20000100800 */
[----:B------:R-:W-:Y:S02]  /*1a080*/  @!P1 FMUL R30, R30, 16777216 ;  /* 0x4b8000001e1e9820 */ /* 0x000fe40000400000 */
[----:B------:R-:W-:Y:S01]  /*1a090*/  @!P1 FMUL R60, R60, 16777216 ;  /* 0x4b8000003c3c9820 */ /* 0x000fe20000400000 */
[----:B0-----:R-:W3:Y:S04]  /*1a0a0*/  LDL.LU R38, [R1+0xbe0] ;  /* 0x000be00001267983 */ /* 0x001ee80000300800 */
[----:B------:R0:W-:Y:S01]  /*1a0b0*/  STL [R1+0x14], R0 ;  /* 0x0000140001007387 */ /* 0x0001e20000100800 */
[----:B------:R-:W-:Y:S02]  /*1a0c0*/  @!P1 FMUL R40, R40, 16777216 ;  /* 0x4b80000028289820 */ /* 0x000fe40000400000 */
[----:B------:R-:W-:Y:S01]  /*1a0d0*/  @!P1 FMUL R32, R32, 16777216 ;  /* 0x4b80000020209820 */ /* 0x000fe20000400000 */
[----:B0-----:R-:W4:Y:S04]  /*1a0e0*/  LDL.LU R0, [R1+0xbdc] ;  /* 0x000bdc0001007983 */ /* 0x001f280000300800 */
[----:B------:R0:W-:Y:S01]  /*1a0f0*/  STL [R1+0x20], R41 ;  /* 0x0000202901007387 */ /* 0x0001e20000100800 */
[----:B------:R-:W-:-:S03]  /*1a100*/  @!P1 FMUL R2, R2, 16777216 ;  /* 0x4b80000002029820 */ /* 0x000fc60000400000 */
[----:B0-----:R-:W4:Y:S04]  /*1a110*/  LDL.LU R41, [R1+0xbd8] ;  /* 0x000bd80001297983 */ /* 0x001f280000300800 */
[----:B------:R0:W-:Y:S04]  /*1a120*/  STL [R1+0x24], R39 ;  /* 0x0000242701007387 */ /* 0x0001e80000100800 */
        /* <DEDUP_REMOVED lines=10> */
[----:B0-----:R-:W4:Y:S01]  /*1a1d0*/  LDL.LU R2, [R1+0xbc0] ;  /* 0x000bc00001027983 */ /* 0x001f220000300800 */
[----:B------:R-:W-:-:S02]  /*1a1e0*/  @P0 FMUL R53, R53, 0.25 ;  /* 0x3e80000035350820 */ /* 0x000fc40000400000 */
[----:B------:R-:W-:Y:S02]  /*1a1f0*/  @P0 FMUL R54, R54, 0.25 ;  /* 0x3e80000036360820 */ /* 0x000fe40000400000 */
[----:B------:R-:W-:Y:S02]  /*1a200*/  @P0 FMUL R57, R57, 0.25 ;  /* 0x3e80000039390820 */ /* 0x000fe40000400000 */
[----:B------:R-:W-:Y:S02]  /*1a210*/  @P0 FMUL R58, R58, 0.25 ;  /* 0x3e8000003a3a0820 */ /* 0x000fe40000400000 */
[----:B------:R-:W-:Y:S02]  /*1a220*/  @P0 FMUL R14, R14, 0.25 ;  /* 0x3e8000000e0e0820 */ /* 0x000fe40000400000 */
[----:B------:R-:W-:Y:S01]  /*1a230*/  @P0 FMUL R3, R3, 0.25 ;  /* 0x3e80000003030820 */ /* 0x000fe20000400000 */
[----:B------:R-:W-:Y:S01]  /*1a240*/  FSETP.GT.AND P0, PT, |R27|, 8.50705917302346158658e+37, PT ;  /* 0x7e8000001b00780b */ /* 0x000fe20003f04200 */
[----:B------:R-:W-:-:S02]  /*1a250*/  @!P1 FMUL R53, R53, 16777216 ;  /* 0x4b80000035359820 */ /* 0x000fc40000400000 */
[----:B------:R-:W-:Y:S02]  /*1a260*/  @!P1 FMUL R54, R54, 16777216 ;  /* 0x4b80000036369820 */ /* 0x000fe40000400000 */
[----:B------:R-:W-:Y:S02]  /*1a270*/  @!P1 FMUL R57, R57, 16777216 ;  /* 0x4b80000039399820 */ /* 0x000fe40000400000 */
[----:B------:R-:W-:Y:S02]  /*1a280*/  @!P1 FMUL R58, R58, 16777216 ;  /* 0x4b8000003a3a9820 */ /* 0x000fe40000400000 */
[----:B------:R-:W-:Y:S02]  /*1a290*/  @!P1 FMUL R14, R14, 16777216 ;  /* 0x4b8000000e0e9820 */ /* 0x000fe40000400000 */
[----:B------:R-:W-:Y:S01]  /*1a2a0*/  @!P1 FMUL R3, R3, 16777216 ;  /* 0x4b80000003039820 */ /* 0x000fe20000400000 */
[----:B------:R-:W-:Y:S01]  /*1a2b0*/  FSETP.GEU.AND P1, PT, |R27|, 1.175494350822287508e-38, PT ;  /* 0x008000001b00780b */ /* 0x000fe20003f2e200 */
[----:B------:R-:W-:-:S02]  /*1a2c0*/  @P0 FMUL R55, R55, 0.25 ;  /* 0x3e80000037370820 */ /* 0x000fc40000400000 */
[----:B------:R-:W-:Y:S01]  /*1a2d0*/  @P0 FMUL R27, R27, 0.25 ;  /* 0x3e8000001b1b0820 */ /* 0x000fe20000400000 */
[----:B------:R0:W-:Y:S04]  /*1a2e0*/  STL [R1+0x54], R3 ;  /* 0x0000540301007387 */ /* 0x0001e80000100800 */
[----:B0-----:R-:W4:Y:S05]  /*1a2f0*/  LDL.LU R3, [R1+0xbbc] ;  /* 0x000bbc0001037983 */ /* 0x001f2a0000300800 */
[----:B------:R-:W-:Y:S01]  /*1a300*/  @!P1 FMUL R55, R55, 16777216 ;  /* 0x4b80000037379820 */ /* 0x000fe20000400000 */
[----:B------:R-:W4:Y:S04]  /*1a310*/  LDL.LU R19, [R1+0x60] ;  /* 0x0000600001137983 */ /* 0x000f280000300800 */
[----:B------:R-:W4:Y:S04]  /*1a320*/  LDL.LU R20, [R1+0x64] ;  /* 0x0000640001147983 */ /* 0x000f280000300800 */
[----:B------:R-:W4:Y:S04]  /*1a330*/  LDL.LU R23, [R1+0x70] ;  /* 0x0000700001177983 */ /* 0x000f280000300800 */
[----:B------:R-:W-:Y:S04]  /*1a340*/  @P0 STL [R1+0x298], R27 ;  /* 0x0002981b01000387 */ /* 0x000fe80000100800 */
[----:B------:R-:W4:Y:S04]  /*1a350*/  LDL.LU R25, [R1+0x74] ;  /* 0x0000740001197983 */ /* 0x000f280000300800 */
[----:B------:R-:W4:Y:S04]  /*1a360*/  LDL.LU R35, [R1+0x80] ;  /* 0x0000800001237983 */ /* 0x000f280000300800 */
[----:B------:R0:W-:Y:S01]  /*1a370*/  STL [R1+0x9f0], R55 ;  /* 0x0009f03701007387 */ /* 0x0001e20000100800 */
[----:B------:R-:W-:-:S03]  /*1a380*/  @P0 FMUL R26, R26, 0.25 ;  /* 0x3e8000001a1a0820 */ /* 0x000fc60000400000 */
[----:B0-----:R-:W4:Y:S01]  /*1a390*/  LDL.LU R55, [R1+0x298] ;  /* 0x0002980001377983 */ /* 0x001f220000300800 */
[----:B------:R-:W-:Y:S02]  /*1a3a0*/  @!P1 FMUL R26, R26, 16777216 ;  /* 0x4b8000001a1a9820 */ /* 0x000fe40000400000 */
[----:B--2---:R-:W-:-:S04]  /*1a3b0*/  @P0 FMUL R36, R36, 0.25 ;  /* 0x3e80000024240820 */ /* 0x004fc80000400000 */
[----:B------:R-:W-:-:S05]  /*1a3c0*/  @!P1 FMUL R36, R36, 16777216 ;  /* 0x4b80000024249820 */ /* 0x000fca0000400000 */
[----:B------:R0:W-:Y:S01]  /*1a3d0*/  STL [R1+0xc], R36 ;  /* 0x00000c2401007387 */ /* 0x0001e20000100800 */
[----:B---3--:R-:W-:-:S04]  /*1a3e0*/  @P0 FMUL R38, R38, 0.25 ;  /* 0x3e80000026260820 */ /* 0x008fc80000400000 */
[----:B------:R-:W-:Y:S01]  /*1a3f0*/  @!P1 FMUL R38, R38, 16777216 ;  /* 0x4b80000026269820 */ /* 0x000fe20000400000 */
[----:B0-----:R-:W2:Y:S01]  /*1a400*/  LDL.LU R36, [R1+0xbb8] ;  /* 0x000bb80001247983 */ /* 0x001ea20000300800 */
[----:B----4-:R-:W-:-:S03]  /*1a410*/  @P0 FMUL R0, R0, 0.25 ;  /* 0x3e80000000000820 */ /* 0x010fc60000400000 */
[----:B------:R-:W-:Y:S01]  /*1a420*/  STL [R1+0x8], R26 ;  /* 0x0000081a01007387 */ /* 0x000fe20000100800 */
[----:B------:R-:W-:-:S03]  /*1a430*/  @!P1 FMUL R0, R0, 16777216 ;  /* 0x4b80000000009820 */ /* 0x000fc60000400000 */
[----:B------:R0:W-:Y:S01]  /*1a440*/  STL [R1+0x18], R38 ;  /* 0x0000182601007387 */ /* 0x0001e20000100800 */
[----:B------:R-:W-:-:S03]  /*1a450*/  @P0 FMUL R41, R41, 0.25 ;  /* 0x3e80000029290820 */ /* 0x000fc60000400000 */
[----:B0-----:R-:W3:Y:S01]  /*1a460*/  LDL.LU R38, [R1+0xbb4] ;  /* 0x000bb40001267983 */ /* 0x001ee20000300800 */
[----:B------:R-:W-:-:S03]  /*1a470*/  @!P1 FMUL R41, R41, 16777216 ;  /* 0x4b80000029299820 */ /* 0x000fc60000400000 */
[----:B------:R0:W-:Y:S01]  /*1a480*/  STL [R1+0x1c], R0 ;  /* 0x00001c0001007387 */ /* 0x0001e20000100800 */
[----:B------:R-:W-:-:S03]  /*1a490*/  @P0 FMUL R39, R39, 0.25 ;  /* 0x3e80000027270820 */ /* 0x000fc60000400000 */
[----:B0-----:R-:W4:Y:S01]  /*1a4a0*/  LDL.LU R0, [R1+0xbb0] ;  /* 0x000bb00001007983 */ /* 0x001f220000300800 */
        /* <DEDUP_REMOVED lines=17> */
[----:B------:R-:W4:Y:S04]  /*1a5c0*/  LDL R16, [R1+0x4d0] ;  /* 0x0004d00001107983 */ /* 0x000f280000100800 */
[----:B------:R0:W-:Y:S01]  /*1a5d0*/  STL [R1+0x48], R40 ;  /* 0x0000482801007387 */ /* 0x0001e20000100800 */
[----:B------:R-:W-:-:S04]  /*1a5e0*/  @P0 FMUL R2, R2, 0.25 ;  /* 0x3e80000002020820 */ /* 0x000fc80000400000 */
[----:B------:R-:W-:Y:S01]  /*1a5f0*/  @!P1 FMUL R2, R2, 16777216 ;  /* 0x4b80000002029820 */ /* 0x000fe20000400000 */
        /* <DEDUP_REMOVED lines=8> */
[----:B------:R-:W-:Y:S01]  /*1a680*/  @P0 FMUL R3, R3, 0.25 ;  /* 0x3e80000003030820 */ /* 0x000fe20000400000 */
[----:B------:R-:W-:Y:S01]  /*1a690*/  FSETP.GT.AND P0, PT, |R37|, 8.50705917302346158658e+37, PT ;  /* 0x7e8000002500780b */ /* 0x000fe20003f04200 */
[----:B------:R-:W-:Y:S02]  /*1a6a0*/  @!P1 FMUL R56, R56, 16777216 ;  /* 0x4b80000038389820 */ /* 0x000fe40000400000 */
[----:B------:R-:W-:Y:S02]  /*1a6b0*/  @!P1 FMUL R59, R59, 16777216 ;  /* 0x4b8000003b3b9820 */ /* 0x000fe40000400000 */
[----:B------:R-:W-:-:S02]  /*1a6c0*/  @!P1 FMUL R61, R61, 16777216 ;  /* 0x4b8000003d3d9820 */ /* 0x000fc40000400000 */
[----:B------:R-:W-:-:S05]  /*1a6d0*/  @!P1 FMUL R3, R3, 16777216 ;  /* 0x4b80000003039820 */ /* 0x000fca0000400000 */
[----:B------:R0:W-:Y:S01]  /*1a6e0*/  STL [R1+0x5c], R3 ;  /* 0x00005c0301007387 */ /* 0x0001e20000100800 */
[----:B------:R-:W-:Y:S02]  /*1a6f0*/  @P0 FMUL R19, R19, 0.25 ;  /* 0x3e80000013130820 */ /* 0x000fe40000400000 */
[----:B------:R-:W-:Y:S02]  /*1a700*/  @P0 FMUL R20, R20, 0.25 ;  /* 0x3e80000014140820 */ /* 0x000fe40000400000 */
[----:B------:R-:W-:Y:S02]  /*1a710*/  @P0 FMUL R23, R23, 0.25 ;  /* 0x3e80000017170820 */ /* 0x000fe40000400000 */
[----:B------:R-:W-:Y:S01]  /*1a720*/  @P0 FMUL R25, R25, 0.25 ;  /* 0x3e80000019190820 */ /* 0x000fe20000400000 */
[----:B0-----:R-:W4:Y:S04]  /*1a730*/  LDL.LU R3, [R1+0xb90] ;  /* 0x000b900001037983 */ /* 0x001f280000300800 */
[----:B------:R-:W4:Y:S01]  /*1a740*/  LDL.LU R34, [R1+0x68] ;  /* 0x0000680001227983 */ /* 0x000f220000300800 */
[----:B------:R-:W-:Y:S01]  /*1a750*/  @!P1 FMUL R55, R55, 16777216 ;  /* 0x4b80000037379820 */ /* 0x000fe20000400000 */
[----:B------:R-:W-:-:S02]  /*1a760*/  FSETP.GEU.AND P1, PT, |R37|, 1.175494350822287508e-38, PT ;  /* 0x008000002500780b */ /* 0x000fc40003f2e200 */
[----:B------:R-:W4:Y:S01]  /*1a770*/  LDL.LU R33, [R1+0x6c] ;  /* 0x00006c0001217983 */ /* 0x000f220000300800 */
[----:B------:R-:W-:-:S03]  /*1a780*/  @P0 FMUL R35, R35, 0.25 ;  /* 0x3e80000023230820 */ /* 0x000fc60000400000 */
[----:B------:R-:W4:Y:S04]  /*1a790*/  LDL.LU R31, [R1+0x78] ;  /* 0x00007800011f7983 */ /* 0x000f280000300800 */
[----:B------:R-:W4:Y:S03]  /*1a7a0*/  LDL.LU R29, [R1+0x7c] ;  /* 0x00007c00011d7983 */ /* 0x000f260000300800 */
[----:B------:R-:W-:Y:S01]  /*1a7b0*/  @!P1 FMUL R19, R19, 16777216 ;  /* 0x4b80000013139820 */ /* 0x000fe20000400000 */
[----:B------:R-:W4:Y:S01]  /*1a7c0*/  LDL.LU R26, [R1+0x88] ;  /* 0x00008800011a7983 */ /* 0x000f220000300800 */
[----:B------:R-:W-:Y:S02]  /*1a7d0*/  @!P1 FMUL R20, R20, 16777216 ;  /* 0x4b80000014149820 */ /* 0x000fe40000400000 */
[----:B------:R-:W-:Y:S01]  /*1a7e0*/  @!P1 FMUL R23, R23, 16777216 ;  /* 0x4b80000017179820 */ /* 0x000fe20000400000 */
[----:B------:R-:W4:Y:S01]  /*1a7f0*/  LDL.LU R28, [R1+0x8c] ;  /* 0x00008c00011c7983 */ /* 0x000f220000300800 */
[----:B------:R-:W-:-:S03]  /*1a800*/  @!P1 FMUL R25, R25, 16777216 ;  /* 0x4b80000019199820 */ /* 0x000fc60000400000 */
[----:B------:R-:W4:Y:S01]  /*1a810*/  LDL.LU R27, [R1+0x98] ;  /* 0x00009800011b7983 */ /* 0x000f220000300800 */
[----:B------:R-:W-:-:S03]  /*1a820*/  @!P1 FMUL R35, R35, 16777216 ;  /* 0x4b80000023239820 */ /* 0x000fc60000400000 */
[----:B------:R-:W-:Y:S04]  /*1a830*/  STL [R1+0x60], R19 ;  /* 0x0000601301007387 */ /* 0x000fe80000100800 */
[----:B------:R-:W-:Y:S04]  /*1a840*/  STL [R1+0x64], R20 ;  /* 0x0000641401007387 */ /* 0x000fe80000100800 */
[----:B------:R-:W-:Y:S01]  /*1a850*/  STL [R1+0x70], R23 ;  /* 0x0000701701007387 */ /* 0x000fe20000100800 */
[----:B--2---:R-:W-:-:S04]  /*1a860*/  @P0 FMUL R36, R36, 0.25 ;  /* 0x3e80000024240820 */ /* 0x004fc80000400000 */
[----:B------:R-:W-:-:S05]  /*1a870*/  @!P1 FMUL R36, R36, 16777216 ;  /* 0x4b80000024249820 */ /* 0x000fca0000400000 */
[----:B------:R0:W-:Y:S04]  /*1a880*/  STL [R1+0x84], R36 ;  /* 0x0000842401007387 */ /* 0x0001e80000100800 */
[----:B------:R-:W-:Y:S04]  /*1a890*/  STL [R1+0x74], R25 ;  /* 0x0000741901007387 */ /* 0x000fe80000100800 */
[----:B0-----:R-:W2:Y:S01]  /*1a8a0*/  LDL.LU R36, [R1+0xb8c] ;  /* 0x000b8c0001247983 */ /* 0x001ea20000300800 */
[----:B---3--:R-:W-:-:S04]  /*1a8b0*/  @P0 FMUL R38, R38, 0.25 ;  /* 0x3e80000026260820 */ /* 0x008fc80000400000 */
[----:B------:R-:W-:Y:S01]  /*1a8c0*/  @!P1 FMUL R38, R38, 16777216 ;  /* 0x4b80000026269820 */ /* 0x000fe20000400000 */
[----:B------:R-:W-:Y:S01]  /*1a8d0*/  STL [R1+0x80], R35 ;  /* 0x0000802301007387 */ /* 0x000fe20000100800 */
[----:B----4-:R-:W-:-:S03]  /*1a8e0*/  @P0 FMUL R0, R0, 0.25 ;  /* 0x3e80000000000820 */ /* 0x010fc60000400000 */
[----:B------:R0:W-:Y:S01]  /*1a8f0*/  STL [R1+0x90], R38 ;  /* 0x0000902601007387 */ /* 0x0001e20000100800 */
[----:B------:R-:W-:-:S03]  /*1a900*/  @!P1 FMUL R0, R0, 16777216 ;  /* 0x4b80000000009820 */ /* 0x000fc60000400000 */
[----:B0-----:R-:W3:Y:S01]  /*1a910*/  LDL.LU R38, [R1+0xb88] ;  /* 0x000b880001267983 */ /* 0x001ee20000300800 */
[----:B------:R-:W-:-:S03]  /*1a920*/  @P0 FMUL R41, R41, 0.25 ;  /* 0x3e80000029290820 */ /* 0x000fc60000400000 */
[----:B------:R-:W4:Y:S01]  /*1a930*/  LDL.LU R25, [R1+0x4d4] ;  /* 0x0004d40001197983 */ /* 0x000f220000300800 */
        /* <DEDUP_REMOVED lines=13> */
[----:B------:R0:W-:Y:S04]  /*1aa10*/  STL [R1+0xb0], R30 ;  /* 0x0000b01e01007387 */ /* 0x0001e80000100800 */
[----:B0-----:R-:W4:Y:S01]  /*1aa20*/  LDL.LU R30, [R1+0xb78] ;  /* 0x000b7800011e7983 */ /* 0x001f220000300800 */
[----:B------:R-:W-:-:S03]  /*1aa30*/  @P0 FMUL R40, R40, 0.25 ;  /* 0x3e80000028280820 */ /* 0x000fc60000400000 */
[----:B------:R0:W-:Y:S01]  /*1aa40*/  STL [R1+0xb4], R60 ;  /* 0x0000b43c01007387 */ /* 0x0001e20000100800 */
[----:B------:R-:W-:-:S03]  /*1aa50*/  @!P1 FMUL R40, R40, 16777216 ;  /* 0x4b80000028289820 */ /* 0x000fc60000400000 */
        /* <DEDUP_REMOVED lines=8> */
[----:B0-----:R-:W4:Y:S04]  /*1aae0*/  LDL.LU R32, [R1+0xb6c] ;  /* 0x000b6c0001207983 */ /* 0x001f280000300800 */
[----:B------:R0:W-:Y:S04]  /*1aaf0*/  STL [R1+0x9ec], R2 ;  /* 0x0009ec0201007387 */ /* 0x0001e80000100800 */
[----:B0-----:R-:W4:Y:S01]  /*1ab00*/  LDL.LU R2, [R1+0x4d0] ;  /* 0x0004d00001027983 */ /* 0x001f220000300800 */
[----:B------:R-:W-:Y:S02]  /*1ab10*/  @P0 FMUL R37, R37, 0.25 ;  /* 0x3e80000025250820 */ /* 0x000fe40000400000 */
[----:B------:R-:W-:Y:S01]  /*1ab20*/  @P0 FMUL R3, R3, 0.25 ;  /* 0x3e80000003030820 */ /* 0x000fe20000400000 */
[----:B------:R-:W-:Y:S01]  /*1ab30*/  FSETP.GT.AND P0, PT, |R16|, 8.50705917302346158658e+37, PT ;  /* 0x7e8000001000780b */ /* 0x000fe20003f04200 */
[----:B------:R-:W-:-:S02]  /*1ab40*/  @!P1 FMUL R37, R37, 16777216 ;  /* 0x4b80000025259820 */ /* 0x000fc40000400000 */
[----:B------:R-:W-:-:S03]  /*1ab50*/  @!P1 FMUL R3, R3, 16777216 ;  /* 0x4b80000003039820 */ /* 0x000fc60000400000 */
[----:B------:R-:W-:Y:S04]  /*1ab60*/  STL [R1+0x4cc], R37 ;  /* 0x0004cc2501007387 */ /* 0x000fe80000100800 */
[----:B------:R-:W4:Y:S03]  /*1ab70*/  LDL.LU R11, [R1+0xe0] ;  /* 0x0000e000010b7983 */ /* 0x000f260000300800 */
[----:B------:R-:W-:Y:S01]  /*1ab80*/  @P0 FMUL R34, R34, 0.25 ;  /* 0x3e80000022220820 */ /* 0x000fe20000400000 */
[----:B------:R-:W4:Y:S01]  /*1ab90*/  LDL.LU R15, [R1+0xe4] ;  /* 0x0000e400010f7983 */ /* 0x000f220000300800 */
[----:B------:R-:W-:Y:S02]  /*1aba0*/  @P0 FMUL R33, R33, 0.25 ;  /* 0x3e80000021210820 */ /* 0x000fe40000400000 */
[----:B------:R-:W-:-:S02]  /*1abb0*/  @P0 FMUL R31, R31, 0.25 ;  /* 0x3e8000001f1f0820 */ /* 0x000fc40000400000 */
[----:B------:R-:W-:Y:S02]  /*1abc0*/  @P0 FMUL R29, R29, 0.25 ;  /* 0x3e8000001d1d0820 */ /* 0x000fe40000400000 */
[----:B------:R-:W-:Y:S02]  /*1abd0*/  @P0 FMUL R26, R26, 0.25 ;  /* 0x3e8000001a1a0820 */ /* 0x000fe40000400000 */
[----:B------:R-:W-:Y:S02]  /*1abe0*/  @P0 FMUL R28, R28, 0.25 ;  /* 0x3e8000001c1c0820 */ /* 0x000fe40000400000 */
[----:B------:R-:W-:Y:S02]  /*1abf0*/  @P0 FMUL R27, R27, 0.25 ;  /* 0x3e8000001b1b0820 */ /* 0x000fe40000400000 */
[----:B--2---:R-:W-:Y:S02]  /*1ac00*/  @P0 FMUL R36, R36, 0.25 ;  /* 0x3e80000024240820 */ /* 0x004fe40000400000 */
[----:B---3--:R-:W-:-:S02]  /*1ac10*/  @P0 FMUL R38, R38, 0.25 ;  /* 0x3e80000026260820 */ /* 0x008fc40000400000 */
[----:B----4-:R-:W-:Y:S02]  /*1ac20*/  @P0 FMUL R0, R0, 0.25 ;  /* 0x3e80000000000820 */ /* 0x010fe40000400000 */
[----:B------:R-:W-:Y:S02]  /*1ac30*/  @P0 FMUL R41, R41, 0.25 ;  /* 0x3e80000029290820 */ /* 0x000fe40000400000 */
[----:B------:R-:W-:Y:S02]  /*1ac40*/  @P0 FMUL R39, R39, 0.25 ;  /* 0x3e80000027270820 */ /* 0x000fe40000400000 */
[----:B------:R-:W-:Y:S01]  /*1ac50*/  @P0 FMUL R30, R30, 0.25 ;  /* 0x3e8000001e1e0820 */ /* 0x000fe20000400000 */
[----:B------:R-:W-:-:S13]  /*1ac60*/  FSETP.GEU.AND P1, PT, |R2|, 1.175494350822287508e-38, PT ;  /* 0x008000000200780b */ /* 0x000fda0003f2e200 */
[----:B------:R-:W-:Y:S02]  /*1ac70*/  @!P1 FMUL R34, R34, 16777216 ;  /* 0x4b80000022229820 */ /* 0x000fe40000400000 */
[----:B------:R-:W-:-:S03]  /*1ac80*/  @!P1 FMUL R33, R33, 16777216 ;  /* 0x4b80000021219820 */ /* 0x000fc60000400000 */
[----:B------:R-:W-:Y:S01]  /*1ac90*/  STL [R1+0x68], R34 ;  /* 0x0000682201007387 */ /* 0x000fe20000100800 */
[----:B------:R-:W-:-:S03]  /*1aca0*/  @!P1 FMUL R26, R26, 16777216 ;  /* 0x4b8000001a1a9820 */ /* 0x000fc60000400000 */
[----:B------:R-:W2:Y:S01]  /*1acb0*/  LDL.LU R16, [R1+0xf0] ;  /* 0x0000f00001107983 */ /* 0x000ea20000300800 */
[----:B------:R-:W-:-:S03]  /*1acc0*/  @!P1 FMUL R31, R31, 16777216 ;  /* 0x4b8000001f1f9820 */ /* 0x000fc60000400000 */
[----:B------:R-:W-:Y:S01]  /*1acd0*/  STL [R1+0x6c], R33 ;  /* 0x00006c2101007387 */ /* 0x000fe20000100800 */
[----:B------:R-:W-:-:S03]  /*1ace0*/  @!P1 FMUL R29, R29, 16777216 ;  /* 0x4b8000001d1d9820 */ /* 0x000fc60000400000 */
[----:B------:R-:W3:Y:S01]  /*1acf0*/  LDL.LU R19, [R1+0xf4] ;  /* 0x0000f40001137983 */ /* 0x000ee20000300800 */
[----:B------:R-:W-:-:S03]  /*1ad00*/  @!P1 FMUL R36, R36, 16777216 ;  /* 0x4b80000024249820 */ /* 0x000fc60000400000 */
[----:B------:R-:W4:Y:S01]  /*1ad10*/  LDL.LU R35, [R1+0x100] ;  /* 0x0001000001237983 */ /* 0x000f220000300800 */
[----:B------:R-:W-:-:S03]  /*1ad20*/  @!P1 FMUL R28, R28, 16777216 ;  /* 0x4b8000001c1c9820 */ /* 0x000fc60000400000 */
[----:B------:R-:W4:Y:S04]  /*1ad30*/  LDL.LU R20, [R1+0x104] ;  /* 0x0001040001147983 */ /* 0x000f280000300800 */
[----:B------:R-:W4:Y:S04]  /*1ad40*/  LDL.LU R23, [R1+0x110] ;  /* 0x0001100001177983 */ /* 0x000f280000300800 */
[----:B------:R0:W-:Y:S04]  /*1ad50*/  STL [R1+0x88], R26 ;  /* 0x0000881a01007387 */ /* 0x0001e80000100800 */
[----:B------:R-:W-:Y:S04]  /*1ad60*/  STL [R1+0x78], R31 ;  /* 0x0000781f01007387 */ /* 0x000fe80000100800 */
[----:B0-----:R-:W4:Y:S04]  /*1ad70*/  LDL.LU R26, [R1+0x4d8] ;  /* 0x0004d800011a7983 */ /* 0x001f280000300800 */
[----:B------:R-:W-:Y:S04]  /*1ad80*/  STL [R1+0x7c], R29 ;  /* 0x00007c1d01007387 */ /* 0x000fe80000100800 */
[----:B------:R0:W-:Y:S04]  /*1ad90*/  STL [R1+0x9c], R36 ;  /* 0x00009c2401007387 */ /* 0x0001e80000100800 */
[----:B------:R-:W-:Y:S04]  /*1ada0*/  STL [R1+0x8c], R28 ;  /* 0x00008c1c01007387 */ /* 0x000fe80000100800 */
[----:B0-----:R-:W4:Y:S01]  /*1adb0*/  LDL.LU R36, [R1+0xb68] ;  /* 0x000b680001247983 */ /* 0x001f220000300800 */
[----:B------:R-:W-:-:S02]  /*1adc0*/  @!P1 FMUL R27, R27, 16777216 ;  /* 0x4b8000001b1b9820 */ /* 0x000fc40000400000 */
[----:B------:R-:W-:Y:S02]  /*1add0*/  @!P1 FMUL R38, R38, 16777216 ;  /* 0x4b80000026269820 */ /* 0x000fe40000400000 */
[----:B------:R-:W-:Y:S01]  /*1ade0*/  @!P1 FMUL R0, R0, 16777216 ;  /* 0x4b80000000009820 */ /* 0x000fe20000400000 */
[----:B------:R-:W-:Y:S01]  /*1adf0*/  STL [R1+0x98], R27 ;  /* 0x0000981b01007387 */ /* 0x000fe20000100800 */
[----:B------:R-:W-:-:S03]  /*1ae00*/  @!P1 FMUL R41, R41, 16777216 ;  /* 0x4b80000029299820 */ /* 0x000fc60000400000 */
[----:B------:R0:W-:Y:S01]  /*1ae10*/  STL [R1+0xa8], R38 ;  /* 0x0000a82601007387 */ /* 0x0001e20000100800 */
[----:B------:R-:W-:Y:S02]  /*1ae20*/  @!P1 FMUL R39, R39, 16777216 ;  /* 0x4b80000027279820 */ /* 0x000fe40000400000 */
[----:B------:R-:W-:Y:S01]  /*1ae30*/  @!P1 FMUL R30, R30, 16777216 ;  /* 0x4b8000001e1e9820 */ /* 0x000fe20000400000 */
[----:B0-----:R-:W4:Y:S04]  /*1ae40*/  LDL.LU R38, [R1+0xb64] ;  /* 0x000b640001267983 */ /* 0x001f280000300800 */
[----:B------:R0:W-:Y:S01]  /*1ae50*/  STL [R1+0xac], R0 ;  /* 0x0000ac0001007387 */ /* 0x0001e20000100800 */
[----:B------:R-:W-:-:S03]  /*1ae60*/  @P0 FMUL R60, R60, 0.25 ;  /* 0x3e8000003c3c0820 */ /* 0x000fc60000400000 */
        /* <DEDUP_REMOVED lines=12> */
[----:B------:R-:W-:Y:S02]  /*1af30*/  @!P1 FMUL R40, R40, 16777216 ;  /* 0x4b80000028289820 */ /* 0x000fe40000400000 */
[----:B------:R-:W-:Y:S02]  /*1af40*/  @!P1 FMUL R32, R32, 16777216 ;  /* 0x4b80000020209820 */ /* 0x000fe40000400000 */
[----:B------:R-:W-:Y:S01]  /*1af50*/  @P0 FMUL R2, R2, 0.25 ;  /* 0x3e80000002020820 */ /* 0x000fe20000400000 */
[C---:B------:R-:W-:Y:S01]  /*1af60*/  FSETP.GT.AND P0, PT, |R25|.reuse, 8.50705917302346158658e+37, PT ;  /* 0x7e8000001900780b */ /* 0x040fe20003f04200 */
[----:B------:R0:W-:Y:S02]  /*1af70*/  STL [R1+0xd8], R40 ;  /* 0x0000d82801007387 */ /* 0x0001e40000100800 */
[----:B------:R-:W-:Y:S01]  /*1af80*/  @!P1 FMUL R2, R2, 16777216 ;  /* 0x4b80000002029820 */ /* 0x000fe20000400000 */
[----:B------:R-:W-:Y:S01]  /*1af90*/  FSETP.GEU.AND P1, PT, |R25|, 1.175494350822287508e-38, PT ;  /* 0x008000001900780b */ /* 0x000fe20003f2e200 */
[----:B0-----:R-:W4:Y:S04]  /*1afa0*/  LDL.LU R40, [R1+0xb4c] ;  /* 0x000b4c0001287983 */ /* 0x001f280000300800 */
[----:B------:R0:W-:Y:S04]  /*1afb0*/  STL [R1+0xdc], R32 ;  /* 0x0000dc2001007387 */ /* 0x0001e80000100800 */
[----:B------:R-:W-:Y:S01]  /*1afc0*/  @P0 FMUL R11, R11, 0.25 ;  /* 0x3e8000000b0b0820 */ /* 0x000fe20000400000 */
[----:B0-----:R-:W4:Y:S01]  /*1afd0*/  LDL.LU R32, [R1+0xb48] ;  /* 0x000b480001207983 */ /* 0x001f220000300800 */
[----:B------:R-:W-:-:S03]  /*1afe0*/  @P0 FMUL R15, R15, 0.25 ;  /* 0x3e8000000f0f0820 */ /* 0x000fc60000400000 */
[----:B------:R-:W4:Y:S01]  /*1aff0*/  LDL.LU R37, [R1+0xe8] ;  /* 0x0000e80001257983 */ /* 0x000f220000300800 */
[----:B------:R-:W-:-:S03]  /*1b000*/  @!P1 FMUL R11, R11, 16777216 ;  /* 0x4b8000000b0b9820 */ /* 0x000fc60000400000 */
[----:B------:R-:W4:Y:S01]  /*1b010*/  LDL.LU R34, [R1+0xec] ;  /* 0x0000ec0001227983 */ /* 0x000f220000300800 */
[----:B------:R-:W-:-:S03]  /*1b020*/  @!P1 FMUL R15, R15, 16777216 ;  /* 0x4b8000000f0f9820 */ /* 0x000fc60000400000 */
[----:B------:R-:W4:Y:S04]  /*1b030*/  LDL.LU R33, [R1+0xf8] ;  /* 0x0000f80001217983 */ /* 0x000f280000300800 */
[----:B------:R-:W4:Y:S04]  /*1b040*/  LDL.LU R31, [R1+0xfc] ;  /* 0x0000fc00011f7983 */ /* 0x000f280000300800 */
[----:B------:R-:W4:Y:S04]  /*1b050*/  LDL.LU R27, [R1+0x108] ;  /* 0x00010800011b7983 */ /* 0x000f280000300800 */
[----:B------:R-:W4:Y:S04]  /*1b060*/  LDL.LU R29, [R1+0x10c] ;  /* 0x00010c00011d7983 */ /* 0x000f280000300800 */
[----:B------:R-:W4:Y:S04]  /*1b070*/  LDL.LU R28, [R1+0x118] ;  /* 0x00011800011c7983 */ /* 0x000f280000300800 */
[----:B------:R-:W-:Y:S04]  /*1b080*/  STL [R1+0xe0], R11 ;  /* 0x0000e00b01007387 */ /* 0x000fe80000100800 */
[----:B------:R-:W-:Y:S01]  /*1b090*/  STL [R1+0xe4], R15 ;  /* 0x0000e40f01007387 */ /* 0x000fe20000100800 */
[----:B--2---:R-:W-:-:S04]  /*1b0a0*/  @P0 FMUL R16, R16, 0.25 ;  /* 0x3e80000010100820 */ /* 0x004fc80000400000 */
[----:B------:R-:W-:Y:S02]  /*1b0b0*/  @!P1 FMUL R16, R16, 16777216 ;  /* 0x4b80000010109820 */ /* 0x000fe40000400000 */
[----:B---3--:R-:W-:Y:S02]  /*1b0c0*/  @P0 FMUL R19, R19, 0.25 ;  /* 0x3e80000013130820 */ /* 0x008fe40000400000 */
[----:B----4-:R-:W-:-:S04]  /*1b0d0*/  @P0 FMUL R35, R35, 0.25 ;  /* 0x3e80000023230820 */ /* 0x010fc80000400000 */
[----:B------:R-:W-:Y:S02]  /*1b0e0*/  @!P1 FMUL R35, R35, 16777216 ;  /* 0x4b80000023239820 */ /* 0x000fe40000400000 */
[----:B------:R-:W-:Y:S02]  /*1b0f0*/  @P0 FMUL R20, R20, 0.25 ;  /* 0x3e80000014140820 */ /* 0x000fe40000400000 */
[----:B------:R-:W-:Y:S01]  /*1b100*/  @!P1 FMUL R19, R19, 16777216 ;  /* 0x4b80000013139820 */ /* 0x000fe20000400000 */
[----:B------:R0:W-:Y:S01]  /*1b110*/  STL [R1+0x100], R35 ;  /* 0x0001002301007387 */ /* 0x0001e20000100800 */
[----:B------:R-:W-:-:S03]  /*1b120*/  @!P1 FMUL R20, R20, 16777216 ;  /* 0x4b80000014149820 */ /* 0x000fc60000400000 */
[----:B------:R-:W-:Y:S04]  /*1b130*/  STL [R1+0xf0], R16 ;  /* 0x0000f01001007387 */ /* 0x000fe80000100800 */
[----:B0-----:R-:W2:Y:S04]  /*1b140*/  LDL.LU R35, [R1+0x4dc] ;  /* 0x0004dc0001237983 */ /* 0x001ea80000300800 */
[----:B------:R-:W-:Y:S01]  /*1b150*/  STL [R1+0xf4], R19 ;  /* 0x0000f41301007387 */ /* 0x000fe20000100800 */
[----:B------:R-:W-:Y:S02]  /*1b160*/  @P0 FMUL R23, R23, 0.25 ;  /* 0x3e80000017170820 */ /* 0x000fe40000400000 */
[----:B------:R-:W-:-:S04]  /*1b170*/  @P0 FMUL R36, R36, 0.25 ;  /* 0x3e80000024240820 */ /* 0x000fc80000400000 */
[----:B------:R-:W-:-:S05]  /*1b180*/  @!P1 FMUL R36, R36, 16777216 ;  /* 0x4b80000024249820 */ /* 0x000fca0000400000 */
[----:B------:R0:W-:Y:S04]  /*1b190*/  STL [R1+0x114], R36 ;  /* 0x0001142401007387 */ /* 0x0001e80000100800 */
[----:B------:R-:W-:Y:S04]  /*1b1a0*/  STL [R1+0x104], R20 ;  /* 0x0001041401007387 */ /* 0x000fe80000100800 */
[----:B0-----:R-:W3:Y:S01]  /*1b1b0*/  LDL.LU R36, [R1+0xb44] ;  /* 0x000b440001247983 */ /* 0x001ee20000300800 */
[----:B------:R-:W-:Y:S02]  /*1b1c0*/  @P0 FMUL R38, R38, 0.25 ;  /* 0x3e80000026260820 */ /* 0x000fe40000400000 */
[----:B------:R-:W-:-:S02]  /*1b1d0*/  @!P1 FMUL R23, R23, 16777216 ;  /* 0x4b80000017179820 */ /* 0x000fc40000400000 */
[----:B------:R-:W-:-:S03]  /*1b1e0*/  @!P1 FMUL R38, R38, 16777216 ;  /* 0x4b80000026269820 */ /* 0x000fc60000400000 */
[----:B------:R-:W-:Y:S01]  /*1b1f0*/  STL [R1+0x110], R23 ;  /* 0x0001101701007387 */ /* 0x000fe20000100800 */
[----:B------:R-:W-:-:S03]  /*1b200*/  @P0 FMUL R0, R0, 0.25 ;  /* 0x3e80000000000820 */ /* 0x000fc60000400000 */
[----:B------:R0:W-:Y:S01]  /*1b210*/  STL [R1+0x120], R38 ;  /* 0x0001202601007387 */ /* 0x0001e20000100800 */
[----:B------:R-:W-:-:S03]  /*1b220*/  @!P1 FMUL R0, R0, 16777216 ;  /* 0x4b80000000009820 */ /* 0x000fc60000400000 */
[----:B0-----:R-:W4:Y:S01]  /*1b230*/  LDL.LU R38, [R1+0xb40] ;  /* 0x000b400001267983 */ /* 0x001f220000300800 */
[----:B------:R-:W-:-:S03]  /*1b240*/  @P0 FMUL R41, R41, 0.25 ;  /* 0x3e80000029290820 */ /* 0x000fc60000400000 */
[----:B------:R0:W-:Y:S01]  /*1b250*/  STL [R1+0x124], R0 ;  /* 0x0001240001007387 */ /* 0x0001e20000100800 */
[----:B------:R-:W-:-:S03]  /*1b260*/  @!P1 FMUL R41, R41, 16777216 ;  /* 0x4b80000029299820 */ /* 0x000fc60000400000 */
[----:B0-----:R-:W2:Y:S01]  /*1b270*/  LDL.LU R0, [R1+0xb3c] ;  /* 0x000b3c0001007983 */ /* 0x001ea20000300800 */
        /* <DEDUP_REMOVED lines=11> */
[----:B0-----:R-:W2:Y:S04]  /*1b330*/  LDL.LU R30, [R1+0xb30] ;  /* 0x000b3000011e7983 */ /* 0x001ea80000300800 */
[----:B------:R0:W-:Y:S04]  /*1b340*/  STL [R1+0x1a0], R60 ;  /* 0x0001a03c01007387 */ /* 0x0001e80000100800 */
[----:B0-----:R-:W2:Y:S01]  /*1b350*/  LDL.LU R60, [R1+0xb2c] ;  /* 0x000b2c00013c7983 */ /* 0x001ea20000300800 */
[----:B------:R-:W-:Y:S02]  /*1b360*/  @P0 FMUL R40, R40, 0.25 ;  /* 0x3e80000028280820 */ /* 0x000fe40000400000 */
[----:B------:R-:W-:-:S02]  /*1b370*/  @P0 FMUL R25, R25, 0.25 ;  /* 0x3e80000019190820 */ /* 0x000fc40000400000 */
[----:B------:R-:W-:Y:S02]  /*1b380*/  @!P1 FMUL R40, R40, 16777216 ;  /* 0x4b80000028289820 */ /* 0x000fe40000400000 */
[----:B------:R-:W-:Y:S01]  /*1b390*/  @P0 FMUL R32, R32, 0.25 ;  /* 0x3e80000020200820 */ /* 0x000fe20000400000 */
[----:B------:R-:W-:Y:S01]  /*1b3a0*/  FSETP.GT.AND P0, PT, |R26|, 8.50705917302346158658e+37, PT ;  /* 0x7e8000001a00780b */ /* 0x000fe20003f04200 */
[----:B------:R-:W-:Y:S02]  /*1b3b0*/  @!P1 FMUL R25, R25, 16777216 ;  /* 0x4b80000019199820 */ /* 0x000fe40000400000 */
[----:B------:R-:W-:Y:S01]  /*1b3c0*/  @!P1 FMUL R32, R32, 16777216 ;  /* 0x4b80000020209820 */ /* 0x000fe20000400000 */
[----:B------:R-:W-:Y:S01]  /*1b3d0*/  FSETP.GEU.AND P1, PT, |R26|, 1.175494350822287508e-38, PT ;  /* 0x008000001a00780b */ /* 0x000fe20003f2e200 */
[----:B------:R0:W-:Y:S04]  /*1b3e0*/  STL [R1+0x1ac], R40 ;  /* 0x0001ac2801007387 */ /* 0x0001e80000100800 */
[----:B0-----:R-:W2:Y:S04]  /*1b3f0*/  LDL.LU R40, [R1+0xb28] ;  /* 0x000b280001287983 */ /* 0x001ea80000300800 */
[----:B------:R0:W-:Y:S01]  /*1b400*/  STL [R1+0x1b0], R32 ;  /* 0x0001b02001007387 */ /* 0x0001e20000100800 */
[----:B------:R-:W-:-:S02]  /*1b410*/  @P0 FMUL R37, R37, 0.25 ;  /* 0x3e80000025250820 */ /* 0x000fc40000400000 */
[----:B------:R-:W-:Y:S01]  /*1b420*/  @P0 FMUL R34, R34, 0.25 ;  /* 0x3e80000022220820 */ /* 0x000fe20000400000 */
[----:B0-----:R-:W2:Y:S01]  /*1b430*/  LDL.LU R32, [R1+0xb24] ;  /* 0x000b240001207983 */ /* 0x001ea20000300800 */
[----:B------:R-:W-:Y:S02]  /*1b440*/  @!P1 FMUL R37, R37, 16777216 ;  /* 0x4b80000025259820 */ /* 0x000fe40000400000 */
[----:B------:R-:W-:Y:S01]  /*1b450*/  @!P1 FMUL R34, R34, 16777216 ;  /* 0x4b80000022229820 */ /* 0x000fe20000400000 */
[----:B------:R0:W-:Y:S01]  /*1b460*/  STL [R1+0x4d4], R25 ;  /* 0x0004d41901007387 */ /* 0x0001e20000100800 */
[----:B------:R-:W-:Y:S02]  /*1b470*/  @P0 FMUL R27, R27, 0.25 ;  /* 0x3e8000001b1b0820 */ /* 0x000fe40000400000 */
[----:B------:R-:W-:Y:S01]  /*1b480*/  @P0 FMUL R33, R33, 0.25 ;  /* 0x3e80000021210820 */ /* 0x000fe20000400000 */
[----:B------:R-:W2:Y:S01]  /*1b490*/  LDL.LU R11, [R1+0x1bc] ;  /* 0x0001bc00010b7983 */ /* 0x000ea20000300800 */
[----:B------:R-:W-:-:S03]  /*1b4a0*/  @P0 FMUL R31, R31, 0.25 ;  /* 0x3e8000001f1f0820 */ /* 0x000fc60000400000 */
[----:B------:R-:W2:Y:S01]  /*1b4b0*/  LDL.LU R15, [R1+0x1c0] ;  /* 0x0001c000010f7983 */ /* 0x000ea20000300800 */
[----:B------:R-:W-:-:S03]  /*1b4c0*/  @!P1 FMUL R27, R27, 16777216 ;  /* 0x4b8000001b1b9820 */ /* 0x000fc60000400000 */
[----:B------:R-:W-:Y:S01]  /*1b4d0*/  STL [R1+0xe8], R37 ;  /* 0x0000e82501007387 */ /* 0x000fe20000100800 */
[----:B------:R-:W-:-:S03]  /*1b4e0*/  @P0 FMUL R29, R29, 0.25 ;  /* 0x3e8000001d1d0820 */ /* 0x000fc60000400000 */
[----:B------:R-:W2:Y:S01]  /*1b4f0*/  LDL.LU R16, [R1+0x1cc] ;  /* 0x0001cc0001107983 */ /* 0x000ea20000300800 */
[----:B------:R-:W-:-:S03]  /*1b500*/  @!P1 FMUL R33, R33, 16777216 ;  /* 0x4b80000021219820 */ /* 0x000fc60000400000 */
[----:B------:R-:W-:Y:S01]  /*1b510*/  STL [R1+0xec], R34 ;  /* 0x0000ec2201007387 */ /* 0x000fe20000100800 */
[----:B------:R-:W-:-:S03]  /*1b520*/  @!P1 FMUL R31, R31, 16777216 ;  /* 0x4b8000001f1f9820 */ /* 0x000fc60000400000 */
[----:B------:R-:W2:Y:S01]  /*1b530*/  LDL.LU R19, [R1+0x1d0] ;  /* 0x0001d00001137983 */ /* 0x000ea20000300800 */
[----:B------:R-:W-:-:S03]  /*1b540*/  @!P1 FMUL R29, R29, 16777216 ;  /* 0x4b8000001d1d9820 */ /* 0x000fc60000400000 */
[----:B0-----:R-:W2:Y:S04]  /*1b550*/  LDL.LU R25, [R1+0x1dc] ;  /* 0x0001dc0001197983 */ /* 0x001ea80000300800 */
[----:B------:R-:W2:Y:S04]  /*1b560*/  LDL.LU R20, [R1+0x1e0] ;  /* 0x0001e00001147983 */ /* 0x000ea80000300800 */
[----:B------:R-:W2:Y:S04]  /*1b570*/  LDL.LU R23, [R1+0x1ec] ;  /* 0x0001ec0001177983 */ /* 0x000ea80000300800 */
[----:B------:R0:W-:Y:S04]  /*1b580*/  STL [R1+0x108], R27 ;  /* 0x0001081b01007387 */ /* 0x0001e80000100800 */
[----:B------:R-:W-:Y:S01]  /*1b590*/  STL [R1+0xf8], R33 ;  /* 0x0000f82101007387 */ /* 0x000fe20000100800 */
[----:B------:R-:W-:-:S03]  /*1b5a0*/  @P0 FMUL R28, R28, 0.25 ;  /* 0x3e8000001c1c0820 */ /* 0x000fc60000400000 */
[----:B0-----:R-:W2:Y:S04]  /*1b5b0*/  LDL.LU R27, [R1+0x4e4] ;  /* 0x0004e400011b7983 */ /* 0x001ea80000300800 */
[----:B------:R-:W-:Y:S01]  /*1b5c0*/  STL [R1+0xfc], R31 ;  /* 0x0000fc1f01007387 */ /* 0x000fe20000100800 */
[----:B------:R-:W-:Y:S02]  /*1b5d0*/  @!P1 FMUL R28, R28, 16777216 ;  /* 0x4b8000001c1c9820 */ /* 0x000fe40000400000 */
[----:B---3--:R-:W-:-:S04]  /*1b5e0*/  @P0 FMUL R36, R36, 0.25 ;  /* 0x3e80000024240820 */ /* 0x008fc80000400000 */
[----:B------:R-:W-:-:S05]  /*1b5f0*/  @!P1 FMUL R36, R36, 16777216 ;  /* 0x4b80000024249820 */ /* 0x000fca0000400000 */
[----:B------:R0:W-:Y:S04]  /*1b600*/  STL [R1+0x11c], R36 ;  /* 0x00011c2401007387 */ /* 0x0001e80000100800 */
[----:B------:R-:W-:Y:S04]  /*1b610*/  STL [R1+0x10c], R29 ;  /* 0x00010c1d01007387 */ /* 0x000fe80000100800 */
[----:B0-----:R-:W3:Y:S01]  /*1b620*/  LDL.LU R36, [R1+0xb20] ;  /* 0x000b200001247983 */ /* 0x001ee20000300800 */
[----:B----4-:R-:W-:-:S04]  /*1b630*/  @P0 FMUL R38, R38, 0.25 ;  /* 0x3e80000026260820 */ /* 0x010fc80000400000 */
[----:B------:R-:W-:Y:S01]  /*1b640*/  @!P1 FMUL R38, R38, 16777216 ;  /* 0x4b80000026269820 */ /* 0x000fe20000400000 */
[----:B------:R-:W-:Y:S01]  /*1b650*/  STL [R1+0x118], R28 ;  /* 0x0001181c01007387 */ /* 0x000fe20000100800 */
[----:B--2---:R-:W-:-:S03]  /*1b660*/  @P0 FMUL R0, R0, 0.25 ;  /* 0x3e80000000000820 */ /* 0x004fc60000400000 */
[----:B------:R0:W-:Y:S01]  /*1b670*/  STL [R1+0x128], R38 ;  /* 0x0001282601007387 */ /* 0x0001e20000100800 */
[----:B------:R-:W-:-:S03]  /*1b680*/  @!P1 FMUL R0, R0, 16777216 ;  /* 0x4b80000000009820 */ /* 0x000fc60000400000 */
[----:B0-----:R-:W2:Y:S01]  /*1b690*/  LDL.LU R38, [R1+0xb1c] ;  /* 0x000b1c0001267983 */ /* 0x001ea20000300800 */
        /* <DEDUP_REMOVED lines=18> */
[----:B------:R-:W-:-:S04]  /*1b7c0*/  @P0 FMUL R40, R40, 0.25 ;  /* 0x3e80000028280820 */ /* 0x000fc80000400000 */
[----:B------:R-:W-:Y:S02]  /*1b7d0*/  @!P1 FMUL R40, R40, 16777216 ;  /* 0x4b80000028289820 */ /* 0x000fe40000400000 */
[----:B------:R-:W-:Y:S02]  /*1b7e0*/  @P0 FMUL R26, R26, 0.25 ;  /* 0x3e8000001a1a0820 */ /* 0x000fe40000400000 */
[----:B------:R-:W-:Y:S01]  /*1b7f0*/  @P0 FMUL R32, R32, 0.25 ;  /* 0x3e80000020200820 */ /* 0x000fe20000400000 */
[----:B------:R0:W-:Y:S03]  /*1b800*/  STL [R1+0x1b4], R40 ;  /* 0x0001b42801007387 */ /* 0x0001e60000100800 */
[----:B------:R-:W-:Y:S01]  /*1b810*/  @!P1 FMUL R32, R32, 16777216 ;  /* 0x4b80000020209820 */ /* 0x000fe20000400000 */
[C---:B------:R-:W-:Y:S01]  /*1b820*/  FSETP.GT.AND P0, PT, |R35|.reuse, 8.50705917302346158658e+37, PT ;  /* 0x7e8000002300780b */ /* 0x040fe20003f04200 */
[----:B------:R-:W-:Y:S01]  /*1b830*/  @!P1 FMUL R26, R26, 16777216 ;  /* 0x4b8000001a1a9820 */ /* 0x000fe20000400000 */
[----:B------:R-:W-:Y:S01]  /*1b840*/  FSETP.GEU.AND P1, PT, |R35|, 1.175494350822287508e-38, PT ;  /* 0x008000002300780b */ /* 0x000fe20003f2e200 */
[----:B0-----:R-:W4:Y:S04]  /*1b850*/  LDL.LU R40, [R1+0xb04] ;  /* 0x000b040001287983 */ /* 0x001f280000300800 */
[----:B------:R0:W-:Y:S04]  /*1b860*/  STL [R1+0x1b8], R32 ;  /* 0x0001b82001007387 */ /* 0x0001e80000100800 */
[----:B0-----:R-:W4:Y:S02]  /*1b870*/  LDL.LU R32, [R1+0xb00] ;  /* 0x000b000001207983 */ /* 0x001f240000300800 */
[----:B------:R-:W-:-:S02]  /*1b880*/  @P0 FMUL R11, R11, 0.25 ;  /* 0x3e8000000b0b0820 */ /* 0x000fc40000400000 */
[----:B------:R-:W-:Y:S01]  /*1b890*/  @P0 FMUL R15, R15, 0.25 ;  /* 0x3e8000000f0f0820 */ /* 0x000fe20000400000 */
[----:B------:R0:W-:Y:S01]  /*1b8a0*/  STL [R1+0x4d8], R26 ;  /* 0x0004d81a01007387 */ /* 0x0001e20000100800 */
[----:B------:R-:W-:Y:S02]  /*1b8b0*/  @P0 FMUL R16, R16, 0.25 ;  /* 0x3e80000010100820 */ /* 0x000fe40000400000 */
[----:B------:R-:W-:Y:S01]  /*1b8c0*/  @P0 FMUL R25, R25, 0.25 ;  /* 0x3e80000019190820 */ /* 0x000fe20000400000 */
[----:B------:R-:W4:Y:S01]  /*1b8d0*/  LDL.LU R37, [R1+0x1c4] ;  /* 0x0001c40001257983 */ /* 0x000f220000300800 */
[----:B------:R-:W-:-:S03]  /*1b8e0*/  @!P1 FMUL R11, R11, 16777216 ;  /* 0x4b8000000b0b9820 */ /* 0x000fc60000400000 */
[----:B------:R-:W4:Y:S01]  /*1b8f0*/  LDL.LU R34, [R1+0x1c8] ;  /* 0x0001c80001227983 */ /* 0x000f220000300800 */
[----:B------:R-:W-:Y:S02]  /*1b900*/  @P0 FMUL R19, R19, 0.25 ;  /* 0x3e80000013130820 */ /* 0x000fe40000400000 */
[----:B------:R-:W-:Y:S01]  /*1b910*/  @!P1 FMUL R15, R15, 16777216 ;  /* 0x4b8000000f0f9820 */ /* 0x000fe20000400000 */
[----:B------:R-:W4:Y:S01]  /*1b920*/  LDL.LU R33, [R1+0x1d4] ;  /* 0x0001d40001217983 */ /* 0x000f220000300800 */
[----:B------:R-:W-:-:S03]  /*1b930*/  @!P1 FMUL R25, R25, 16777216 ;  /* 0x4b80000019199820 */ /* 0x000fc60000400000 */
[----:B------:R-:W4:Y:S01]  /*1b940*/  LDL.LU R31, [R1+0x1d8] ;  /* 0x0001d800011f7983 */ /* 0x000f220000300800 */
[----:B------:R-:W-:Y:S02]  /*1b950*/  @P0 FMUL R20, R20, 0.25 ;  /* 0x3e80000014140820 */ /* 0x000fe40000400000 */
[----:B------:R-:W-:Y:S01]  /*1b960*/  @!P1 FMUL R16, R16, 16777216 ;  /* 0x4b80000010109820 */ /* 0x000fe20000400000 */
[----:B0-----:R-:W4:Y:S01]  /*1b970*/  LDL.LU R26, [R1+0x1e4] ;  /* 0x0001e400011a7983 */ /* 0x001f220000300800 */
[----:B------:R-:W-:-:S03]  /*1b980*/  @!P1 FMUL R19, R19, 16777216 ;  /* 0x4b80000013139820 */ /* 0x000fc60000400000 */
[----:B------:R-:W4:Y:S01]  /*1b990*/  LDL.LU R29, [R1+0x1e8] ;  /* 0x0001e800011d7983 */ /* 0x000f220000300800 */
[----:B------:R-:W-:-:S03]  /*1b9a0*/  @!P1 FMUL R20, R20, 16777216 ;  /* 0x4b80000014149820 */ /* 0x000fc60000400000 */
[----:B------:R-:W4:Y:S04]  /*1b9b0*/  LDL.LU R28, [R1+0x1f4] ;  /* 0x0001f400011c7983 */ /* 0x000f280000300800 */
[----:B------:R-:W-:Y:S04]  /*1b9c0*/  STL [R1+0x1bc], R11 ;  /* 0x0001bc0b01007387 */ /* 0x000fe80000100800 */
[----:B------:R-:W-:Y:S04]  /*1b9d0*/  STL [R1+0x1c0], R15 ;  /* 0x0001c00f01007387 */ /* 0x000fe80000100800 */
[----:B------:R0:W-:Y:S04]  /*1b9e0*/  STL [R1+0x1dc], R25 ;  /* 0x0001dc1901007387 */ /* 0x0001e80000100800 */
[----:B------:R-:W-:Y:S01]  /*1b9f0*/  STL [R1+0x1cc], R16 ;  /* 0x0001cc1001007387 */ /* 0x000fe20000100800 */
[----:B------:R-:W-:-:S03]  /*1ba00*/  @P0 FMUL R23, R23, 0.25 ;  /* 0x3e80000017170820 */ /* 0x000fc60000400000 */
[----:B0-----:R-:W4:Y:S04]  /*1ba10*/  LDL.LU R25, [R1+0x4e0] ;  /* 0x0004e00001197983 */ /* 0x001f280000300800 */
[----:B------:R-:W-:Y:S01]  /*1ba20*/  STL [R1+0x1d0], R19 ;  /* 0x0001d01301007387 */ /* 0x000fe20000100800 */
[----:B------:R-:W-:Y:S02]  /*1ba30*/  @!P1 FMUL R23, R23, 16777216 ;  /* 0x4b80000017179820 */ /* 0x000fe40000400000 */
[----:B---3--:R-:W-:-:S04]  /*1ba40*/  @P0 FMUL R36, R36, 0.25 ;  /* 0x3e80000024240820 */ /* 0x008fc80000400000 */
[----:B------:R-:W-:-:S05]  /*1ba50*/  @!P1 FMUL R36, R36, 16777216 ;  /* 0x4b80000024249820 */ /* 0x000fca0000400000 */
[----:B------:R0:W-:Y:S04]  /*1ba60*/  STL [R1+0x1f0], R36 ;  /* 0x0001f02401007387 */ /* 0x0001e80000100800 */
[----:B------:R-:W-:Y:S04]  /*1ba70*/  STL [R1+0x1e0], R20 ;  /* 0x0001e01401007387 */ /* 0x000fe80000100800 */
[----:B0-----:R-:W3:Y:S04]  /*1ba80*/  LDL.LU R36, [R1+0xafc] ;  /* 0x000afc0001247983 */ /* 0x001ee80000300800 */
[----:B------:R-:W-:Y:S01]  /*1ba90*/  STL [R1+0x1ec], R23 ;  /* 0x0001ec1701007387 */ /* 0x000fe20000100800 */
[----:B--2---:R-:W-:-:S04]  /*1baa0*/  @P0 FMUL R38, R38, 0.25 ;  /* 0x3e80000026260820 */ /* 0x004fc80000400000 */
[----:B------:R-:W-:Y:S02]  /*1bab0*/  @!P1 FMUL R38, R38, 16777216 ;  /* 0x4b80000026269820 */ /* 0x000fe40000400000 */
[----:B----4-:R-:W-:-:S03]  /*1bac0*/  @P0 FMUL R0, R0, 0.25 ;  /* 0x3e80000000000820 */ /* 0x010fc60000400000 */
        /* <DEDUP_REMOVED lines=22> */
[----:B------:R-:W-:-:S02]  /*1bc30*/  @P0 FMUL R35, R35, 0.25 ;  /* 0x3e80000023230820 */ /* 0x000fc40000400000 */
[----:B------:R-:W-:Y:S02]  /*1bc40*/  @!P1 FMUL R40, R40, 16777216 ;  /* 0x4b80000028289820 */ /* 0x000fe40000400000 */
[----:B------:R-:W-:Y:S02]  /*1bc50*/  @!P1 FMUL R35, R35, 16777216 ;  /* 0x4b80000023239820 */ /* 0x000fe40000400000 */
[----:B------:R-:W-:Y:S01]  /*1bc60*/  @P0 FMUL R32, R32, 0.25 ;  /* 0x3e80000020200820 */ /* 0x000fe20000400000 */
[----:B------:R-:W-:-:S03]  /*1bc70*/  FSETP.GT.AND P0, PT, |R27|, 8.50705917302346158658e+37, PT ;  /* 0x7e8000001b00780b */ /* 0x000fc60003f04200 */
[----:B------:R-:W-:Y:S01]  /*1bc80*/  @!P1 FMUL R32, R32, 16777216 ;  /* 0x4b80000020209820 */ /* 0x000fe20000400000 */
[----:B------:R-:W-:Y:S01]  /*1bc90*/  FSETP.GEU.AND P1, PT, |R27|, 1.175494350822287508e-38, PT ;  /* 0x008000001b00780b */ /* 0x000fe20003f2e200 */
[----:B------:R0:W-:Y:S08]  /*1bca0*/  STL [R1+0x228], R40 ;  /* 0x0002282801007387 */ /* 0x0001f00000100800 */
[----:B------:R-:W-:-:S02]  /*1bcb0*/  @P0 FMUL R37, R37, 0.25 ;  /* 0x3e80000025250820 */ /* 0x000fc40000400000 */
[----:B------:R-:W-:Y:S01]  /*1bcc0*/  @P0 FMUL R34, R34, 0.25 ;  /* 0x3e80000022220820 */ /* 0x000fe20000400000 */
[----:B0-----:R-:W4:Y:S01]  /*1bcd0*/  LDL.LU R40, [R1+0xae0] ;  /* 0x000ae00001287983 */ /* 0x001f220000300800 */
[----:B------:R-:W-:Y:S02]  /*1bce0*/  @P0 FMUL R33, R33, 0.25 ;  /* 0x3e80000021210820 */ /* 0x000fe40000400000 */
[----:B------:R-:W-:Y:S01]  /*1bcf0*/  @!P1 FMUL R37, R37, 16777216 ;  /* 0x4b80000025259820 */ /* 0x000fe20000400000 */
[----:B------:R0:W-:Y:S01]  /*1bd00*/  STL [R1+0x230], R32 ;  /* 0x0002302001007387 */ /* 0x0001e20000100800 */
[----:B------:R-:W-:Y:S02]  /*1bd10*/  @!P1 FMUL R34, R34, 16777216 ;  /* 0x4b80000022229820 */ /* 0x000fe40000400000 */
[----:B------:R-:W-:Y:S02]  /*1bd20*/  @P0 FMUL R31, R31, 0.25 ;  /* 0x3e8000001f1f0820 */ /* 0x000fe40000400000 */
[----:B------:R-:W-:-:S02]  /*1bd30*/  @P0 FMUL R26, R26, 0.25 ;  /* 0x3e8000001a1a0820 */ /* 0x000fc40000400000 */
[----:B------:R-:W-:Y:S01]  /*1bd40*/  @!P1 FMUL R33, R33, 16777216 ;  /* 0x4b80000021219820 */ /* 0x000fe20000400000 */
[----:B0-----:R-:W4:Y:S04]  /*1bd50*/  LDL.LU R32, [R1+0xadc] ;  /* 0x000adc0001207983 */ /* 0x001f280000300800 */
[----:B------:R-:W-:Y:S01]  /*1bd60*/  STL [R1+0x4dc], R35 ;  /* 0x0004dc2301007387 */ /* 0x000fe20000100800 */
[----:B------:R-:W-:-:S03]  /*1bd70*/  @!P1 FMUL R31, R31, 16777216 ;  /* 0x4b8000001f1f9820 */ /* 0x000fc60000400000 */
[----:B------:R-:W4:Y:S01]  /*1bd80*/  LDL.LU R8, [R1+0x23c] ;  /* 0x00023c0001087983 */ /* 0x000f220000300800 */
[----:B------:R-:W-:-:S03]  /*1bd90*/  @P0 FMUL R29, R29, 0.25 ;  /* 0x3e8000001d1d0820 */ /* 0x000fc60000400000 */
[----:B------:R-:W-:Y:S01]  /*1bda0*/  STL [R1+0x1c4], R37 ;  /* 0x0001c42501007387 */ /* 0x000fe20000100800 */
[----:B------:R-:W-:-:S03]  /*1bdb0*/  @!P1 FMUL R26, R26, 16777216 ;  /* 0x4b8000001a1a9820 */ /* 0x000fc60000400000 */
[----:B------:R-:W4:Y:S01]  /*1bdc0*/  LDL.LU R11, [R1+0x240] ;  /* 0x00024000010b7983 */ /* 0x000f220000300800 */
[----:B------:R-:W-:-:S03]  /*1bdd0*/  @P0 FMUL R28, R28, 0.25 ;  /* 0x3e8000001c1c0820 */ /* 0x000fc60000400000 */
[----:B------:R-:W-:Y:S04]  /*1bde0*/  STL [R1+0x1c8], R34 ;  /* 0x0001c82201007387 */ /* 0x000fe80000100800 */
[----:B------:R-:W4:Y:S01]  /*1bdf0*/  LDL.LU R15, [R1+0x244] ;  /* 0x00024400010f7983 */ /* 0x000f220000300800 */
[----:B------:R-:W-:-:S03]  /*1be00*/  @!P1 FMUL R29, R29, 16777216 ;  /* 0x4b8000001d1d9820 */ /* 0x000fc60000400000 */
[----:B------:R-:W-:Y:S01]  /*1be10*/  STL [R1+0x1d4], R33 ;  /* 0x0001d42101007387 */ /* 0x000fe20000100800 */
[----:B------:R-:W-:-:S03]  /*1be20*/  @!P1 FMUL R28, R28, 16777216 ;  /* 0x4b8000001c1c9820 */ /* 0x000fc60000400000 */
[----:B------:R-:W4:Y:S04]  /*1be30*/  LDL.LU R16, [R1+0x254] ;  /* 0x0002540001107983 */ /* 0x000f280000300800 */
[----:B------:R-:W4:Y:S04]  /*1be40*/  LDL.LU R19, [R1+0x2c0] ;  /* 0x0002c00001137983 */ /* 0x000f280000300800 */
[----:B------:R-:W-:Y:S04]  /*1be50*/  STL [R1+0x1d8], R31 ;  /* 0x0001d81f01007387 */ /* 0x000fe80000100800 */
[----:B------:R0:W-:Y:S04]  /*1be60*/  STL [R1+0x1e4], R26 ;  /* 0x0001e41a01007387 */ /* 0x0001e80000100800 */
[----:B0-----:R-:W4:Y:S04]  /*1be70*/  LDL.LU R26, [R1+0x4e8] ;  /* 0x0004e800011a7983 */ /* 0x001f280000300800 */
[----:B------:R-:W4:Y:S04]  /*1be80*/  LDL.LU R20, [R1+0x2fc] ;  /* 0x0002fc0001147983 */ /* 0x000f280000300800 */
[----:B------:R-:W4:Y:S04]  /*1be90*/  LDL.LU R23, [R1+0x304] ;  /* 0x0003040001177983 */ /* 0x000f280000300800 */
[----:B------:R-:W-:Y:S04]  /*1bea0*/  STL [R1+0x1e8], R29 ;  /* 0x0001e81d01007387 */ /* 0x000fe80000100800 */
[----:B------:R-:W-:Y:S01]  /*1beb0*/  STL [R1+0x1f4], R28 ;  /* 0x0001f41c01007387 */ /* 0x000fe20000100800 */
[----:B---3--:R-:W-:-:S04]  /*1bec0*/  @P0 FMUL R36, R36, 0.25 ;  /* 0x3e80000024240820 */ /* 0x008fc80000400000 */
[----:B------:R-:W-:-:S05]  /*1bed0*/  @!P1 FMUL R36, R36, 16777216 ;  /* 0x4b80000024249820 */ /* 0x000fca0000400000 */
[----:B------:R0:W-:Y:S04]  /*1bee0*/  STL [R1+0x1f8], R36 ;  /* 0x0001f82401007387 */ /* 0x0001e80000100800 */
[----:B0-----:R-:W3:Y:S01]  /*1bef0*/  LDL.LU R36, [R1+0xad8] ;  /* 0x000ad80001247983 */ /* 0x001ee20000300800 */
        /* <DEDUP_REMOVED lines=32> */
[----:B------:R0:W-:Y:S04]  /*1c100*/  STL [R1+0x234], R40 ;  /* 0x0002342801007387 */ /* 0x0001e80000100800 */
[----:B0-----:R-:W4:Y:S04]  /*1c110*/  LDL.LU R40, [R1+0xabc] ;  /* 0x000abc0001287983 */ /* 0x001f280000300800 */
[----:B------:R0:W-:Y:S01]  /*1c120*/  STL [R1+0x238], R32 ;  /* 0x0002382001007387 */ /* 0x0001e20000100800 */
[----:B------:R-:W-:-:S02]  /*1c130*/  @P0 FMUL R8, R8, 0.25 ;  /* 0x3e80000008080820 */ /* 0x000fc40000400000 */
[----:B------:R-:W-:Y:S01]  /*1c140*/  @P0 FMUL R11, R11, 0.25 ;  /* 0x3e8000000b0b0820 */ /* 0x000fe20000400000 */
[----:B0-----:R-:W4:Y:S04]  /*1c150*/  LDL.LU R32, [R1+0xab8] ;  /* 0x000ab80001207983 */ /* 0x001f280000300800 */
[----:B------:R0:W-:Y:S01]  /*1c160*/  STL [R1+0x4e4], R27 ;  /* 0x0004e41b01007387 */ /* 0x0001e20000100800 */
[----:B------:R-:W-:-:S03]  /*1c170*/  @!P1 FMUL R8, R8, 16777216 ;  /* 0x4b80000008089820 */ /* 0x000fc60000400000 */
[----:B------:R-:W4:Y:S04]  /*1c180*/  LDL.LU R35, [R1+0x24c] ;  /* 0x00024c0001237983 */ /* 0x000f280000300800 */
[----:B------:R-:W4:Y:S01]  /*1c190*/  LDL.LU R37, [R1+0x258] ;  /* 0x0002580001257983 */ /* 0x000f220000300800 */
[----:B------:R-:W-:-:S03]  /*1c1a0*/  @!P1 FMUL R11, R11, 16777216 ;  /* 0x4b8000000b0b9820 */ /* 0x000fc60000400000 */
[----:B------:R-:W4:Y:S04]  /*1c1b0*/  LDL.LU R34, [R1+0x25c] ;  /* 0x00025c0001227983 */ /* 0x000f280000300800 */
[----:B------:R-:W4:Y:S04]  /*1c1c0*/  LDL.LU R33, [R1+0x2cc] ;  /* 0x0002cc0001217983 */ /* 0x000f280000300800 */
[----:B------:R-:W4:Y:S04]  /*1c1d0*/  LDL.LU R31, [R1+0x2f8] ;  /* 0x0002f800011f7983 */ /* 0x000f280000300800 */
[----:B------:R-:W4:Y:S04]  /*1c1e0*/  LDL.LU R29, [R1+0x300] ;  /* 0x00030000011d7983 */ /* 0x000f280000300800 */
[----:B------:R-:W4:Y:S01]  /*1c1f0*/  LDL.LU R28, [R1+0x31c] ;  /* 0x00031c00011c7983 */ /* 0x000f220000300800 */
[----:B------:R-:W-:-:S03]  /*1c200*/  @P0 FMUL R15, R15, 0.25 ;  /* 0x3e8000000f0f0820 */ /* 0x000fc60000400000 */
[----:B0-----:R-:W4:Y:S04]  /*1c210*/  LDL.LU R27, [R1+0x4fc] ;  /* 0x0004fc00011b7983 */ /* 0x001f280000300800 */
[----:B------:R-:W-:Y:S01]  /*1c220*/  STL [R1+0x23c], R8 ;  /* 0x00023c0801007387 */ /* 0x000fe20000100800 */
[----:B------:R-:W-:Y:S02]  /*1c230*/  @P0 FMUL R16, R16, 0.25 ;  /* 0x3e80000010100820 */ /* 0x000fe40000400000 */
[----:B------:R-:W-:Y:S02]  /*1c240*/  @!P1 FMUL R15, R15, 16777216 ;  /* 0x4b8000000f0f9820 */ /* 0x000fe40000400000 */
[----:B------:R-:W-:Y:S02]  /*1c250*/  @P0 FMUL R19, R19, 0.25 ;  /* 0x3e80000013130820 */ /* 0x000fe40000400000 */
[----:B------:R-:W-:-:S02]  /*1c260*/  @!P1 FMUL R16, R16, 16777216 ;  /* 0x4b80000010109820 */ /* 0x000fc40000400000 */
[----:B------:R-:W-:Y:S02]  /*1c270*/  @!P1 FMUL R19, R19, 16777216 ;  /* 0x4b80000013139820 */ /* 0x000fe40000400000 */
[----:B------:R-:W-:Y:S02]  /*1c280*/  @P0 FMUL R20, R20, 0.25 ;  /* 0x3e80000014140820 */ /* 0x000fe40000400000 */
[----:B------:R-:W-:Y:S02]  /*1c290*/  @P0 FMUL R23, R23, 0.25 ;  /* 0x3e80000017170820 */ /* 0x000fe40000400000 */
[----:B------:R-:W-:Y:S02]  /*1c2a0*/  @!P1 FMUL R20, R20, 16777216 ;  /* 0x4b80000014149820 */ /* 0x000fe40000400000 */
        /* <DEDUP_REMOVED lines=16> */
[----:B------:R-:W-:Y:S04]  /*1c3b0*/  STL [R1+0x254], R16 ;  /* 0x0002541001007387 */ /* 0x000fe80000100800 */
[----:B0-----:R-:W4:Y:S01]  /*1c3c0*/  LDL.LU R0, [R1+0xab0] ;  /* 0x000ab00001007983 */ /* 0x001f220000300800 */
[----:B------:R-:W-:-:S03]  /*1c3d0*/  @P0 FMUL R39, R39, 0.25 ;  /* 0x3e80000027270820 */ /* 0x000fc60000400000 */
[----:B------:R-:W-:Y:S01]  /*1c3e0*/  STL [R1+0x2c0], R19 ;  /* 0x0002c01301007387 */ /* 0x000fe20000100800 */
[----:B------:R-:W-:-:S03]  /*1c3f0*/  @!P1 FMUL R39, R39, 16777216 ;  /* 0x4b80000027279820 */ /* 0x000fc60000400000 */
[----:B------:R0:W-:Y:S01]  /*1c400*/  STL [R1+0x2c8], R41 ;  /* 0x0002c82901007387 */ /* 0x0001e20000100800 */
[----:B------:R-:W-:-:S03]  /*1c410*/  @P0 FMUL R30, R30, 0.25 ;  /* 0x3e8000001e1e0820 */ /* 0x000fc60000400000 */
[----:B0-----:R-:W2:Y:S01]  /*1c420*/  LDL.LU R41, [R1+0xaac] ;  /* 0x000aac0001297983 */ /* 0x001ea20000300800 */
[----:B------:R-:W-:-:S03]  /*1c430*/  @!P1 FMUL R30, R30, 16777216 ;  /* 0x4b8000001e1e9820 */ /* 0x000fc60000400000 */
[----:B------:R0:W-:Y:S01]  /*1c440*/  STL [R1+0x2f0], R39 ;  /* 0x0002f02701007387 */ /* 0x0001e20000100800 */
[----:B------:R-:W-:-:S03]  /*1c450*/  @P0 FMUL R60, R60, 0.25 ;  /* 0x3e8000003c3c0820 */ /* 0x000fc60000400000 */
[----:B0-----:R-:W2:Y:S01]  /*1c460*/  LDL.LU R39, [R1+0xaa8] ;  /* 0x000aa80001277983 */ /* 0x001ea20000300800 */
[----:B------:R-:W-:-:S03]  /*1c470*/  @!P1 FMUL R60, R60, 16777216 ;  /* 0x4b8000003c3c9820 */ /* 0x000fc60000400000 */
[----:B------:R0:W-:Y:S04]  /*1c480*/  STL [R1+0x310], R30 ;  /* 0x0003101e01007387 */ /* 0x0001e80000100800 */
[----:B------:R-:W-:Y:S04]  /*1c490*/  STL [R1+0x2fc], R20 ;  /* 0x0002fc1401007387 */ /* 0x000fe80000100800 */
[----:B0-----:R-:W2:Y:S04]  /*1c4a0*/  LDL.LU R30, [R1+0xaa4] ;  /* 0x000aa400011e7983 */ /* 0x001ea80000300800 */
[----:B------:R-:W-:Y:S04]  /*1c4b0*/  STL [R1+0x304], R23 ;  /* 0x0003041701007387 */ /* 0x000fe80000100800 */
[----:B------:R0:W-:Y:S04]  /*1c4c0*/  STL [R1+0x318], R60 ;  /* 0x0003183c01007387 */ /* 0x0001e80000100800 */
[----:B0-----:R-:W2:Y:S01]  /*1c4d0*/  LDL.LU R60, [R1+0xaa0] ;  /* 0x000aa000013c7983 */ /* 0x001ea20000300800 */
[----:B------:R-:W-:-:S02]  /*1c4e0*/  @P0 FMUL R25, R25, 0.25 ;  /* 0x3e80000019190820 */ /* 0x000fc40000400000 */
[----:B------:R-:W-:Y:S02]  /*1c4f0*/  @P0 FMUL R40, R40, 0.25 ;  /* 0x3e80000028280820 */ /* 0x000fe40000400000 */
[----:B------:R-:W-:Y:S02]  /*1c500*/  @!P1 FMUL R25, R25, 16777216 ;  /* 0x4b80000019199820 */ /* 0x000fe40000400000 */
[----:B------:R-:W-:Y:S02]  /*1c510*/  @!P1 FMUL R40, R40, 16777216 ;  /* 0x4b80000028289820 */ /* 0x000fe40000400000 */
[----:B------:R-:W-:Y:S01]  /*1c520*/  @P0 FMUL R32, R32, 0.25 ;  /* 0x3e80000020200820 */ /* 0x000fe20000400000 */
[----:B------:R-:W-:-:S03]  /*1c530*/  FSETP.GT.AND P0, PT, |R26|, 8.50705917302346158658e+37, PT ;  /* 0x7e8000001a00780b */ /* 0x000fc60003f04200 */
[----:B------:R-:W-:Y:S01]  /*1c540*/  @!P1 FMUL R32, R32, 16777216 ;  /* 0x4b80000020209820 */ /* 0x000fe20000400000 */
[----:B------:R-:W-:Y:S01]  /*1c550*/  FSETP.GEU.AND P1, PT, |R26|, 1.175494350822287508e-38, PT ;  /* 0x008000001a00780b */ /* 0x000fe20003f2e200 */
[----:B------:R0:W-:Y:S08]  /*1c560*/  STL [R1+0x4f8], R40 ;  /* 0x0004f82801007387 */ /* 0x0001f00000100800 */
[----:B------:R-:W-:Y:S01]  /*1c570*/  @P0 FMUL R35, R35, 0.25 ;  /* 0x3e80000023230820 */ /* 0x000fe20000400000 */
[----:B0-----:R-:W2:Y:S01]  /*1c580*/  LDL.LU R40, [R1+0xa9c] ;  /* 0x000a9c0001287983 */ /* 0x001ea20000300800 */
[----:B------:R-:W-:-:S03]  /*1c590*/  @P0 FMUL R37, R37, 0.25 ;  /* 0x3e80000025250820 */ /* 0x000fc60000400000 */
[----:B------:R0:W-:Y:S01]  /*1c5a0*/  STL [R1+0x500], R32 ;  /* 0x0005002001007387 */ /* 0x0001e20000100800 */
[----:B------:R-:W-:Y:S02]  /*1c5b0*/  @P0 FMUL R34, R34, 0.25 ;  /* 0x3e80000022220820 */ /* 0x000fe40000400000 */
[----:B------:R-:W-:Y:S02]  /*1c5c0*/  @!P1 FMUL R35, R35, 16777216 ;  /* 0x4b80000023239820 */ /* 0x000fe40000400000 */
[----:B------:R-:W-:Y:S02]  /*1c5d0*/  @P0 FMUL R33, R33, 0.25 ;  /* 0x3e80000021210820 */ /* 0x000fe40000400000 */
[----:B------:R-:W-:Y:S01]  /*1c5e0*/  @!P1 FMUL R37, R37, 16777216 ;  /* 0x4b80000025259820 */ /* 0x000fe20000400000 */
[----:B0-----:R-:W2:Y:S01]  /*1c5f0*/  LDL.LU R32, [R1+0xa98] ;  /* 0x000a980001207983 */ /* 0x001ea20000300800 */
[----:B------:R-:W-:Y:S02]  /*1c600*/  @!P1 FMUL R34, R34, 16777216 ;  /* 0x4b80000022229820 */ /* 0x000fe40000400000 */
[----:B------:R-:W-:Y:S01]  /*1c610*/  @P0 FMUL R31, R31, 0.25 ;  /* 0x3e8000001f1f0820 */ /* 0x000fe20000400000 */
[----:B------:R-:W-:Y:S01]  /*1c620*/  STL [R1+0x4e0], R25 ;  /* 0x0004e01901007387 */ /* 0x000fe20000100800 */
[----:B------:R-:W-:-:S02]  /*1c630*/  @!P1 FMUL R33, R33, 16777216 ;  /* 0x4b80000021219820 */ /* 0x000fc40000400000 */
[----:B------:R-:W-:Y:S01]  /*1c640*/  @P0 FMUL R29, R29, 0.25 ;  /* 0x3e8000001d1d0820 */ /* 0x000fe20000400000 */
[----:B------:R-:W-:Y:S01]  /*1c650*/  STL [R1+0x24c], R35 ;  /* 0x00024c2301007387 */ /* 0x000fe20000100800 */
[----:B------:R-:W-:-:S03]  /*1c660*/  @!P1 FMUL R31, R31, 16777216 ;  /* 0x4b8000001f1f9820 */ /* 0x000fc60000400000 */
[----:B------:R-:W-:Y:S01]  /*1c670*/  STL [R1+0x258], R37 ;  /* 0x0002582501007387 */ /* 0x000fe20000100800 */
        /* <DEDUP_REMOVED lines=10> */
[----:B------:R-:W-:Y:S04]  /*1c720*/  STL [R1+0x2cc], R33 ;  /* 0x0002cc2101007387 */ /* 0x000fe80000100800 */
[----:B------:R-:W3:Y:S04]  /*1c730*/  LDL.LU R8, [R1+0x514] ;  /* 0x0005140001087983 */ /* 0x000ee80000300800 */
[----:B------:R-:W3:Y:S04]  /*1c740*/  LDL.LU R11, [R1+0x518] ;  /* 0x00051800010b7983 */ /* 0x000ee80000300800 */
[----:B------:R-:W-:Y:S04]  /*1c750*/  STL [R1+0x2f8], R31 ;  /* 0x0002f81f01007387 */ /* 0x000fe80000100800 */
[----:B------:R-:W3:Y:S04]  /*1c760*/  LDL.LU R15, [R1+0x51c] ;  /* 0x00051c00010f7983 */ /* 0x000ee80000300800 */
[----:B------:R-:W-:Y:S04]  /*1c770*/  STL [R1+0x300], R29 ;  /* 0x0003001d01007387 */ /* 0x000fe80000100800 */
[----:B------:R-:W3:Y:S04]  /*1c780*/  LDL.LU R16, [R1+0x520] ;  /* 0x0005200001107983 */ /* 0x000ee80000300800 */
[----:B------:R-:W3:Y:S04]  /*1c790*/  LDL.LU R35, [R1+0x524] ;  /* 0x0005240001237983 */ /* 0x000ee80000300800 */
[----:B------:R-:W3:Y:S04]  /*1c7a0*/  LDL.LU R19, [R1+0x528] ;  /* 0x0005280001137983 */ /* 0x000ee80000300800 */
[----:B------:R-:W3:Y:S04]  /*1c7b0*/  LDL.LU R20, [R1+0x530] ;  /* 0x0005300001147983 */ /* 0x000ee80000300800 */
[----:B------:R-:W3:Y:S01]  /*1c7c0*/  LDL.LU R23, [R1+0x538] ;  /* 0x0005380001177983 */ /* 0x000ee20000300800 */
[----:B----4-:R-:W-:-:S03]  /*1c7d0*/  @P0 FMUL R0, R0, 0.25 ;  /* 0x3e80000000000820 */ /* 0x010fc60000400000 */
[----:B------:R-:W4:Y:S01]  /*1c7e0*/  LDL.LU R25, [R1+0x540] ;  /* 0x0005400001197983 */ /* 0x000f220000300800 */
[----:B------:R-:W-:-:S05]  /*1c7f0*/  @!P1 FMUL R0, R0, 16777216 ;  /* 0x4b80000000009820 */ /* 0x000fca0000400000 */
[----:B------:R0:W-:Y:S01]  /*1c800*/  STL [R1+0x308], R0 ;  /* 0x0003080001007387 */ /* 0x0001e20000100800 */
[----:B--2---:R-:W-:-:S03]  /*1c810*/  @P0 FMUL R41, R41, 0.25 ;  /* 0x3e80000029290820 */ /* 0x004fc60000400000 */
[----:B0-----:R-:W2:Y:S01]  /*1c820*/  LDL.LU R0, [R1+0x554] ;  /* 0x0005540001007983 */ /* 0x001ea20000300800 */
[----:B------:R-:W-:Y:S02]  /*1c830*/  @!P1 FMUL R41, R41, 16777216 ;  /* 0x4b80000029299820 */ /* 0x000fe40000400000 */
        /* <DEDUP_REMOVED lines=24> */
[----:B------:R0:W-:Y:S04]  /*1c9c0*/  STL [R1+0x50c], R40 ;  /* 0x00050c2801007387 */ /* 0x0001e80000100800 */
[----:B0-----:R-:W2:Y:S04]  /*1c9d0*/  LDL.LU R40, [R1+0xa8c] ;  /* 0x000a8c0001287983 */ /* 0x001ea80000300800 */
[----:B------:R0:W-:Y:S04]  /*1c9e0*/  STL [R1+0x510], R32 ;  /* 0x0005102001007387 */ /* 0x0001e80000100800 */
[----:B0-----:R-:W2:Y:S04]  /*1c9f0*/  LDL.LU R32, [R1+0xa88] ;  /* 0x000a880001207983 */ /* 0x001ea80000300800 */
[----:B------:R0:W-:Y:S04]  /*1ca00*/  STL [R1+0x4e8], R26 ;  /* 0x0004e81a01007387 */ /* 0x0001e80000100800 */
[----:B------:R-:W2:Y:S04]  /*1ca10*/  LDL.LU R37, [R1+0x52c] ;  /* 0x00052c0001257983 */ /* 0x000ea80000300800 */
[----:B------:R-:W2:Y:S04]  /*1ca20*/  LDL.LU R34, [R1+0x534] ;  /* 0x0005340001227983 */ /* 0x000ea80000300800 */
[----:B------:R-:W2:Y:S04]  /*1ca30*/  LDL.LU R33, [R1+0x53c] ;  /* 0x00053c0001217983 */ /* 0x000ea80000300800 */
[----:B------:R-:W2:Y:S04]  /*1ca40*/  LDL.LU R31, [R1+0x544] ;  /* 0x00054400011f7983 */ /* 0x000ea80000300800 */
[----:B------:R-:W2:Y:S04]  /*1ca50*/  LDL.LU R29, [R1+0x54c] ;  /* 0x00054c00011d7983 */ /* 0x000ea80000300800 */
[----:B------:R-:W2:Y:S04]  /*1ca60*/  LDL.LU R28, [R1+0x550] ;  /* 0x00055000011c7983 */ /* 0x000ea80000300800 */
[----:B------:R-:W2:Y:S04]  /*1ca70*/  LDL.LU R27, [R1+0x558] ;  /* 0x00055800011b7983 */ /* 0x000ea80000300800 */
[----:B0-----:R-:W2:Y:S01]  /*1ca80*/  LDL.LU R26, [R1+0x560] ;  /* 0x00056000011a7983 */ /* 0x001ea20000300800 */
[----:B---3--:R-:W-:-:S02]  /*1ca90*/  @P0 FMUL R8, R8, 0.25 ;  /* 0x3e80000008080820 */ /* 0x008fc40000400000 */
[----:B------:R-:W-:Y:S02]  /*1caa0*/  @P0 FMUL R11, R11, 0.25 ;  /* 0x3e8000000b0b0820 */ /* 0x000fe40000400000 */
[----:B------:R-:W-:Y:S02]  /*1cab0*/  @!P1 FMUL R8, R8, 16777216 ;  /* 0x4b80000008089820 */ /* 0x000fe40000400000 */
[----:B------:R-:W-:Y:S02]  /*1cac0*/  @!P1 FMUL R11, R11, 16777216 ;  /* 0x4b8000000b0b9820 */ /* 0x000fe40000400000 */
[----:B------:R-:W-:Y:S01]  /*1cad0*/  @P0 FMUL R15, R15, 0.25 ;  /* 0x3e8000000f0f0820 */ /* 0x000fe20000400000 */
[----:B------:R0:W-:Y:S03]  /*1cae0*/  STL [R1+0x514], R8 ;  /* 0x0005140801007387 */ /* 0x0001e60000100800 */
[----:B------:R-:W-:-:S02]  /*1caf0*/  @!P1 FMUL R15, R15, 16777216 ;  /* 0x4b8000000f0f9820 */ /* 0x000fc40000400000 */
[----:B------:R-:W-:Y:S01]  /*1cb00*/  @P0 FMUL R16, R16, 0.25 ;  /* 0x3e80000010100820 */ /* 0x000fe20000400000 */
[----:B0-----:R-:W3:Y:S01]  /*1cb10*/  LDL.LU R8, [R1+0xa84] ;  /* 0x000a840001087983 */ /* 0x001ee20000300800 */
[----:B------:R-:W-:Y:S02]  /*1cb20*/  @P0 FMUL R35, R35, 0.25 ;  /* 0x3e80000023230820 */ /* 0x000fe40000400000 */
[----:B------:R-:W-:Y:S01]  /*1cb30*/  @!P1 FMUL R16, R16, 16777216 ;  /* 0x4b80000010109820 */ /* 0x000fe20000400000 */
[----:B------:R0:W-:Y:S01]  /*1cb40*/  STL [R1+0x518], R11 ;  /* 0x0005180b01007387 */ /* 0x0001e20000100800 */
[----:B------:R-:W-:Y:S02]  /*1cb50*/  @P0 FMUL R19, R19, 0.25 ;  /* 0x3e80000013130820 */ /* 0x000fe40000400000 */
[----:B------:R-:W-:Y:S02]  /*1cb60*/  @!P1 FMUL R35, R35, 16777216 ;  /* 0x4b80000023239820 */ /* 0x000fe40000400000 */
[----:B------:R-:W-:-:S02]  /*1cb70*/  @P0 FMUL R20, R20, 0.25 ;  /* 0x3e80000014140820 */ /* 0x000fc40000400000 */
[----:B------:R-:W-:Y:S01]  /*1cb80*/  @!P1 FMUL R19, R19, 16777216 ;  /* 0x4b80000013139820 */ /* 0x000fe20000400000 */
[----:B0-----:R-:W3:Y:S01]  /*1cb90*/  LDL.LU R11, [R1+0xa80] ;  /* 0x000a8000010b7983 */ /* 0x001ee20000300800 */
[----:B------:R-:W-:-:S03]  /*1cba0*/  @P0 FMUL R23, R23, 0.25 ;  /* 0x3e80000017170820 */ /* 0x000fc60000400000 */
[----:B------:R0:W-:Y:S01]  /*1cbb0*/  STL [R1+0x51c], R15 ;  /* 0x00051c0f01007387 */ /* 0x0001e20000100800 */
[----:B----4-:R-:W-:Y:S02]  /*1cbc0*/  @P0 FMUL R25, R25, 0.25 ;  /* 0x3e80000019190820 */ /* 0x010fe40000400000 */
[----:B------:R-:W-:Y:S02]  /*1cbd0*/  @!P1 FMUL R20, R20, 16777216 ;  /* 0x4b80000014149820 */ /* 0x000fe40000400000 */
[----:B------:R-:W-:Y:S01]  /*1cbe0*/  @!P1 FMUL R23, R23, 16777216 ;  /* 0x4b80000017179820 */ /* 0x000fe20000400000 */
[----:B0-----:R-:W4:Y:S04]  /*1cbf0*/  LDL.LU R15, [R1+0xa7c] ;  /* 0x000a7c00010f7983 */ /* 0x001f280000300800 */
[----:B------:R0:W-:Y:S01]  /*1cc00*/  STL [R1+0x520], R16 ;  /* 0x0005201001007387 */ /* 0x0001e20000100800 */
[----:B--2---:R-:W-:-:S02]  /*1cc10*/  @P0 FMUL R0, R0, 0.25 ;  /* 0x3e80000000000820 */ /* 0x004fc40000400000 */
[----:B------:R-:W-:Y:S01]  /*1cc20*/  @!P1 FMUL R25, R25, 16777216 ;  /* 0x4b80000019199820 */ /* 0x000fe20000400000 */
[----:B0-----:R-:W2:Y:S04]  /*1cc30*/  LDL.LU R16, [R1+0xa78] ;  /* 0x000a780001107983 */ /* 0x001ea80000300800 */
[----:B------:R0:W-:Y:S01]  /*1cc40*/  STL [R1+0x524], R35 ;  /* 0x0005242301007387 */ /* 0x0001e20000100800 */
[----:B------:R-:W-:-:S03]  /*1cc50*/  @!P1 FMUL R0, R0, 16777216 ;  /* 0x4b80000000009820 */ /* 0x000fc60000400000 */
[----:B0-----:R-:W2:Y:S04]  /*1cc60*/  LDL R35, [R1+0x4f4] ;  /* 0x0004f40001237983 */ /* 0x001ea80000100800 */
[----:B------:R0:W-:Y:S04]  /*1cc70*/  STL [R1+0x528], R19 ;  /* 0x0005281301007387 */ /* 0x0001e80000100800 */
[----:B0-----:R-:W2:Y:S04]  /*1cc80*/  LDL.LU R19, [R1+0xa74] ;  /* 0x000a740001137983 */ /* 0x001ea80000300800 */
[----:B------:R0:W-:Y:S04]  /*1cc90*/  STL [R1+0x530], R20 ;  /* 0x0005301401007387 */ /* 0x0001e80000100800 */
[----:B0-----:R-:W2:Y:S01]  /*1cca0*/  LDL.LU R20, [R1+0xa70] ;  /* 0x000a700001147983 */ /* 0x001ea20000300800 */
[----:B------:R-:W-:-:S03]  /*1ccb0*/  @P0 FMUL R30, R30, 0.25 ;  /* 0x3e8000001e1e0820 */ /* 0x000fc60000400000 */
[----:B------:R0:W-:Y:S01]  /*1ccc0*/  STL [R1+0x538], R23 ;  /* 0x0005381701007387 */ /* 0x0001e20000100800 */
[----:B------:R-:W-:-:S03]  /*1ccd0*/  @!P1 FMUL R30, R30, 16777216 ;  /* 0x4b8000001e1e9820 */ /* 0x000fc60000400000 */
[----:B0-----:R-:W2:Y:S04]  /*1cce0*/  LDL.LU R23, [R1+0xa6c] ;  /* 0x000a6c0001177983 */ /* 0x001ea80000300800 */
[----:B------:R0:W-:Y:S01]  /*1ccf0*/  STL [R1+0x540], R25 ;  /* 0x0005401901007387 */ /* 0x0001e20000100800 */
[----:B------:R-:W-:-:S04]  /*1cd00*/  @P0 FMUL R60, R60, 0.25 ;  /* 0x3e8000003c3c0820 */ /* 0x000fc80000400000 */
[----:B------:R-:W-:Y:S01]  /*1cd10*/  @!P1 FMUL R60, R60, 16777216 ;  /* 0x4b8000003c3c9820 */ /* 0x000fe20000400000 */
[----:B0-----:R-:W2:Y:S04]  /*1cd20*/  LDL.LU R25, [R1+0xa68] ;  /* 0x000a680001197983 */ /* 0x001ea80000300800 */
[----:B------:R0:W-:Y:S04]  /*1cd30*/  STL [R1+0x548], R30 ;  /* 0x0005481e01007387 */ /* 0x0001e80000100800 */
[----:B0-----:R-:W2:Y:S04]  /*1cd40*/  LDL.LU R30, [R1+0xa64] ;  /* 0x000a6400011e7983 */ /* 0x001ea80000300800 */
[----:B------:R0:W-:Y:S04]  /*1cd50*/  STL [R1+0x554], R0 ;  /* 0x0005540001007387 */ /* 0x0001e80000100800 */
[----:B0-----:R-:W3:Y:S04]  /*1cd60*/  LDL.LU R0, [R1+0xa60] ;  /* 0x000a600001007983 */ /* 0x001ee80000300800 */
[----:B------:R0:W-:Y:S04]  /*1cd70*/  STL [R1+0x55c], R60 ;  /* 0x00055c3c01007387 */ /* 0x0001e80000100800 */
[----:B0-----:R-:W4:Y:S01]  /*1cd80*/  LDL.LU R60, [R1+0xa5c] ;  /* 0x000a5c00013c7983 */ /* 0x001f220000300800 */
[----:B------:R-:W-:-:S02]  /*1cd90*/  @P0 FMUL R41, R41, 0.25 ;  /* 0x3e80000029290820 */ /* 0x000fc40000400000 */
[----:B------:R-:W-:Y:S02]  /*1cda0*/  @P0 FMUL R40, R40, 0.25 ;  /* 0x3e80000028280820 */ /* 0x000fe40000400000 */
[----:B------:R-:W-:Y:S02]  /*1cdb0*/  @P0 FMUL R39, R39, 0.25 ;  /* 0x3e80000027270820 */ /* 0x000fe40000400000 */
[----:B------:R-:W-:Y:S02]  /*1cdc0*/  @P0 FMUL R38, R38, 0.25 ;  /* 0x3e80000026260820 */ /* 0x000fe40000400000 */
[----:B------:R-:W-:Y:S01]  /*1cdd0*/  @P0 FMUL R32, R32, 0.25 ;  /* 0x3e80000020200820 */ /* 0x000fe20000400000 */
[----:B------:R-:W-:Y:S01]  /*1cde0*/  FSETP.GT.AND P0, PT, |R36|, 8.50705917302346158658e+37, PT ;  /* 0x7e8000002400780b */ /* 0x000fe20003f04200 */
[----:B------:R-:W-:Y:S02]  /*1cdf0*/  @!P1 FMUL R41, R41, 16777216 ;  /* 0x4b80000029299820 */ /* 0x000fe40000400000 */
[----:B------:R-:W-:-:S02]  /*1ce00*/  @!P1 FMUL R40, R40, 16777216 ;  /* 0x4b80000028289820 */ /* 0x000fc40000400000 */
[----:B------:R-:W-:Y:S02]  /*1ce10*/  @!P1 FMUL R39, R39, 16777216 ;  /* 0x4b80000027279820 */ /* 0x000fe40000400000 */
[----:B------:R-:W-:Y:S02]  /*1ce20*/  @!P1 FMUL R38, R38, 16777216 ;  /* 0x4b80000026269820 */ /* 0x000fe40000400000 */
[----:B------:R-:W-:Y:S01]  /*1ce30*/  @!P1 FMUL R32, R32, 16777216 ;  /* 0x4b80000020209820 */ /* 0x000fe20000400000 */
[----:B------:R-:W-:Y:S01]  /*1ce40*/  FSETP.GEU.AND P1, PT, |R36|, 1.175494350822287508e-38, PT ;  /* 0x008000002400780b */ /* 0x000fe20003f2e200 */
[----:B------:R0:W-:Y:S02]  /*1ce50*/  STL [R1+0x568], R41 ;  /* 0x0005682901007387 */ /* 0x0001e40000100800 */
[----:B------:R-:W-:Y:S02]  /*1ce60*/  @P0 FMUL R37, R37, 0.25 ;  /* 0x3e80000025250820 */ /* 0x000fe40000400000 */
[----:B------:R-:W-:Y:S01]  /*1ce70*/  @P0 FMUL R34, R34, 0.25 ;  /* 0x3e80000022220820 */ /* 0x000fe20000400000 */
[----:B0-----:R-:W4:Y:S04]  /*1ce80*/  LDL.LU R41, [R1+0xa58] ;  /* 0x000a580001297983 */ /* 0x001f280000300800 */
[----:B------:R0:W-:Y:S01]  /*1ce90*/  STL [R1+0x570], R40 ;  /* 0x0005702801007387 */ /* 0x0001e20000100800 */
[----:B------:R-:W-:-:S02]  /*1cea0*/  @P0 FMUL R33, R33, 0.25 ;  /* 0x3e80000021210820 */ /* 0x000fc40000400000 */
[----:B------:R-:W-:Y:S01]  /*1ceb0*/  @!P1 FMUL R37, R37, 16777216 ;  /* 0x4b80000025259820 */ /* 0x000fe20000400000 */
[----:B0-----:R-:W4:Y:S04]  /*1cec0*/  LDL.LU R40, [R1+0xa54] ;  /* 0x000a540001287983 */ /* 0x001f280000300800 */
[----:B------:R0:W-:Y:S01]  /*1ced0*/  STL [R1+0x578], R39 ;  /* 0x0005782701007387 */ /* 0x0001e20000100800 */
[----:B------:R-:W-:Y:S02]  /*1cee0*/  @P0 FMUL R31, R31, 0.25 ;  /* 0x3e8000001f1f0820 */ /* 0x000fe40000400000 */
[----:B------:R-:W-:Y:S01]  /*1cef0*/  @!P1 FMUL R34, R34, 16777216 ;  /* 0x4b80000022229820 */ /* 0x000fe20000400000 */
        /* <DEDUP_REMOVED lines=8> */
[----:B0-----:R-:W4:Y:S01]  /*1cf80*/  LDL.LU R32, [R1+0xa48] ;  /* 0x000a480001207983 */ /* 0x001f220000300800 */
[----:B------:R-:W-:-:S03]  /*1cf90*/  @P0 FMUL R27, R27, 0.25 ;  /* 0x3e8000001b1b0820 */ /* 0x000fc60000400000 */
[----:B------:R0:W-:Y:S01]  /*1cfa0*/  STL [R1+0x52c], R37 ;  /* 0x00052c2501007387 */ /* 0x0001e20000100800 */
[----:B------:R-:W-:Y:S02]  /*1cfb0*/  @!P1 FMUL R29, R29, 16777216 ;  /* 0x4b8000001d1d9820 */ /* 0x000fe40000400000 */
[----:B------:R-:W-:Y:S02]  /*1cfc0*/  @P0 FMUL R26, R26, 0.25 ;  /* 0x3e8000001a1a0820 */ /* 0x000fe40000400000 */
[----:B------:R-:W-:Y:S01]  /*1cfd0*/  @!P1 FMUL R28, R28, 16777216 ;  /* 0x4b8000001c1c9820 */ /* 0x000fe20000400000 */
[----:B0-----:R-:W4:Y:S04]  /*1cfe0*/  LDL.LU R37, [R1+0xa44] ;  /* 0x000a440001257983 */ /* 0x001f280000300800 */
[----:B------:R0:W-:Y:S01]  /*1cff0*/  STL [R1+0x534], R34 ;  /* 0x0005342201007387 */ /* 0x0001e20000100800 */
[----:B------:R-:W-:-:S02]  /*1d000*/  @!P1 FMUL R27, R27, 16777216 ;  /* 0x4b8000001b1b9820 */ /* 0x000fc40000400000 */
[----:B------:R-:W-:Y:S01]  /*1d010*/  @!P1 FMUL R26, R26, 16777216 ;  /* 0x4b8000001a1a9820 */ /* 0x000fe20000400000 */
        /* <DEDUP_REMOVED lines=13> */
[----:B--2---:R-:W-:-:S04]  /*1d0f0*/  @P0 FMUL R30, R30, 0.25 ;  /* 0x3e8000001e1e0820 */ /* 0x004fc80000400000 */
[----:B------:R-:W-:Y:S02]  /*1d100*/  @!P1 FMUL R30, R30, 16777216 ;  /* 0x4b8000001e1e9820 */ /* 0x000fe40000400000 */
[----:B---3--:R-:W-:-:S03]  /*1d110*/  @P0 FMUL R0, R0, 0.25 ;  /* 0x3e80000000000820 */ /* 0x008fc60000400000 */
[----:B------:R0:W-:Y:S01]  /*1d120*/  STL [R1+0x564], R30 ;  /* 0x0005641e01007387 */ /* 0x0001e20000100800 */
[----:B------:R-:W-:-:S03]  /*1d130*/  @!P1 FMUL R0, R0, 16777216 ;  /* 0x4b80000000009820 */ /* 0x000fc60000400000 */
[----:B0-----:R-:W2:Y:S01]  /*1d140*/  LDL.LU R30, [R1+0xa24] ;  /* 0x000a2400011e7983 */ /* 0x001ea20000300800 */
[----:B----4-:R-:W-:-:S03]  /*1d150*/  @P0 FMUL R60, R60, 0.25 ;  /* 0x3e8000003c3c0820 */ /* 0x010fc60000400000 */
[----:B------:R0:W-:Y:S01]  /*1d160*/  STL [R1+0x56c], R0 ;  /* 0x00056c0001007387 */ /* 0x0001e20000100800 */
[----:B------:R-:W-:-:S03]  /*1d170*/  @!P1 FMUL R60, R60, 16777216 ;  /* 0x4b8000003c3c9820 */ /* 0x000fc60000400000 */
[----:B0-----:R-:W3:Y:S04]  /*1d180*/  LDL.LU R0, [R1+0xa20] ;  /* 0x000a200001007983 */ /* 0x001ee80000300800 */
[----:B------:R0:W-:Y:S04]  /*1d190*/  STL [R1+0x574], R60 ;  /* 0x0005743c01007387 */ /* 0x0001e80000100800 */
[----:B0-----:R-:W4:Y:S01]  /*1d1a0*/  LDL.LU R60, [R1+0xa1c] ;  /* 0x000a1c00013c7983 */ /* 0x001f220000300800 */
[----:B------:R-:W-:Y:S02]  /*1d1b0*/  @P0 FMUL R36, R36, 0.25 ;  /* 0x3e80000024240820 */ /* 0x000fe40000400000 */
[----:B------:R-:W-:-:S02]  /*1d1c0*/  @P0 FMUL R41, R41, 0.25 ;  /* 0x3e80000029290820 */ /* 0x000fc40000400000 */
[----:B------:R-:W-:Y:S02]  /*1d1d0*/  @!P1 FMUL R36, R36, 16777216 ;  /* 0x4b80000024249820 */ /* 0x000fe40000400000 */
[----:B------:R-:W-:Y:S02]  /*1d1e0*/  @!P1 FMUL R41, R41, 16777216 ;  /* 0x4b80000029299820 */ /* 0x000fe40000400000 */
[----:B------:R-:W-:-:S04]  /*1d1f0*/  @P0 FMUL R40, R40, 0.25 ;  /* 0x3e80000028280820 */ /* 0x000fc80000400000 */
[----:B------:R-:W-:Y:S02]  /*1d200*/  @!P1 FMUL R40, R40, 16777216 ;  /* 0x4b80000028289820 */ /* 0x000fe40000400000 */
[----:B------:R-:W-:-:S04]  /*1d210*/  @P0 FMUL R39, R39, 0.25 ;  /* 0x3e80000027270820 */ /* 0x000fc80000400000 */
[----:B------:R-:W-:Y:S02]  /*1d220*/  @!P1 FMUL R39, R39, 16777216 ;  /* 0x4b80000027279820 */ /* 0x000fe40000400000 */
[----:B------:R-:W-:-:S04]  /*1d230*/  @P0 FMUL R38, R38, 0.25 ;  /* 0x3e80000026260820 */ /* 0x000fc80000400000 */
[----:B------:R-:W-:Y:S02]  /*1d240*/  @!P1 FMUL R38, R38, 16777216 ;  /* 0x4b80000026269820 */ /* 0x000fe40000400000 */
[----:B------:R-:W-:Y:S01]  /*1d250*/  @P0 FMUL R32, R32, 0.25 ;  /* 0x3e80000020200820 */ /* 0x000fe20000400000 */
[----:B------:R-:W-:-:S03]  /*1d260*/  FSETP.GT.AND P0, PT, |R35|, 8.50705917302346158658e+37, PT ;  /* 0x7e8000002300780b */ /* 0x000fc60003f04200 */
[----:B------:R-:W-:Y:S01]  /*1d270*/  @!P1 FMUL R32, R32, 16777216 ;  /* 0x4b80000020209820 */ /* 0x000fe20000400000 */
[----:B------:R-:W-:Y:S01]  /*1d280*/  FSETP.GEU.AND P1, PT, |R35|, 1.175494350822287508e-38, PT ;  /* 0x008000002300780b */ /* 0x000fe20003f2e200 */
[----:B------:R0:W-:Y:S04]  /*1d290*/  STL [R1+0x57c], R41 ;  /* 0x00057c2901007387 */ /* 0x0001e80000100800 */
[----:B0-----:R-:W3:Y:S04]  /*1d2a0*/  LDL.LU R41, [R1+0xa18] ;  /* 0x000a180001297983 */ /* 0x001ee80000300800 */
[----:B------:R-:W-:Y:S01]  /*1d2b0*/  @P0 FMUL R37, R37, 0.25 ;  /* 0x3e80000025250820 */ /* 0x000fe20000400000 */
[----:B------:R0:W-:Y:S01]  /*1d2c0*/  STL [R1+0x584], R40 ;  /* 0x0005842801007387 */ /* 0x0001e20000100800 */
[----:B------:R-:W-:-:S02]  /*1d2d0*/  @P0 FMUL R35, R35, 0.25 ;  /* 0x3e80000023230820 */ /* 0x000fc40000400000 */
[----:B------:R-:W-:Y:S02]  /*1d2e0*/  @!P1 FMUL R37, R37, 16777216 ;  /* 0x4b80000025259820 */ /* 0x000fe40000400000 */
[----:B------:R-:W-:Y:S01]  /*1d2f0*/  @P0 FMUL R34, R34, 0.25 ;  /* 0x3e80000022220820 */ /* 0x000fe20000400000 */
[----:B0-----:R-:W3:Y:S04]  /*1d300*/  LDL.LU R40, [R1+0xa14] ;  /* 0x000a140001287983 */ /* 0x001ee80000300800 */
[----:B------:R0:W-:Y:S01]  /*1d310*/  STL [R1+0x588], R39 ;  /* 0x0005882701007387 */ /* 0x0001e20000100800 */
[----:B------:R-:W-:Y:S02]  /*1d320*/  @!P1 FMUL R34, R34, 16777216 ;  /* 0x4b80000022229820 */ /* 0x000fe40000400000 */
[----:B------:R-:W-:Y:S01]  /*1d330*/  @P0 FMUL R33, R33, 0.25 ;  /* 0x3e80000021210820 */ /* 0x000fe20000400000 */
[----:B0-----:R-:W3:Y:S04]  /*1d340*/  LDL.LU R39, [R1+0xa10] ;  /* 0x000a100001277983 */ /* 0x001ee80000300800 */
[----:B------:R0:W-:Y:S01]  /*1d350*/  STL [R1+0x590], R38 ;  /* 0x0005902601007387 */ /* 0x0001e20000100800 */
[----:B------:R-:W-:-:S02]  /*1d360*/  @!P1 FMUL R33, R33, 16777216 ;  /* 0x4b80000021219820 */ /* 0x000fc40000400000 */
        /* <DEDUP_REMOVED lines=9> */
[----:B0-----:R-:W3:Y:S03]  /*1d400*/  LDL.LU R32, [R1+0xa04] ;  /* 0x000a040001207983 */ /* 0x001ee60000300800 */
[----:B------:R-:W-:Y:S01]  /*1d410*/  @!P1 FMUL R28, R28, 16777216 ;  /* 0x4b8000001c1c9820 */ /* 0x000fe20000400000 */
[----:B------:R-:W-:Y:S04]  /*1d420*/  @P0 STL [R1+0x4f4], R35 ;  /* 0x0004f42301000387 */ /* 0x000fe80000100800 */
[----:B------:R-:W-:Y:S04]  /*1d430*/  STL [R1+0x9d4], R37 ;  /* 0x0009d42501007387 */ /* 0x000fe80000100800 */
[----:B------:R0:W-:Y:S04]  /*1d440*/  STL [R1+0x9d8], R34 ;  /* 0x0009d82201007387 */ /* 0x0001e80000100800 */
[----:B0-----:R-:W3:Y:S04]  /*1d450*/  LDL R34, [R1+0x3f0] ;  /* 0x0003f00001227983 */ /* 0x001ee80000100800 */
[----:B------:R-:W-:Y:S04]  /*1d460*/  STL [R1+0x9dc], R33 ;  /* 0x0009dc2101007387 */ /* 0x000fe80000100800 */
[----:B------:R-:W-:Y:S04]  /*1d470*/  STL [R1+0x9e0], R31 ;  /* 0x0009e01f01007387 */ /* 0x000fe80000100800 */
[----:B------:R-:W-:Y:S04]  /*1d480*/  STL [R1+0x9e4], R29 ;  /* 0x0009e41d01007387 */ /* 0x000fe80000100800 */
[----:B------:R0:W-:Y:S04]  /*1d490*/  STL [R1+0x9e8], R28 ;  /* 0x0009e81c01007387 */ /* 0x0001e80000100800 */
[----:B0-----:R-:W3:Y:S01]  /*1d4a0*/  LDL.LU R28, [R1+0x4f4] ;  /* 0x0004f400011c7983 */ /* 0x001ee20000300800 */
[----:B--2---:R-:W-:-:S04]  /*1d4b0*/  @P0 FMUL R30, R30, 0.25 ;  /* 0x3e8000001e1e0820 */ /* 0x004fc80000400000 */
[----:B------:R-:W-:-:S05]  /*1d4c0*/  @!P1 FMUL R30, R30, 16777216 ;  /* 0x4b8000001e1e9820 */ /* 0x000fca0000400000 */
[----:B------:R0:W-:Y:S04]  /*1d4d0*/  STL [R1+0x598], R30 ;  /* 0x0005981e01007387 */ /* 0x0001e80000100800 */
[----:B0-----:R-:W2:Y:S04]  /*1d4e0*/  LDL.LU R30, [R1+0xa00] ;  /* 0x000a0000011e7983 */ /* 0x001ea80000300800 */
[----:B------:R-:W2:Y:S01]  /*1d4f0*/  LDL.LU R33, [R1+0x134] ;  /* 0x0001340001217983 */ /* 0x000ea20000300800 */
[----:B----4-:R-:W-:-:S04]  /*1d500*/  @P0 FMUL R60, R60, 0.25 ;  /* 0x3e8000003c3c0820 */ /* 0x010fc80000400000 */
[----:B------:R-:W-:-:S05]  /*1d510*/  @!P1 FMUL R60, R60, 16777216 ;  /* 0x4b8000003c3c9820 */ /* 0x000fca0000400000 */
[----:B------:R0:W-:Y:S04]  /*1d520*/  STL [R1+0x59c], R60 ;  /* 0x00059c3c01007387 */ /* 0x0001e80000100800 */
[----:B0-----:R-:W4:Y:S01]  /*1d530*/  LDL.LU R60, [R1+0x9fc] ;  /* 0x0009fc00013c7983 */ /* 0x001f220000300800 */
[----:B------:R-:W-:Y:S01]  /*1d540*/  MOV R37, 0x3dc6b27f ;  /* 0x3dc6b27f00257802 */ /* 0x000fe20000000f00 */
[----:B------:R-:W-:Y:S02]  /*1d550*/  @P0 FMUL R27, R27, 0.25 ;  /* 0x3e8000001b1b0820 */ /* 0x000fe40000400000 */
[----:B------:R-:W-:Y:S02]  /*1d560*/  @P0 FMUL R26, R26, 0.25 ;  /* 0x3e8000001a1a0820 */ /* 0x000fe40000400000 */
[----:B---3--:R-:W-:-:S02]  /*1d570*/  @P0 FMUL R0, R0, 0.25 ;  /* 0x3e80000000000820 */ /* 0x008fc40000400000 */
[----:B------:R-:W-:Y:S02]  /*1d580*/  @!P1 FMUL R27, R27, 16777216 ;  /* 0x4b8000001b1b9820 */ /* 0x000fe40000400000 */
[----:B------:R-:W-:Y:S02]  /*1d590*/  @!P1 FMUL R26, R26, 16777216 ;  /* 0x4b8000001a1a9820 */ /* 0x000fe40000400000 */
[----:B------:R-:W-:Y:S02]  /*1d5a0*/  @!P1 FMUL R0, R0, 16777216 ;  /* 0x4b80000000009820 */ /* 0x000fe40000400000 */
[----:B------:R-:W-:-:S04]  /*1d5b0*/  @P0 FMUL R41, R41, 0.25 ;  /* 0x3e80000029290820 */ /* 0x000fc80000400000 */
[----:B------:R-:W-:Y:S02]  /*1d5c0*/  @!P1 FMUL R41, R41, 16777216 ;  /* 0x4b80000029299820 */ /* 0x000fe40000400000 */
[----:B------:R-:W-:-:S04]  /*1d5d0*/  @P0 FMUL R40, R40, 0.25 ;  /* 0x3e80000028280820 */ /* 0x000fc80000400000 */
[----:B------:R-:W-:Y:S01]  /*1d5e0*/  @!P1 FMUL R40, R40, 16777216 ;  /* 0x4b80000028289820 */ /* 0x000fe20000400000 */
[----:B------:R-:W-:Y:S01]  /*1d5f0*/  STL [R1+0x5b0], R41 ;  /* 0x0005b02901007387 */ /* 0x000fe20000100800 */
[----:B------:R-:W-:-:S04]  /*1d600*/  @P0 FMUL R39, R39, 0.25 ;  /* 0x3e80000027270820 */ /* 0x000fc80000400000 */
[----:B------:R-:W-:Y:S01]  /*1d610*/  @!P1 FMUL R39, R39, 16777216 ;  /* 0x4b80000027279820 */ /* 0x000fe20000400000 */
[----:B------:R-:W-:Y:S01]  /*1d620*/  STL [R1+0x5a0], R40 ;  /* 0x0005a02801007387 */ /* 0x000fe20000100800 */
[----:B------:R-:W-:-:S04]  /*1d630*/  @P0 FMUL R38, R38, 0.25 ;  /* 0x3e80000026260820 */ /* 0x000fc80000400000 */
[----:B------:R-:W-:Y:S01]  /*1d640*/  @!P1 FMUL R38, R38, 16777216 ;  /* 0x4b80000026269820 */ /* 0x000fe20000400000 */
[----:B------:R-:W-:Y:S01]  /*1d650*/  STL [R1+0x5b4], R39 ;  /* 0x0005b42701007387 */ /* 0x000fe20000100800 */
[----:B------:R-:W-:-:S03]  /*1d660*/  @P0 FMUL R36, R36, 0.25 ;  /* 0x3e80000024240820 */ /* 0x000fc60000400000 */
[----:B------:R-:W-:Y:S01]  /*1d670*/  STL [R1+0x5ac], R38 ;  /* 0x0005ac2601007387 */ /* 0x000fe20000100800 */
[----:B------:R-:W-:Y:S01]  /*1d680*/  @!P1 FMUL R36, R36, 16777216 ;  /* 0x4b80000024249820 */ /* 0x000fe20000400000 */
[----:B------:R-:W-:Y:S01]  /*1d690*/  FSETP.NEU.AND P0, PT, R32, RZ, PT ;  /* 0x000000ff2000720b */ /* 0x000fe20003f0d000 */
[----:B------:R-:W-:Y:S01]  /*1d6a0*/  @!P1 FMUL R28, R28, 16777216 ;  /* 0x4b8000001c1c9820 */ /* 0x000fe20000400000 */
[----:B----4-:R-:W-:Y:S02]  /*1d6b0*/  FSETP.NEU.AND P2, PT, R60, RZ, PT ;  /* 0x000000ff3c00720b */ /* 0x010fe40003f4d000 */
[----:B------:R-:W-:-:S04]  /*1d6c0*/  IADD3 R60, R34, -0x3f3504f3, RZ ;  /* 0xc0cafb0d223c7810 */ /* 0x000fc80007ffe0ff */
[----:B------:R-:W-:-:S04]  /*1d6d0*/  LOP3.LUT R60, R60, 0xff800000, RZ, 0xc0, !PT ;  /* 0xff8000003c3c7812 */ /* 0x000fc800078ec0ff */
[----:B------:R0:W2:Y:S02]  /*1d6e0*/  I2F R29, R60 ;  /* 0x0000003c001d7306 */ /* 0x0000a40000201400 */
[----:B0-----:R-:W-:-:S05]  /*1d6f0*/  IADD3 R60, R34, -R60, RZ ;  /* 0x8000003c223c7210 */ /* 0x001fca0007ffe0ff */
[----:B------:R-:W-:-:S04]  /*1d700*/  FADD R60, R60, -1 ;  /* 0xbf8000003c3c7421 */ /* 0x000fc80000000000 */
[----:B------:R-:W-:-:S04]  /*1d710*/  FFMA.FTZ R31, R60, R37, -0.16845393180847167969 ;  /* 0xbe2c7f303c1f7423 */ /* 0x000fc80000010025 */
[----:B------:R-:W-:-:S04]  /*1d720*/  FFMA.FTZ R31, R60, R31, 0.1716887056827545166 ;  /* 0x3e2fcf2a3c1f7423 */ /* 0x000fc8000001001f */
[----:B------:R-:W-:-:S04]  /*1d730*/  FFMA.FTZ R31, R60, R31, -0.17900948226451873779 ;  /* 0xbe374e433c1f7423 */ /* 0x000fc8000001001f */
[----:B------:R-:W-:-:S04]  /*1d740*/  FFMA.FTZ R31, R60, R31, 0.20512372255325317383 ;  /* 0x3e520bf43c1f7423 */ /* 0x000fc8000001001f */
[----:B------:R-:W-:-:S04]  /*1d750*/  FFMA.FTZ R31, R60, R31, -0.24046532809734344482 ;  /* 0xbe763c8b3c1f7423 */ /* 0x000fc8000001001f */
[C---:B------:R-:W-:Y:S01]  /*1d760*/  FFMA.FTZ R31, R60.reuse, R31, 0.28857114911079406738 ;  /* 0x3e93bf993c1f7423 */ /* 0x040fe2000001001f */
[----:B------:R-:W0:Y:S03]  /*1d770*/  S2R R34, SR_TID.X ;  /* 0x0000000000227919 */ /* 0x000e260000002100 */
[----:B------:R-:W-:-:S04]  /*1d780*/  FFMA.FTZ R31, R60, R31, -0.36067417263984680176 ;  /* 0xbeb8aa493c1f7423 */ /* 0x000fc8000001001f */
[----:B------:R-:W-:-:S04]  /*1d790*/  FFMA.FTZ R31, R60, R31, 0.48089820146560668945 ;  /* 0x3ef6384a3c1f7423 */ /* 0x000fc8000001001f */
[----:B------:R-:W-:-:S04]  /*1d7a0*/  FFMA.FTZ R31, R60, R31, -0.72134751081466674805 ;  /* 0xbf38aa3b3c1f7423 */ /* 0x000fc8000001001f */
[----:B------:R-:W-:-:S04]  /*1d7b0*/  FMUL R31, R60, R31 ;  /* 0x0000001f3c1f7220 */ /* 0x000fc80000400000 */
[C---:B------:R-:W-:Y:S02]  /*1d7c0*/  FMUL R31, R60.reuse, R31 ;  /* 0x0000001f3c1f7220 */ /* 0x040fe40000400000 */
[----:B--2---:R-:W-:Y:S02]  /*1d7d0*/  FFMA.FTZ R29, R29, 1.1920928955078125e-07, R33 ;  /* 0x340000001d1d7823 */ /* 0x004fe40000010021 */
[----:B------:R-:W-:Y:S01]  /*1d7e0*/  FFMA.FTZ R60, R60, 1.4426950216293334961, R31 ;  /* 0x3fb8aa3b3c3c7823 */ /* 0x000fe2000001001f */
[----:B------:R-:W-:Y:S02]  /*1d7f0*/  FSETP.NEU.AND P1, PT, R30, RZ, PT ;  /* 0x000000ff1e00720b */ /* 0x000fe40003f2d000 */
[----:B------:R-:W2:Y:S01]  /*1d800*/  LDL.LU R30, [R1+0x2e0] ;  /* 0x0002e000011e7983 */ /* 0x000ea20000300800 */
[----:B------:R-:W-:Y:S01]  /*1d810*/  FADD R31, R29, R60 ;  /* 0x0000003c1d1f7221 */ /* 0x000fe20000000000 */
[C---:B0-----:R-:W-:Y:S02]  /*1d820*/  SHF.L.U32 R60, R34.reuse, 0xc, RZ ;  /* 0x0000000c223c7819 */ /* 0x041fe400000006ff */
[----:B------:R0:W-:Y:S01]  /*1d830*/  STL [R1+0x5b8], R36 ;  /* 0x0005b82401007387 */ /* 0x0001e20000100800 */
[----:B------:R-:W-:-:S02]  /*1d840*/  LOP3.LUT R37, R34, 0x7f, RZ, 0xc0, !PT ;  /* 0x0000007f22257812 */ /* 0x000fc400078ec0ff */
[----:B------:R-:W-:Y:S01]  /*1d850*/  LOP3.LUT R60, R60, 0x6000, RZ, 0xc0, !PT ;  /* 0x000060003c3c7812 */ /* 0x000fe200078ec0ff */
[----:B------:R-:W3:Y:S04]  /*1d860*/  LDL.LU R32, [R1+0x2e4] ;  /* 0x0002e40001207983 */ /* 0x000ee80000300800 */
[----:B------:R-:W4:Y:S01]  /*1d870*/  LDL.LU R35, [R1+0x2a0] ;  /* 0x0002a00001237983 */ /* 0x000f220000300800 */
[----:B------:R-:W-:-:S03]  /*1d880*/  LEA R60, R37, R60, 0x4 ;  /* 0x0000003c253c7211 */ /* 0x000fc600078e20ff */
[----:B0-----:R-:W2:Y:S04]  /*1d890*/  LDL.LU R36, [R1+0x2a4] ;  /* 0x0002a40001247983 */ /* 0x001ea80000300800 */
[----:B------:R-:W2:Y:S01]  /*1d8a0*/  LDL.LU R38, [R1+0x2b0] ;  /* 0x0002b00001267983 */ /* 0x000ea20000300800 */
[----:B------:R-:W0:Y:S03]  /*1d8b0*/  MUFU.RCP R29, R24 ;  /* 0x00000018001d7308 */ /* 0x000e260000001000 */
[----:B------:R-:W2:Y:S04]  /*1d8c0*/  LDL.LU R39, [R1+0x2b4] ;  /* 0x0002b40001277983 */ /* 0x000ea80000300800 */
[----:B------:R-:W2:Y:S01]  /*1d8d0*/  LDL.LU R40, [R1+0x2d0] ;  /* 0x0002d00001287983 */ /* 0x000ea20000300800 */
[----:B------:R1:W0:Y:S03]  /*1d8e0*/  MUFU.RCP R24, R12 ;  /* 0x0000000c00187308 */ /* 0x0002260000001000 */
[----:B------:R-:W2:Y:S04]  /*1d8f0*/  LDL.LU R41, [R1+0x2d4] ;  /* 0x0002d40001297983 */ /* 0x000ea80000300800 */
[----:B------:R-:W-:Y:S04]  /*1d900*/  STL [R1+0x414], R31 ;  /* 0x0004141f01007387 */ /* 0x000fe80000100800 */
[----:B------:R-:W-:Y:S04]  /*1d910*/  STL [R1+0x9a4], R60 ;  /* 0x0009a43c01007387 */ /* 0x000fe80000100800 */
[----:B-1----:R-:W2:Y:S01]  /*1d920*/  LDL.LU R12, [R1+0x9f8] ;  /* 0x0009f800010c7983 */ /* 0x002ea20000300800 */
[----:B0-----:R-:W-:-:S02]  /*1d930*/  FMUL R25, R29, R25 ;  /* 0x000000191d197220 */ /* 0x001fc40000400000 */
[C---:B------:R-:W-:Y:S02]  /*1d940*/  FMUL R23, R29.reuse, R23 ;  /* 0x000000171d177220 */ /* 0x040fe40000400000 */
[C---:B------:R-:W-:Y:S02]  /*1d950*/  FMUL R20, R29.reuse, R20 ;  /* 0x000000141d147220 */ /* 0x040fe40000400000 */
[C---:B------:R-:W-:Y:S01]  /*1d960*/  FMUL R19, R29.reuse, R19 ;  /* 0x000000131d137220 */ /* 0x040fe20000400000 */
[----:B------:R-:W-:Y:S01]  /*1d970*/  STL [R1+0x410], R25 ;  /* 0x0004101901007387 */ /* 0x000fe20000100800 */
[C---:B------:R-:W-:Y:S02]  /*1d980*/  FMUL R16, R29.reuse, R16 ;  /* 0x000000101d107220 */ /* 0x040fe40000400000 */
[C---:B------:R-:W-:Y:S01]  /*1d990*/  FMUL R15, R29.reuse, R15 ;  /* 0x0000000f1d0f7220 */ /* 0x040fe20000400000 */
[----:B------:R-:W-:Y:S01]  /*1d9a0*/  STL [R1+0x40c], R23 ;  /* 0x00040c1701007387 */ /* 0x000fe20000100800 */
[----:B------:R-:W-:-:S02]  /*1d9b0*/  FMUL R11, R29, R11 ;  /* 0x0000000b1d0b7220 */ /* 0x000fc40000400000 */
[C---:B------:R-:W-:Y:S01]  /*1d9c0*/  FMUL R8, R29.reuse, R8 ;  /* 0x000000081d087220 */ /* 0x040fe20000400000 */
[----:B------:R-:W-:Y:S04]  /*1d9d0*/  STL [R1+0x408], R20 ;  /* 0x0004081401007387 */ /* 0x000fe80000100800 */
[----:B------:R-:W-:Y:S01]  /*1d9e0*/  STL [R1+0x404], R19 ;  /* 0x0004041301007387 */ /* 0x000fe20000100800 */
[----:B------:R-:W-:-:S03]  /*1d9f0*/  FMUL R7, R29, R7 ;  /* 0x000000071d077220 */ /* 0x000fc60000400000 */
[----:B------:R-:W-:Y:S01]  /*1da00*/  STL [R1+0x400], R16 ;  /* 0x0004001001007387 */ /* 0x000fe20000100800 */
[----:B------:R-:W-:-:S03]  /*1da10*/  FMUL R4, R29, R4 ;  /* 0x000000041d047220 */ /* 0x000fc60000400000 */
[----:B------:R-:W-:Y:S01]  /*1da20*/  STL [R1+0x3fc], R15 ;  /* 0x0003fc0f01007387 */ /* 0x000fe20000100800 */
[----:B--2---:R-:W-:-:S05]  /*1da30*/  FMUL R12, R29, R12 ;  /* 0x0000000c1d0c7220 */ /* 0x004fca0000400000 */
[----:B------:R-:W-:Y:S04]  /*1da40*/  STL [R1+0x3e8], R12 ;  /* 0x0003e80c01007387 */ /* 0x000fe80000100800 */
[----:B------:R-:W-:Y:S04]  /*1da50*/  STL [R1+0x3e4], R11 ;  /* 0x0003e40b01007387 */ /* 0x000fe80000100800 */
[----:B------:R0:W-:Y:S04]  /*1da60*/  STL [R1+0x2b4], R8 ;  /* 0x0002b40801007387 */ /* 0x0001e80000100800 */
[----:B------:R1:W-:Y:S01]  /*1da70*/  STL [R1+0x2b0], R7 ;  /* 0x0002b00701007387 */ /* 0x0003e20000100800 */
[----:B0-----:R-:W-:-:S03]  /*1da80*/  FMUL R8, R29, R42 ;  /* 0x0000002a1d087220 */ /* 0x001fc60000400000 */
[----:B------:R0:W-:Y:S01]  /*1da90*/  STL [R1+0x2ac], R4 ;  /* 0x0002ac0401007387 */ /* 0x0001e20000100800 */
[----:B-1----:R-:W-:-:S03]  /*1daa0*/  FMUL R7, R29, R45 ;  /* 0x0000002d1d077220 */ /* 0x002fc60000400000 */
[----:B------:R1:W-:Y:S01]  /*1dab0*/  STL [R1+0x2a8], R8 ;  /* 0x0002a80801007387 */ /* 0x0003e20000100800 */
[----:B0-----:R-:W-:-:S03]  /*1dac0*/  FMUL R4, R29, R46 ;  /* 0x0000002e1d047220 */ /* 0x001fc60000400000 */
[----:B------:R-:W-:Y:S01]  /*1dad0*/  STL [R1+0x2a4], R7 ;  /* 0x0002a40701007387 */ /* 0x000fe20000100800 */
[----:B-1----:R-:W-:-:S03]  /*1dae0*/  FMUL R8, R29, R49 ;  /* 0x000000311d087220 */ /* 0x002fc60000400000 */
[----:B------:R0:W-:Y:S04]  /*1daf0*/  STL [R1+0x2a0], R4 ;  /* 0x0002a00401007387 */ /* 0x0001e80000100800 */
[----:B------:R1:W-:Y:S01]  /*1db00*/  STL [R1+0x294], R8 ;  /* 0x0002940801007387 */ /* 0x0003e20000100800 */
[----:B0-----:R0:W2:Y:S03]  /*1db10*/  MUFU.RCP R4, R14 ;  /* 0x0000000e00047308 */ /* 0x0010a60000001000 */
[----:B0-----:R-:W2:Y:S01]  /*1db20*/  LDL.LU R14, [R1+0x9f4] ;  /* 0x0009f400010e7983 */ /* 0x001ea20000300800 */
[----:B------:R-:W-:Y:S02]  /*1db30*/  FMUL R7, R29, R50 ;  /* 0x000000321d077220 */ /* 0x000fe40000400000 */
[----:B------:R-:W-:-:S03]  /*1db40*/  FMUL R11, R24, R22 ;  /* 0x00000016180b7220 */ /* 0x000fc60000400000 */
[----:B------:R0:W-:Y:S01]  /*1db50*/  STL [R1+0x28c], R7 ;  /* 0x00028c0701007387 */ /* 0x0001e20000100800 */
[----:B-1----:R-:W-:-:S03]  /*1db60*/  FMUL R8, R24, R18 ;  /* 0x0000001218087220 */ /* 0x002fc60000400000 */
[----:B------:R-:W-:Y:S04]  /*1db70*/  STL [R1+0x3f8], R11 ;  /* 0x0003f80b01007387 */ /* 0x000fe80000100800 */
[----:B------:R-:W3:Y:S01]  /*1db80*/  LDL.LU R34, [R1] ;  /* 0x0000000001227983 */ /* 0x000ee20000300800 */
[----:B0-----:R-:W-:-:S05]  /*1db90*/  FMUL R7, R24, R21 ;  /* 0x0000001518077220 */ /* 0x001fca0000400000 */
[----:B------:R0:W-:Y:S04]  /*1dba0*/  STL [R1+0x3ec], R7 ;  /* 0x0003ec0701007387 */ /* 0x0001e80000100800 */
[----:B------:R1:W-:Y:S04]  /*1dbb0*/  STL [R1+0x3e0], R8 ;  /* 0x0003e00801007387 */ /* 0x0003e80000100800 */
[----:B------:R-:W3:Y:S04]  /*1dbc0*/  LDL.LU R12, [R1+0x4] ;  /* 0x00000400010c7983 */ /* 0x000ee80000300800 */
[----:B------:R-:W3:Y:S01]  /*1dbd0*/  LDL.LU R37, [R1+0x10] ;  /* 0x0000100001257983 */ /* 0x000ee20000300800 */
[----:B0-----:R-:W-:-:S05]  /*1dbe0*/  FMUL R7, R24, R17 ;  /* 0x0000001118077220 */ /* 0x001fca0000400000 */
[----:B------:R2:W-:Y:S04]  /*1dbf0*/  STL [R1+0x3dc], R7 ;  /* 0x0003dc0701007387 */ /* 0x0005e80000100800 */
[----:B------:R-:W3:Y:S04]  /*1dc00*/  LDL.LU R15, [R1+0x14] ;  /* 0x00001400010f7983 */ /* 0x000ee80000300800 */
[----:B------:R-:W3:Y:S01]  /*1dc10*/  LDL.LU R23, [R1+0x20] ;  /* 0x0000200001177983 */ /* 0x000ee20000300800 */
[C---:B------:R-:W-:Y:S02]  /*1dc20*/  FMUL R9, R24.reuse, R9 ;  /* 0x0000000918097220 */ /* 0x040fe40000400000 */
[----:B-1----:R-:W-:-:S02]  /*1dc30*/  FMUL R8, R24, R6 ;  /* 0x0000000618087220 */ /* 0x002fc40000400000 */
[C---:B------:R-:W-:Y:S02]  /*1dc40*/  FMUL R6, R24.reuse, R43 ;  /* 0x0000002b18067220 */ /* 0x040fe40000400000 */
[----:B--2---:R-:W-:-:S05]  /*1dc50*/  FMUL R7, R24, R14 ;  /* 0x0000000e18077220 */ /* 0x004fca0000400000 */
[----:B------:R0:W-:Y:S04]  /*1dc60*/  STL [R1+0x3d8], R7 ;  /* 0x0003d80701007387 */ /* 0x0001e80000100800 */
[----:B------:R-:W2:Y:S04]  /*1dc70*/  LDL.LU R16, [R1+0x24] ;  /* 0x0000240001107983 */ /* 0x000ea80000300800 */
[----:B------:R-:W4:Y:S01]  /*1dc80*/  LDL.LU R19, [R1+0x30] ;  /* 0x0000300001137983 */ /* 0x000f220000300800 */
[----:B0-----:R-:W-:-:S05]  /*1dc90*/  FMUL R7, R24, R13 ;  /* 0x0000000d18077220 */ /* 0x001fca0000400000 */
[----:B------:R0:W-:Y:S04]  /*1dca0*/  STL [R1+0x3d4], R7 ;  /* 0x0003d40701007387 */ /* 0x0001e80000100800 */
[----:B------:R-:W4:Y:S04]  /*1dcb0*/  LDL.LU R20, [R1+0x34] ;  /* 0x0000340001147983 */ /* 0x000f280000300800 */
[----:B------:R-:W4:Y:S04]  /*1dcc0*/  LDL.LU R25, [R1+0x40] ;  /* 0x0000400001197983 */ /* 0x000f280000300800 */
[----:B------:R-:W4:Y:S04]  /*1dcd0*/  LDL.LU R60, [R1+0x44] ;  /* 0x00004400013c7983 */ /* 0x000f280000300800 */
[----:B------:R-:W4:Y:S04]  /*1dce0*/  LDL.LU R29, [R1+0x50] ;  /* 0x00005000011d7983 */ /* 0x000f280000300800 */
[----:B------:R-:W4:Y:S01]  /*1dcf0*/  LDL.LU R31, [R1+0x54] ;  /* 0x00005400011f7983 */ /* 0x000f220000300800 */
[----:B0-----:R-:W-:-:S05]  /*1dd00*/  FMUL R7, R24, R10 ;  /* 0x0000000a18077220 */ /* 0x001fca0000400000 */
[----:B------:R0:W-:Y:S04]  /*1dd10*/  STL [R1+0x3d0], R7 ;  /* 0x0003d00701007387 */ /* 0x0001e80000100800 */
[----:B------:R-:W-:Y:S01]  /*1dd20*/  STL [R1+0x3cc], R9 ;  /* 0x0003cc0901007387 */ /* 0x000fe20000100800 */
[----:B0-----:R-:W-:-:S03]  /*1dd30*/  FMUL R7, R24, R5 ;  /* 0x0000000518077220 */ /* 0x001fc60000400000 */
[----:B------:R-:W-:Y:S01]  /*1dd40*/  STL [R1+0x288], R8 ;  /* 0x0002880801007387 */ /* 0x000fe20000100800 */
[----:B------:R-:W-:-:S03]  /*1dd50*/  FMUL R5, R24, R44 ;  /* 0x0000002c18057220 */ /* 0x000fc60000400000 */
[----:B------:R0:W-:Y:S04]  /*1dd60*/  STL [R1+0x284], R7 ;  /* 0x0002840701007387 */ /* 0x0001e80000100800 */
[----:B------:R1:W-:Y:S04]  /*1dd70*/  STL [R1+0x280], R6 ;  /* 0x0002800601007387 */ /* 0x0003e80000100800 */
[----:B------:R3:W-:Y:S01]  /*1dd80*/  STL [R1+0x27c], R5 ;  /* 0x00027c0501007387 */ /* 0x0007e20000100800 */
[C---:B0-----:R-:W-:Y:S02]  /*1dd90*/  FMUL R7, R24.reuse, R47 ;  /* 0x0000002f18077220 */ /* 0x041fe40000400000 */
[----:B-1----:R-:W-:-:S03]  /*1dda0*/  FMUL R6, R24, R48 ;  /* 0x0000003018067220 */ /* 0x002fc60000400000 */
[----:B------:R0:W-:Y:S01]  /*1ddb0*/  STL [R1+0x278], R7 ;  /* 0x0002780701007387 */ /* 0x0001e20000100800 */
[----:B---3--:R-:W-:-:S03]  /*1ddc0*/  FMUL R5, R24, R51 ;  /* 0x0000003318057220 */ /* 0x008fc60000400000 */
[----:B------:R-:W3:Y:S04]  /*1ddd0*/  LDL.LU R33, [R1+0x4cc] ;  /* 0x0004cc0001217983 */ /* 0x000ee80000300800 */
[----:B------:R1:W-:Y:S04]  /*1dde0*/  STL [R1+0x274], R6 ;  /* 0x0002740601007387 */ /* 0x0003e80000100800 */
[----:B------:R1:W-:Y:S01]  /*1ddf0*/  STL [R1+0x270], R5 ;  /* 0x0002700501007387 */ /* 0x0003e20000100800 */
[----:B0-----:R-:W-:Y:S02]  /*1de00*/  FMUL R7, R4, R53 ;  /* 0x0000003504077220 */ /* 0x001fe40000400000 */
[----:B-1----:R-:W-:Y:S01]  /*1de10*/  FMUL R6, R24, R52 ;  /* 0x0000003418067220 */ /* 0x002fe20000400000 */
[----:B------:R0:W1:Y:S01]  /*1de20*/  MUFU.RCP R5, R55 ;  /* 0x0000003700057308 */ /* 0x0000620000001000 */
[C---:B------:R-:W-:Y:S01]  /*1de30*/  FMUL R8, R4.reuse, R57 ;  /* 0x0000003904087220 */ /* 0x040fe20000400000 */
[----:B0-----:R-:W3:Y:S04]  /*1de40*/  LDL.LU R55, [R1+0x9f0] ;  /* 0x0009f00001377983 */ /* 0x001ee80000300800 */
[----:B------:R0:W-:Y:S04]  /*1de50*/  STL [R1+0x26c], R6 ;  /* 0x00026c0601007387 */ /* 0x0001e80000100800 */
[----:B------:R1:W-:Y:S01]  /*1de60*/  STL [R1+0x3c8], R7 ;  /* 0x0003c80701007387 */ /* 0x0003e20000100800 */
[----:B0-----:R-:W-:-:S02]  /*1de70*/  FMUL R6, R4, R54 ;  /* 0x0000003604067220 */ /* 0x001fc40000400000 */
[----:B-1----:R-:W-:-:S03]  /*1de80*/  FMUL R7, R4, R58 ;  /* 0x0000003a04077220 */ /* 0x002fc60000400000 */
[----:B------:R0:W-:Y:S04]  /*1de90*/  STL [R1+0x3c4], R6 ;  /* 0x0003c40601007387 */ /* 0x0001e80000100800 */
[----:B------:R-:W-:Y:S01]  /*1dea0*/  STL [R1+0x3c0], R8 ;  /* 0x0003c00801007387 */ /* 0x000fe20000100800 */
[----:B0-----:R-:W-:-:S03]  /*1deb0*/  FMUL R6, R4, R34 ;  /* 0x0000002204067220 */ /* 0x001fc60000400000 */
[----:B------:R-:W3:Y:S04]  /*1dec0*/  LDL.LU R34, [R1+0x8] ;  /* 0x0000080001227983 */ /* 0x000ee80000300800 */
[----:B------:R-:W-:Y:S04]  /*1ded0*/  STL [R1+0x3bc], R7 ;  /* 0x0003bc0701007387 */ /* 0x000fe80000100800 */
[----:B------:R0:W-:Y:S02]  /*1dee0*/  STL [R1+0x3b8], R6 ;  /* 0x0003b80601007387 */ /* 0x0001e40000100800 */
[----:B0-----:R-:W-:-:S02]  /*1def0*/  FMUL R6, R4, R37 ;  /* 0x0000002504067220 */ /* 0x001fc40000400000 */
[----:B------:R-:W3:Y:S01]  /*1df00*/  LDL.LU R37, [R1+0xc] ;  /* 0x00000c0001257983 */ /* 0x000ee20000300800 */
[----:B------:R-:W-:-:S05]  /*1df10*/  FMUL R7, R4, R12 ;  /* 0x0000000c04077220 */ /* 0x000fca0000400000 */
[----:B------:R0:W-:Y:S04]  /*1df20*/  STL [R1+0x3b4], R7 ;  /* 0x0003b40701007387 */ /* 0x0001e80000100800 */
[----:B------:R1:W-:Y:S01]  /*1df30*/  STL [R1+0x3b0], R6 ;  /* 0x0003b00601007387 */ /* 0x0003e20000100800 */
[C---:B0-----:R-:W-:Y:S02]  /*1df40*/  FMUL R7, R4.reuse, R15 ;  /* 0x0000000f04077220 */ /* 0x041fe40000400000 */
[C---:B-1----:R-:W-:Y:S02]  /*1df50*/  FMUL R6, R4.reuse, R23 ;  /* 0x0000001704067220 */ /* 0x042fe40000400000 */
[----:B------:R-:W3:Y:S04]  /*1df60*/  LDL.LU R23, [R1+0x18] ;  /* 0x0000180001177983 */ /* 0x000ee80000300800 */
[----:B------:R4:W-:Y:S04]  /*1df70*/  STL [R1+0x3a8], R7 ;  /* 0x0003a80701007387 */ /* 0x0009e80000100800 */
[----:B------:R0:W-:Y:S01]  /*1df80*/  STL [R1+0x268], R6 ;  /* 0x0002680601007387 */ /* 0x0001e20000100800 */
[----:B--2---:R-:W-:-:S02]  /*1df90*/  FMUL R8, R4, R16 ;  /* 0x0000001004087220 */ /* 0x004fc40000400000 */
[----:B----4-:R-:W-:-:S03]  /*1dfa0*/  FMUL R7, R4, R19 ;  /* 0x0000001304077220 */ /* 0x010fc60000400000 */
[----:B------:R1:W-:Y:S04]  /*1dfb0*/  STL [R1+0x264], R8 ;  /* 0x0002640801007387 */ /* 0x0003e80000100800 */
[----:B------:R2:W-:Y:S01]  /*1dfc0*/  STL [R1+0x260], R7 ;  /* 0x0002600701007387 */ /* 0x0005e20000100800 */
[C---:B0-----:R-:W-:Y:S02]  /*1dfd0*/  FMUL R6, R4.reuse, R20 ;  /* 0x0000001404067220 */ /* 0x041fe40000400000 */
[----:B-1----:R-:W-:-:S03]  /*1dfe0*/  FMUL R8, R4, R25 ;  /* 0x0000001904087220 */ /* 0x002fc60000400000 */
[----:B------:R0:W-:Y:S01]  /*1dff0*/  STL [R1+0x19c], R6 ;  /* 0x00019c0601007387 */ /* 0x0001e20000100800 */
[----:B--2---:R-:W-:-:S03]  /*1e000*/  FMUL R7, R4, R60 ;  /* 0x0000003c04077220 */ /* 0x004fc60000400000 */
[----:B------:R1:W-:Y:S01]  /*1e010*/  STL [R1+0x18c], R8 ;  /* 0x00018c0801007387 */ /* 0x0003e20000100800 */
[----:B0-----:R-:W-:-:S03]  /*1e020*/  FMUL R6, R4, R29 ;  /* 0x0000001d04067220 */ /* 0x001fc60000400000 */
[----:B------:R-:W-:Y:S01]  /*1e030*/  STL [R1+0x188], R7 ;  /* 0x0001880701007387 */ /* 0x000fe20000100800 */
[----:B------:R-:W-:-:S03]  /*1e040*/  FMUL R4, R4, R31 ;  /* 0x0000001f04047220 */ /* 0x000fc60000400000 */
[----:B------:R-:W2:Y:S04]  /*1e050*/  LDL.LU R21, [R1+0x1c] ;  /* 0x00001c0001157983 */ /* 0x000ea80000300800 */
[----:B------:R-:W-:Y:S04]  /*1e060*/  STL [R1+0x174], R6 ;  /* 0x0001740601007387 */ /* 0x000fe80000100800 */
        /* <DEDUP_REMOVED lines=11> */
[C---:B-1----:R-:W-:Y:S01]  /*1e120*/  FMUL R8, R5.reuse, R56 ;  /* 0x0000003805087220 */ /* 0x042fe20000400000 */
[----:B---3--:R0:W1:Y:S01]  /*1e130*/  MUFU.RCP R4, R33 ;  /* 0x0000002100047308 */ /* 0x0080620000001000 */
[----:B------:R-:W-:-:S02]  /*1e140*/  FMUL R6, R5, R59 ;  /* 0x0000003b05067220 */ /* 0x000fc40000400000 */
[----:B------:R-:W-:-:S05]  /*1e150*/  FMUL R7, R5, R55 ;  /* 0x0000003705077220 */ /* 0x000fca0000400000 */
[----:B------:R3:W-:Y:S04]  /*1e160*/  STL [R1+0x3ac], R7 ;  /* 0x0003ac0701007387 */ /* 0x0007e80000100800 */
[----:B------:R-:W-:Y:S04]  /*1e170*/  STL [R1+0x3a4], R8 ;  /* 0x0003a40801007387 */ /* 0x000fe80000100800 */
[----:B0-----:R-:W4:Y:S01]  /*1e180*/  LDL.LU R33, [R1+0x70] ;  /* 0x0000700001217983 */ /* 0x001f220000300800 */
[----:B---3--:R-:W-:-:S03]  /*1e190*/  FMUL R7, R5, R61 ;  /* 0x0000003d05077220 */ /* 0x008fc60000400000 */
[----:B------:R0:W-:Y:S04]  /*1e1a0*/  STL [R1+0x3a0], R6 ;  /* 0x0003a00601007387 */ /* 0x0001e80000100800 */
[----:B------:R3:W-:Y:S01]  /*1e1b0*/  STL [R1+0x39c], R7 ;  /* 0x00039c0701007387 */ /* 0x0007e20000100800 */
[----:B0-----:R-:W-:-:S03]  /*1e1c0*/  FMUL R6, R5, R34 ;  /* 0x0000002205067220 */ /* 0x001fc60000400000 */
[----:B---3--:R-:W3:Y:S04]  /*1e1d0*/  LDL.LU R7, [R1+0x74] ;  /* 0x0000740001077983 */ /* 0x008ee80000300800 */
[----:B------:R-:W3:Y:S04]  /*1e1e0*/  LDL.LU R34, [R1+0x80] ;  /* 0x0000800001227983 */ /* 0x000ee80000300800 */
[----:B------:R0:W-:Y:S04]  /*1e1f0*/  STL [R1+0x398], R6 ;  /* 0x0003980601007387 */ /* 0x0001e80000100800 */
[----:B------:R-:W3:Y:S01]  /*1e200*/  LDL.LU R8, [R1+0x84] ;  /* 0x0000840001087983 */ /* 0x000ee20000300800 */
[----:B0-----:R-:W-:-:S03]  /*1e210*/  FMUL R6, R5, R37 ;  /* 0x0000002505067220 */ /* 0x001fc60000400000 */
[----:B------:R-:W3:Y:S04]  /*1e220*/  LDL.LU R37, [R1+0x90] ;  /* 0x0000900001257983 */ /* 0x000ee80000300800 */
[----:B------:R0:W-:Y:S04]  /*1e230*/  STL [R1+0x394], R6 ;  /* 0x0003940601007387 */ /* 0x0001e80000100800 */
[----:B------:R-:W3:Y:S04]  /*1e240*/  LDL.LU R11, [R1+0x94] ;  /* 0x00009400010b7983 */ /* 0x000ee80000300800 */
[----:B------:R-:W3:Y:S01]  /*1e250*/  LDL.LU R12, [R1+0xa0] ;  /* 0x0000a000010c7983 */ /* 0x000ee20000300800 */
[----:B0-----:R-:W-:-:S05]  /*1e260*/  FMUL R6, R5, R23 ;  /* 0x0000001705067220 */ /* 0x001fca0000400000 */
[----:B------:R0:W-:Y:S04]  /*1e270*/  STL [R1+0x390], R6 ;  /* 0x0003900601007387 */ /* 0x0001e80000100800 */
[----:B------:R-:W3:Y:S04]  /*1e280*/  LDL.LU R15, [R1+0xa4] ;  /* 0x0000a400010f7983 */ /* 0x000ee80000300800 */
[----:B------:R-:W3:Y:S04]  /*1e290*/  LDL.LU R16, [R1+0xb0] ;  /* 0x0000b00001107983 */ /* 0x000ee80000300800 */
[----:B------:R-:W3:Y:S04]  /*1e2a0*/  LDL.LU R19, [R1+0xb4] ;  /* 0x0000b40001137983 */ /* 0x000ee80000300800 */
[----:B------:R-:W3:Y:S04]  /*1e2b0*/  LDL.LU R20, [R1+0xc0] ;  /* 0x0000c00001147983 */ /* 0x000ee80000300800 */
[----:B------:R-:W3:Y:S01]  /*1e2c0*/  LDL.LU R23, [R1+0xc4] ;  /* 0x0000c40001177983 */ /* 0x000ee20000300800 */
[----:B--2---:R-:W-:-:S02]  /*1e2d0*/  FMUL R10, R5, R21 ;  /* 0x00000015050a7220 */ /* 0x004fc40000400000 */
[----:B----4-:R-:W-:-:S03]  /*1e2e0*/  FMUL R9, R5, R22 ;  /* 0x0000001605097220 */ /* 0x010fc60000400000 */
[----:B------:R2:W-:Y:S04]  /*1e2f0*/  STL [R1+0x38c], R10 ;  /* 0x00038c0a01007387 */ /* 0x0005e80000100800 */
[----:B------:R4:W-:Y:S01]  /*1e300*/  STL [R1+0x160], R9 ;  /* 0x0001600901007387 */ /* 0x0009e20000100800 */
[C---:B0-----:R-:W-:Y:S02]  /*1e310*/  FMUL R6, R5.reuse, R50 ;  /* 0x0000003205067220 */ /* 0x041fe40000400000 */
[----:B--2---:R-:W-:-:S03]  /*1e320*/  FMUL R10, R5, R49 ;  /* 0x00000031050a7220 */ /* 0x004fc60000400000 */
[----:B------:R0:W-:Y:S01]  /*1e330*/  STL [R1+0x15c], R6 ;  /* 0x00015c0601007387 */ /* 0x0001e20000100800 */
[----:B----4-:R-:W-:-:S03]  /*1e340*/  FMUL R9, R5, R46 ;  /* 0x0000002e05097220 */ /* 0x010fc60000400000 */
[----:B------:R2:W-:Y:S04]  /*1e350*/  STL [R1+0x158], R10 ;  /* 0x0001580a01007387 */ /* 0x0005e80000100800 */
[----:B------:R4:W-:Y:S01]  /*1e360*/  STL [R1+0x154], R9 ;  /* 0x0001540901007387 */ /* 0x0009e20000100800 */
[C---:B0-----:R-:W-:Y:S02]  /*1e370*/  FMUL R6, R5.reuse, R45 ;  /* 0x0000002d05067220 */ /* 0x041fe40000400000 */
[----:B--2---:R-:W-:-:S03]  /*1e380*/  FMUL R10, R5, R42 ;  /* 0x0000002a050a7220 */ /* 0x004fc60000400000 */
[----:B------:R0:W-:Y:S01]  /*1e390*/  STL [R1+0x14c], R6 ;  /* 0x00014c0601007387 */ /* 0x0001e20000100800 */
[----:B----4-:R-:W-:-:S03]  /*1e3a0*/  FMUL R9, R5, R25 ;  /* 0x0000001905097220 */ /* 0x010fc60000400000 */
[----:B------:R-:W-:Y:S04]  /*1e3b0*/  STL [R1+0x148], R10 ;  /* 0x0001480a01007387 */ /* 0x000fe80000100800 */
[----:B------:R1:W-:Y:S01]  /*1e3c0*/  STL [R1+0x144], R9 ;  /* 0x0001440901007387 */ /* 0x0003e20000100800 */
[----:B0-----:R-:W-:Y:S02]  /*1e3d0*/  FMUL R6, R5, R60 ;  /* 0x0000003c05067220 */ /* 0x001fe40000400000 */
[----:B------:R0:W2:Y:S02]  /*1e3e0*/  MUFU.RCP R5, R2 ;  /* 0x0000000200057308 */ /* 0x0000a40000001000 */
[----:B0-----:R-:W4:Y:S01]  /*1e3f0*/  LDL.LU R2, [R1+0x9ec] ;  /* 0x0009ec0001027983 */ /* 0x001f220000300800 */
[----:B-1----:R-:W-:-:S03]  /*1e400*/  FMUL R9, R4, R29 ;  /* 0x0000001d04097220 */ /* 0x002fc60000400000 */
[----:B------:R0:W-:Y:S04]  /*1e410*/  STL [R1+0x140], R6 ;  /* 0x0001400601007387 */ /* 0x0001e80000100800 */
[----:B------:R-:W2:Y:S01]  /*1e420*/  LDL.LU R25, [R1+0x4d4] ;  /* 0x0004d40001197983 */ /* 0x000ea20000300800 */
[----:B0-----:R-:W-:-:S03]  /*1e430*/  FMUL R6, R4, R31 ;  /* 0x0000001f04067220 */ /* 0x001fc60000400000 */
[----:B------:R0:W-:Y:S04]  /*1e440*/  STL [R1+0x388], R9 ;  /* 0x0003880901007387 */ /* 0x0001e80000100800 */
[----:B------:R-:W2:Y:S04]  /*1e450*/  LDL.LU R60, [R1+0x68] ;  /* 0x00006800013c7983 */ /* 0x000ea80000300800 */
[----:B------:R3:W-:Y:S04]  /*1e460*/  STL [R1+0x384], R6 ;  /* 0x0003840601007387 */ /* 0x0007e80000100800 */
[----:B------:R-:W2:Y:S01]  /*1e470*/  LDL.LU R29, [R1+0x6c] ;  /* 0x00006c00011d7983 */ /* 0x000ea20000300800 */
[----:B0-----:R-:W-:-:S03]  /*1e480*/  FMUL R9, R4, R33 ;  /* 0x0000002104097220 */ /* 0x001fc60000400000 */
[----:B------:R-:W2:Y:S04]  /*1e490*/  LDL.LU R31, [R1+0x78] ;  /* 0x00007800011f7983 */ /* 0x000ea80000300800 */
[----:B------:R-:W2:Y:S01]  /*1e4a0*/  LDL.LU R33, [R1+0x7c] ;  /* 0x00007c0001217983 */ /* 0x000ea20000300800 */
[----:B---3--:R-:W-:-:S03]  /*1e4b0*/  FMUL R6, R4, R7 ;  /* 0x0000000704067220 */ /* 0x008fc60000400000 */
[----:B------:R-:W-:Y:S01]  /*1e4c0*/  STL [R1+0x380], R9 ;  /* 0x0003800901007387 */ /* 0x000fe20000100800 */
[----:B------:R-:W-:-:S03]  /*1e4d0*/  FMUL R7, R4, R34 ;  /* 0x0000002204077220 */ /* 0x000fc60000400000 */
[----:B------:R-:W3:Y:S04]  /*1e4e0*/  LDL.LU R34, [R1+0x88] ;  /* 0x0000880001227983 */ /* 0x000ee80000300800 */
[----:B------:R-:W-:Y:S04]  /*1e4f0*/  STL [R1+0x37c], R6 ;  /* 0x00037c0601007387 */ /* 0x000fe80000100800 */
[----:B------:R0:W-:Y:S02]  /*1e500*/  STL [R1+0x378], R7 ;  /* 0x0003780701007387 */ /* 0x0001e40000100800 */
[----:B0-----:R-:W-:-:S02]  /*1e510*/  FMUL R7, R4, R37 ;  /* 0x0000002504077220 */ /* 0x001fc40000400000 */
[----:B------:R-:W3:Y:S01]  /*1e520*/  LDL.LU R37, [R1+0x8c] ;  /* 0x00008c0001257983 */ /* 0x000ee20000300800 */
[----:B------:R-:W-:-:S05]  /*1e530*/  FMUL R6, R4, R8 ;  /* 0x0000000804067220 */ /* 0x000fca0000400000 */
[----:B------:R0:W-:Y:S01]  /*1e540*/  STL [R1+0x374], R6 ;  /* 0x0003740601007387 */ /* 0x0001e20000100800 */
[----:B------:R-:W-:-:S03]  /*1e550*/  FMUL R8, R4, R12 ;  /* 0x0000000c04087220 */ /* 0x000fc60000400000 */
[----:B------:R1:W-:Y:S01]  /*1e560*/  STL [R1+0x370], R7 ;  /* 0x0003700701007387 */ /* 0x0003e20000100800 */
[----:B0-----:R-:W-:-:S05]  /*1e570*/  FMUL R6, R4, R11 ;  /* 0x0000000b04067220 */ /* 0x001fca0000400000 */
[----:B------:R0:W-:Y:S01]  /*1e580*/  STL [R1+0x36c], R6 ;  /* 0x00036c0601007387 */ /* 0x0001e20000100800 */
[----:B-1----:R-:W-:-:S03]  /*1e590*/  FMUL R7, R4, R15 ;  /* 0x0000000f04077220 */ /* 0x002fc60000400000 */
        /* <DEDUP_REMOVED lines=8> */
[----:B------:R-:W-:Y:S04]  /*1e620*/  STL [R1+0xc0], R7 ;  /* 0x0000c00701007387 */ /* 0x000fe80000100800 */
[----:B------:R-:W3:Y:S04]  /*1e630*/  LDL.LU R50, [R1+0x98] ;  /* 0x0000980001327983 */ /* 0x000ee80000300800 */
[----:B------:R2:W-:Y:S04]  /*1e640*/  STL [R1+0xb4], R6 ;  /* 0x0000b40601007387 */ /* 0x0005e80000100800 */
[----:B------:R-:W3:Y:S04]  /*1e650*/  LDL.LU R49, [R1+0x9c] ;  /* 0x00009c0001317983 */ /* 0x000ee80000300800 */
[----:B------:R-:W3:Y:S04]  /*1e660*/  LDL.LU R46, [R1+0xa8] ;  /* 0x0000a800012e7983 */ /* 0x000ee80000300800 */
[----:B------:R-:W3:Y:S01]  /*1e670*/  LDL.LU R15, [R1+0xac] ;  /* 0x0000ac00010f7983 */ /* 0x000ee20000300800 */
[----:B------:R-:W-:-:S02]  /*1e680*/  FMUL R3, R4, R3 ;  /* 0x0000000304037220 */ /* 0x000fc40000400000 */
[----:B----4-:R-:W-:-:S05]  /*1e690*/  FMUL R2, R4, R2 ;  /* 0x0000000204027220 */ /* 0x010fca0000400000 */
[----:B------:R0:W-:Y:S04]  /*1e6a0*/  STL [R1+0x9b0], R2 ;  /* 0x0009b00201007387 */ /* 0x0001e80000100800 */
[----:B------:R-:W4:Y:S04]  /*1e6b0*/  LDL.LU R16, [R1+0xb8] ;  /* 0x0000b80001107983 */ /* 0x000f280000300800 */
[----:B------:R-:W4:Y:S04]  /*1e6c0*/  LDL.LU R19, [R1+0xbc] ;  /* 0x0000bc0001137983 */ /* 0x000f280000300800 */
[----:B------:R-:W4:Y:S01]  /*1e6d0*/  LDL.LU R20, [R1+0xc8] ;  /* 0x0000c80001147983 */ /* 0x000f220000300800 */
[----:B--2---:R-:W-:-:S03]  /*1e6e0*/  FMUL R6, R5, R60 ;  /* 0x0000003c05067220 */ /* 0x004fc60000400000 */
[----:B------:R-:W2:Y:S01]  /*1e6f0*/  LDL.LU R23, [R1+0xcc] ;  /* 0x0000cc0001177983 */ /* 0x000ea20000300800 */
[----:B------:R1:W2:Y:S03]  /*1e700*/  MUFU.RCP R4, R25 ;  /* 0x0000001900047308 */ /* 0x0002a60000001000 */
[----:B------:R1:W-:Y:S01]  /*1e710*/  STL [R1+0x9b4], R3 ;  /* 0x0009b40301007387 */ /* 0x0003e20000100800 */
[----:B0-----:R-:W-:-:S03]  /*1e720*/  FMUL R2, R5, R29 ;  /* 0x0000001d05027220 */ /* 0x001fc60000400000 */
[----:B------:R-:W-:Y:S04]  /*1e730*/  STL [R1+0x368], R6 ;  /* 0x0003680601007387 */ /* 0x000fe80000100800 */
[----:B-1----:R-:W2:Y:S01]  /*1e740*/  LDL.LU R25, [R1+0xd8] ;  /* 0x0000d80001197983 */ /* 0x002ea20000300800 */
[----:B------:R-:W-:-:S03]  /*1e750*/  FMUL R3, R5, R31 ;  /* 0x0000001f05037220 */ /* 0x000fc60000400000 */
[----:B------:R0:W-:Y:S04]  /*1e760*/  STL [R1+0x364], R2 ;  /* 0x0003640201007387 */ /* 0x0001e80000100800 */
[----:B------:R-:W-:Y:S04]  /*1e770*/  STL [R1+0x360], R3 ;  /* 0x0003600301007387 */ /* 0x000fe80000100800 */
[----:B------:R-:W2:Y:S01]  /*1e780*/  LDL.LU R45, [R1+0xdc] ;  /* 0x0000dc00012d7983 */ /* 0x000ea20000300800 */
[----:B0-----:R-:W-:-:S03]  /*1e790*/  FMUL R2, R5, R33 ;  /* 0x0000002105027220 */ /* 0x001fc60000400000 */
[----:B------:R-:W2:Y:S04]  /*1e7a0*/  LDL.LU R60, [R1+0x4d8] ;  /* 0x0004d800013c7983 */ /* 0x000ea80000300800 */
[----:B------:R3:W-:Y:S04]  /*1e7b0*/  STL [R1+0x35c], R2 ;  /* 0x00035c0201007387 */ /* 0x0007e80000100800 */
[----:B------:R-:W2:Y:S04]  /*1e7c0*/  LDL.LU R42, [R1+0xe0] ;  /* 0x0000e000012a7983 */ /* 0x000ea80000300800 */
[----:B------:R-:W2:Y:S01]  /*1e7d0*/  LDL.LU R29, [R1+0xe4] ;  /* 0x0000e400011d7983 */ /* 0x000ea20000300800 */
[----:B---3--:R-:W-:-:S05]  /*1e7e0*/  FMUL R2, R5, R34 ;  /* 0x0000002205027220 */ /* 0x008fca0000400000 */
        /* <DEDUP_REMOVED lines=9> */
[----:B------:R-:W3:Y:S04]  /*1e880*/  LDL.LU R34, [R1+0x120] ;  /* 0x0001200001227983 */ /* 0x000ee80000300800 */
[----:B------:R-:W3:Y:S01]  /*1e890*/  LDL.LU R37, [R1+0x124] ;  /* 0x0001240001257983 */ /* 0x000ee20000300800 */
[----:B------:R-:W-:-:S05]  /*1e8a0*/  FMUL R6, R5, R50 ;  /* 0x0000003205067220 */ /* 0x000fca0000400000 */
[----:B------:R-:W-:Y:S01]  /*1e8b0*/  STL [R1+0x350], R6 ;  /* 0x0003500601007387 */ /* 0x000fe20000100800 */
[C---:B0-----:R-:W-:Y:S02]  /*1e8c0*/  FMUL R2, R5.reuse, R49 ;  /* 0x0000003105027220 */ /* 0x041fe40000400000 */
[----:B------:R-:W-:-:S05]  /*1e8d0*/  FMUL R3, R5, R46 ;  /* 0x0000002e05037220 */ /* 0x000fca0000400000 */
[----:B------:R-:W-:Y:S04]  /*1e8e0*/  STL [R1+0x9b8], R3 ;  /* 0x0009b80301007387 */ /* 0x000fe80000100800 */
[----:B------:R0:W-:Y:S02]  /*1e8f0*/  STL [R1+0x34c], R2 ;  /* 0x00034c0201007387 */ /* 0x0001e40000100800 */
[----:B0-----:R-:W-:-:S05]  /*1e900*/  FMUL R2, R5, R15 ;  /* 0x0000000f05027220 */ /* 0x001fca0000400000 */
[----:B------:R4:W-:Y:S02]  /*1e910*/  STL [R1+0x9bc], R2 ;  /* 0x0009bc0201007387 */ /* 0x0009e40000100800 */
[C---:B----4-:R-:W-:Y:S02]  /*1e920*/  FMUL R2, R5.reuse, R16 ;  /* 0x0000001005027220 */ /* 0x050fe40000400000 */
[----:B------:R-:W-:-:S03]  /*1e930*/  FMUL R6, R5, R19 ;  /* 0x0000001305067220 */ /* 0x000fc60000400000 */
[----:B------:R2:W-:Y:S01]  /*1e940*/  STL [R1+0x98], R2 ;  /* 0x0000980201007387 */ /* 0x0005e20000100800 */
[----:B------:R-:W-:-:S03]  /*1e950*/  FMUL R3, R5, R20 ;  /* 0x0000001405037220 */ /* 0x000fc60000400000 */
[----:B------:R-:W-:Y:S04]  /*1e960*/  STL [R1+0x94], R6 ;  /* 0x0000940601007387 */ /* 0x000fe80000100800 */
[----:B------:R-:W4:Y:S01]  /*1e970*/  LDL.LU R15, [R1+0x180] ;  /* 0x00018000010f7983 */ /* 0x000f220000300800 */
[----:B--2---:R-:W-:-:S03]  /*1e980*/  FMUL R2, R5, R23 ;  /* 0x0000001705027220 */ /* 0x004fc60000400000 */
[----:B------:R0:W-:Y:S04]  /*1e990*/  STL [R1+0x90], R3 ;  /* 0x0000900301007387 */ /* 0x0001e80000100800 */
[----:B------:R-:W2:Y:S04]  /*1e9a0*/  LDL.LU R16, [R1+0x184] ;  /* 0x0001840001107983 */ /* 0x000ea80000300800 */
[----:B------:R1:W-:Y:S04]  /*1e9b0*/  STL [R1+0x8c], R2 ;  /* 0x00008c0201007387 */ /* 0x0003e80000100800 */
[----:B------:R-:W2:Y:S01]  /*1e9c0*/  LDL.LU R19, [R1+0x198] ;  /* 0x0001980001137983 */ /* 0x000ea20000300800 */
[----:B0-----:R-:W-:-:S03]  /*1e9d0*/  FMUL R3, R5, R25 ;  /* 0x0000001905037220 */ /* 0x001fc60000400000 */
[----:B------:R-:W2:Y:S04]  /*1e9e0*/  LDL.LU R20, [R1+0x1a0] ;  /* 0x0001a00001147983 */ /* 0x000ea80000300800 */
[----:B------:R-:W2:Y:S01]  /*1e9f0*/  LDL.LU R23, [R1+0x1ac] ;  /* 0x0001ac0001177983 */ /* 0x000ea20000300800 */
[----:B-1----:R-:W-:Y:S02]  /*1ea00*/  FMUL R2, R5, R45 ;  /* 0x0000002d05027220 */ /* 0x002fe40000400000 */
[----:B------:R0:W1:Y:S01]  /*1ea10*/  MUFU.RCP R5, R60 ;  /* 0x0000003c00057308 */ /* 0x0000620000001000 */
[----:B------:R-:W2:Y:S04]  /*1ea20*/  LDL.LU R25, [R1+0x1b0] ;  /* 0x0001b00001197983 */ /* 0x000ea80000300800 */
[----:B------:R1:W-:Y:S04]  /*1ea30*/  STL [R1+0x88], R3 ;  /* 0x0000880301007387 */ /* 0x0003e80000100800 */
[----:B0-----:R-:W2:Y:S04]  /*1ea40*/  LDL.LU R60, [R1+0x4dc] ;  /* 0x0004dc00013c7983 */ /* 0x001ea80000300800 */
[----:B------:R0:W-:Y:S01]  /*1ea50*/  STL [R1+0x84], R2 ;  /* 0x0000840201007387 */ /* 0x0001e20000100800 */
[----:B-1----:R-:W-:-:S02]  /*1ea60*/  FMUL R3, R4, R42 ;  /* 0x0000002a04037220 */ /* 0x002fc40000400000 */
[C---:B0-----:R-:W-:Y:S02]  /*1ea70*/  FMUL R2, R4.reuse, R29 ;  /* 0x0000001d04027220 */ /* 0x041fe40000400000 */
[----:B------:R-:W2:Y:S04]  /*1ea80*/  LDL.LU R29, [R1+0xe8] ;  /* 0x0000e800011d7983 */ /* 0x000ea80000300800 */
[----:B------:R3:W-:Y:S04]  /*1ea90*/  STL [R1+0x348], R3 ;  /* 0x0003480301007387 */ /* 0x0007e80000100800 */
[----:B------:R0:W-:Y:S01]  /*1eaa0*/  STL [R1+0x344], R2 ;  /* 0x0003440201007387 */ /* 0x0001e20000100800 */
[----:B---3--:R-:W-:-:S02]  /*1eab0*/  FMUL R3, R4, R7 ;  /* 0x0000000704037220 */ /* 0x008fc40000400000 */
[C---:B------:R-:W-:Y:S02]  /*1eac0*/  FMUL R6, R4.reuse, R11 ;  /* 0x0000000b04067220 */ /* 0x040fe40000400000 */
[C---:B0-----:R-:W-:Y:S01]  /*1ead0*/  FMUL R2, R4.reuse, R8 ;  /* 0x0000000804027220 */ /* 0x041fe20000400000 */
[----:B------:R0:W-:Y:S04]  /*1eae0*/  STL [R1+0x340], R3 ;  /* 0x0003400301007387 */ /* 0x0001e80000100800 */
[----:B------:R1:W-:Y:S01]  /*1eaf0*/  STL [R1+0x33c], R2 ;  /* 0x00033c0201007387 */ /* 0x0003e20000100800 */
[----:B0-----:R-:W-:-:S03]  /*1eb00*/  FMUL R3, R4, R12 ;  /* 0x0000000c04037220 */ /* 0x001fc60000400000 */
[----:B------:R0:W-:Y:S01]  /*1eb10*/  STL [R1+0x338], R6 ;  /* 0x0003380601007387 */ /* 0x0001e20000100800 */
[----:B-1----:R-:W-:-:S03]  /*1eb20*/  FMUL R2, R4, R31 ;  /* 0x0000001f04027220 */ /* 0x002fc60000400000 */
[----:B------:R1:W-:Y:S01]  /*1eb30*/  STL [R1+0x334], R3 ;  /* 0x0003340301007387 */ /* 0x0003e20000100800 */
[----:B0-----:R-:W-:-:S03]  /*1eb40*/  FMUL R6, R4, R33 ;  /* 0x0000002104067220 */ /* 0x001fc60000400000 */
[----:B------:R0:W-:Y:S01]  /*1eb50*/  STL [R1+0x330], R2 ;  /* 0x0003300201007387 */ /* 0x0001e20000100800 */
[----:B-1----:R-:W-:-:S03]  /*1eb60*/  FMUL R3, R4, R34 ;  /* 0x0000002204037220 */ /* 0x002fc60000400000 */
[----:B------:R-:W-:Y:S04]  /*1eb70*/  STL [R1+0x32c], R6 ;  /* 0x00032c0601007387 */ /* 0x000fe80000100800 */
[----:B------:R-:W3:Y:S01]  /*1eb80*/  LDL.LU R21, [R1+0xec] ;  /* 0x0000ec0001157983 */ /* 0x000ee20000300800 */
[----:B0-----:R-:W-:-:S03]  /*1eb90*/  FMUL R2, R4, R37 ;  /* 0x0000002504027220 */ /* 0x001fc60000400000 */
[----:B------:R-:W-:Y:S04]  /*1eba0*/  STL [R1+0x80], R3 ;  /* 0x0000800301007387 */ /* 0x000fe80000100800 */
[----:B------:R-:W3:Y:S04]  /*1ebb0*/  LDL.LU R22, [R1+0xf8] ;  /* 0x0000f80001167983 */ /* 0x000ee80000300800 */
[----:B------:R4:W-:Y:S04]  /*1ebc0*/  STL [R1+0x7c], R2 ;  /* 0x00007c0201007387 */ /* 0x0009e80000100800 */
        /* <DEDUP_REMOVED lines=8> */
[----:B----4-:R-:W-:-:S02]  /*1ec50*/  FMUL R2, R4, R15 ;  /* 0x0000000f04027220 */ /* 0x010fc40000400000 */
[----:B--2---:R-:W-:-:S03]  /*1ec60*/  FMUL R3, R4, R16 ;  /* 0x0000001004037220 */ /* 0x004fc60000400000 */
[----:B------:R0:W-:Y:S04]  /*1ec70*/  STL [R1+0x78], R2 ;  /* 0x0000780201007387 */ /* 0x0001e80000100800 */
[----:B------:R1:W-:Y:S01]  /*1ec80*/  STL [R1+0x74], R3 ;  /* 0x0000740301007387 */ /* 0x0003e20000100800 */
[C---:B------:R-:W-:Y:S02]  /*1ec90*/  FMUL R6, R4.reuse, R19 ;  /* 0x0000001304067220 */ /* 0x040fe40000400000 */
[----:B0-----:R-:W-:-:S03]  /*1eca0*/  FMUL R2, R4, R20 ;  /* 0x0000001404027220 */ /* 0x001fc60000400000 */
[----:B------:R-:W-:Y:S01]  /*1ecb0*/  STL [R1+0x70], R6 ;  /* 0x0000700601007387 */ /* 0x000fe20000100800 */
[----:B-1----:R-:W-:-:S03]  /*1ecc0*/  FMUL R3, R4, R23 ;  /* 0x0000001704037220 */ /* 0x002fc60000400000 */
[----:B------:R-:W2:Y:S04]  /*1ecd0*/  LDL.LU R42, [R1+0x194] ;  /* 0x00019400012a7983 */ /* 0x000ea80000300800 */
[----:B------:R0:W-:Y:S04]  /*1ece0*/  STL [R1+0x6c], R2 ;  /* 0x00006c0201007387 */ /* 0x0001e80000100800 */
[----:B------:R-:W-:Y:S04]  /*1ecf0*/  STL [R1+0x68], R3 ;  /* 0x0000680301007387 */ /* 0x000fe80000100800 */
[----:B------:R-:W4:Y:S01]  /*1ed00*/  LDL.LU R7, [R1+0x1a4] ;  /* 0x0001a40001077983 */ /* 0x000f220000300800 */
[----:B0-----:R-:W-:-:S03]  /*1ed10*/  FMUL R2, R4, R25 ;  /* 0x0000001904027220 */ /* 0x001fc60000400000 */
[----:B------:R-:W4:Y:S04]  /*1ed20*/  LDL.LU R8, [R1+0x1a8] ;  /* 0x0001a80001087983 */ /* 0x000f280000300800 */
[----:B------:R0:W-:Y:S04]  /*1ed30*/  STL [R1+0x64], R2 ;  /* 0x0000640201007387 */ /* 0x0001e80000100800 */
[----:B------:R-:W4:Y:S04]  /*1ed40*/  LDL.LU R11, [R1+0x1b4] ;  /* 0x0001b400010b7983 */ /* 0x000f280000300800 */
[----:B------:R-:W4:Y:S01]  /*1ed50*/  LDL.LU R12, [R1+0x1b8] ;  /* 0x0001b800010c7983 */ /* 0x000f220000300800 */
[----:B0-----:R-:W-:-:S03]  /*1ed60*/  FMUL R2, R5, R29 ;  /* 0x0000001d05027220 */ /* 0x001fc60000400000 */
[----:B------:R-:W4:Y:S04]  /*1ed70*/  LDL.LU R15, [R1+0x4e4] ;  /* 0x0004e400010f7983 */ /* 0x000f280000300800 */
[----:B------:R-:W4:Y:S04]  /*1ed80*/  LDL.LU R16, [R1+0x1bc] ;  /* 0x0001bc0001107983 */ /* 0x000f280000300800 */
[----:B------:R3:W-:Y:S04]  /*1ed90*/  STL [R1+0x328], R2 ;  /* 0x0003280201007387 */ /* 0x0007e80000100800 */
[----:B------:R-:W4:Y:S04]  /*1eda0*/  LDL.LU R19, [R1+0x1c0] ;  /* 0x0001c00001137983 */ /* 0x000f280000300800 */
[----:B------:R-:W4:Y:S01]  /*1edb0*/  LDL.LU R20, [R1+0x1cc] ;  /* 0x0001cc0001147983 */ /* 0x000f220000300800 */
[----:B------:R0:W1:Y:S03]  /*1edc0*/  MUFU.RCP R4, R60 ;  /* 0x0000003c00047308 */ /* 0x0000660000001000 */
[----:B------:R-:W4:Y:S04]  /*1edd0*/  LDL.LU R23, [R1+0x1d0] ;  /* 0x0001d00001177983 */ /* 0x000f280000300800 */
[----:B------:R-:W4:Y:S04]  /*1ede0*/  LDL.LU R25, [R1+0x1dc] ;  /* 0x0001dc0001197983 */ /* 0x000f280000300800 */
[----:B0-----:R-:W4:Y:S04]  /*1edf0*/  LDL.LU R60, [R1+0x1e0] ;  /* 0x0001e000013c7983 */ /* 0x001f280000300800 */
[----:B------:R-:W4:Y:S01]  /*1ee00*/  LDL.LU R29, [R1+0x1ec] ;  /* 0x0001ec00011d7983 */ /* 0x000f220000300800 */
[----:B---3--:R-:W-:-:S02]  /*1ee10*/  FMUL R2, R5, R21 ;  /* 0x0000001505027220 */ /* 0x008fc40000400000 */
[----:B------:R-:W-:-:S03]  /*1ee20*/  FMUL R6, R5, R22 ;  /* 0x0000001605067220 */ /* 0x000fc60000400000 */
[----:B------:R0:W-:Y:S04]  /*1ee30*/  STL [R1+0x324], R2 ;  /* 0x0003240201007387 */ /* 0x0001e80000100800 */
[----:B------:R3:W-:Y:S01]  /*1ee40*/  STL [R1+0x320], R6 ;  /* 0x0003200601007387 */ /* 0x0007e20000100800 */
[C---:B------:R-:W-:Y:S02]  /*1ee50*/  FMUL R3, R5.reuse, R50 ;  /* 0x0000003205037220 */ /* 0x040fe40000400000 */
[----:B0-----:R-:W-:-:S03]  /*1ee60*/  FMUL R2, R5, R49 ;  /* 0x0000003105027220 */ /* 0x001fc60000400000 */
[----:B------:R0:W-:Y:S01]  /*1ee70*/  STL [R1+0x2ec], R3 ;  /* 0x0002ec0301007387 */ /* 0x0001e20000100800 */
[----:B---3--:R-:W-:-:S03]  /*1ee80*/  FMUL R6, R5, R46 ;  /* 0x0000002e05067220 */ /* 0x008fc60000400000 */
[----:B------:R3:W-:Y:S01]  /*1ee90*/  STL [R1+0x2e8], R2 ;  /* 0x0002e80201007387 */ /* 0x0007e20000100800 */
[----:B0-----:R-:W-:-:S03]  /*1eea0*/  FMUL R3, R5, R45 ;  /* 0x0000002d05037220 */ /* 0x001fc60000400000 */
[----:B------:R0:W-:Y:S01]  /*1eeb0*/  STL [R1+0x2e4], R6 ;  /* 0x0002e40601007387 */ /* 0x0001e20000100800 */
[----:B---3--:R-:W-:-:S03]  /*1eec0*/  FMUL R2, R5, R31 ;  /* 0x0000001f05027220 */ /* 0x008fc60000400000 */
[----:B------:R3:W-:Y:S01]  /*1eed0*/  STL [R1+0x2e0], R3 ;  /* 0x0002e00301007387 */ /* 0x0007e20000100800 */
[----:B0-----:R-:W-:-:S03]  /*1eee0*/  FMUL R6, R5, R33 ;  /* 0x0000002105067220 */ /* 0x001fc60000400000 */
[----:B------:R0:W-:Y:S01]  /*1eef0*/  STL [R1+0x2dc], R2 ;  /* 0x0002dc0201007387 */ /* 0x0001e20000100800 */
[----:B---3--:R-:W-:-:S03]  /*1ef00*/  FMUL R3, R5, R34 ;  /* 0x0000002205037220 */ /* 0x008fc60000400000 */
[----:B------:R-:W-:Y:S04]  /*1ef10*/  STL [R1+0x60], R6 ;  /* 0x0000600601007387 */ /* 0x000fe80000100800 */
[----:B------:R-:W3:Y:S04]  /*1ef20*/  LDL.LU R31, [R1+0x1f0] ;  /* 0x0001f000011f7983 */ /* 0x000ee80000300800 */
[----:B------:R2:W-:Y:S01]  /*1ef30*/  STL [R1+0x5c], R3 ;  /* 0x00005c0301007387 */ /* 0x0005e20000100800 */
[----:B0-----:R-:W-:-:S03]  /*1ef40*/  FMUL R2, R5, R37 ;  /* 0x0000002505027220 */ /* 0x001fc60000400000 */
[----:B------:R-:W3:Y:S04]  /*1ef50*/  LDL.LU R33, [R1+0x1fc] ;  /* 0x0001fc0001217983 */ /* 0x000ee80000300800 */
[----:B------:R-:W3:Y:S04]  /*1ef60*/  LDL.LU R34, [R1+0x200] ;  /* 0x0002000001227983 */ /* 0x000ee80000300800 */
[----:B------:R-:W3:Y:S04]  /*1ef70*/  LDL.LU R37, [R1+0x20c] ;  /* 0x00020c0001257983 */ /* 0x000ee80000300800 */
[----:B------:R-:W-:Y:S01]  /*1ef80*/  STL [R1+0x9c0], R2 ;  /* 0x0009c00201007387 */ /* 0x000fe20000100800 */
[----:B--2---:R-:W-:-:S05]  /*1ef90*/  FMUL R3, R5, R42 ;  /* 0x0000002a05037220 */ /* 0x004fca0000400000 */
[----:B------:R4:W-:Y:S02]  /*1efa0*/  STL [R1+0x9c4], R3 ;  /* 0x0009c40301007387 */ /* 0x0009e40000100800 */
[C---:B----4-:R-:W-:Y:S02]  /*1efb0*/  FMUL R3, R5.reuse, R7 ;  /* 0x0000000705037220 */ /* 0x050fe40000400000 */
[----:B------:R-:W-:-:S05]  /*1efc0*/  FMUL R2, R5, R8 ;  /* 0x0000000805027220 */ /* 0x000fca0000400000 */
[----:B------:R0:W-:Y:S04]  /*1efd0*/  STL [R1+0x9c8], R2 ;  /* 0x0009c80201007387 */ /* 0x0001e80000100800 */
[----:B------:R2:W-:Y:S01]  /*1efe0*/  STL [R1+0x50], R3 ;  /* 0x0000500301007387 */ /* 0x0005e20000100800 */
[C---:B0-----:R-:W-:Y:S02]  /*1eff0*/  FMUL R2, R5.reuse, R11 ;  /* 0x0000000b05027220 */ /* 0x041fe40000400000 */
[----:B--2---:R-:W-:-:S05]  /*1f000*/  FMUL R3, R5, R12 ;  /* 0x0000000c05037220 */ /* 0x004fca0000400000 */
[----:B------:R0:W-:Y:S04]  /*1f010*/  STL [R1+0x9cc], R3 ;  /* 0x0009cc0301007387 */ /* 0x0001e80000100800 */
[----:B------:R2:W-:Y:S01]  /*1f020*/  STL [R1+0x48], R2 ;  /* 0x0000480201007387 */ /* 0x0005e20000100800 */
[C---:B-1----:R-:W-:Y:S02]  /*1f030*/  FMUL R5, R4.reuse, R19 ;  /* 0x0000001304057220 */ /* 0x042fe40000400000 */
[C---:B0-----:R-:W-:Y:S02]  /*1f040*/  FMUL R3, R4.reuse, R20 ;  /* 0x0000001404037220 */ /* 0x041fe40000400000 */
[----:B--2---:R-:W-:-:S05]  /*1f050*/  FMUL R2, R4, R16 ;  /* 0x0000001004027220 */ /* 0x004fca0000400000 */
[----:B------:R0:W-:Y:S04]  /*1f060*/  STL [R1+0x2d8], R2 ;  /* 0x0002d80201007387 */ /* 0x0001e80000100800 */
[----:B------:R1:W-:Y:S04]  /*1f070*/  STL [R1+0x2d4], R5 ;  /* 0x0002d40501007387 */ /* 0x0003e80000100800 */
[----:B------:R2:W-:Y:S01]  /*1f080*/  STL [R1+0x2d0], R3 ;  /* 0x0002d00301007387 */ /* 0x0005e20000100800 */
[C---:B0-----:R-:W-:Y:S02]  /*1f090*/  FMUL R2, R4.reuse, R23 ;  /* 0x0000001704027220 */ /* 0x041fe40000400000 */
[----:B-1----:R-:W-:-:S03]  /*1f0a0*/  FMUL R5, R4, R25 ;  /* 0x0000001904057220 */ /* 0x002fc60000400000 */
[----:B------:R0:W-:Y:S01]  /*1f0b0*/  STL [R1+0x2bc], R2 ;  /* 0x0002bc0201007387 */ /* 0x0001e20000100800 */
[----:B--2---:R-:W-:-:S03]  /*1f0c0*/  FMUL R3, R4, R60 ;  /* 0x0000003c04037220 */ /* 0x004fc60000400000 */
[----:B------:R-:W-:Y:S04]  /*1f0d0*/  STL [R1+0x2b8], R5 ;  /* 0x0002b80501007387 */ /* 0x000fe80000100800 */
[----:B------:R-:W2:Y:S01]  /*1f0e0*/  LDL.LU R13, [R1+0x210] ;  /* 0x00021000010d7983 */ /* 0x000ea20000300800 */
[----:B0-----:R-:W-:-:S03]  /*1f0f0*/  FMUL R2, R4, R29 ;  /* 0x0000001d04027220 */ /* 0x001fc60000400000 */
        /* <DEDUP_REMOVED lines=9> */
[----:B------:R-:W4:Y:S01]  /*1f190*/  LDL.LU R25, [R1+0x1d4] ;  /* 0x0001d40001197983 */ /* 0x000f220000300800 */
[----:B---3--:R-:W-:-:S03]  /*1f1a0*/  FMUL R2, R4, R31 ;  /* 0x0000001f04027220 */ /* 0x008fc60000400000 */
[----:B------:R-:W3:Y:S04]  /*1f1b0*/  LDL.LU R60, [R1+0x1d8] ;  /* 0x0001d800013c7983 */ /* 0x000ee80000300800 */
[----:B------:R-:W3:Y:S01]  /*1f1c0*/  LDL.LU R29, [R1+0x1e4] ;  /* 0x0001e400011d7983 */ /* 0x000ee20000300800 */
[----:B------:R-:W-:-:S03]  /*1f1d0*/  FMUL R5, R4, R33 ;  /* 0x0000002104057220 */ /* 0x000fc60000400000 */
[----:B------:R0:W-:Y:S01]  /*1f1e0*/  STL [R1+0x1e0], R2 ;  /* 0x0001e00201007387 */ /* 0x0001e20000100800 */
[----:B------:R-:W-:-:S03]  /*1f1f0*/  FMUL R3, R4, R34 ;  /* 0x0000002204037220 */ /* 0x000fc60000400000 */
[----:B------:R-:W-:Y:S04]  /*1f200*/  STL [R1+0x40], R5 ;  /* 0x0000400501007387 */ /* 0x000fe80000100800 */
[----:B------:R-:W3:Y:S01]  /*1f210*/  LDL.LU R49, [R1+0x1e8] ;  /* 0x0001e80001317983 */ /* 0x000ee20000300800 */
[----:B0-----:R-:W-:-:S03]  /*1f220*/  FMUL R2, R4, R37 ;  /* 0x0000002504027220 */ /* 0x001fc60000400000 */
[----:B------:R2:W-:Y:S04]  /*1f230*/  STL [R1+0x3c], R3 ;  /* 0x00003c0301007387 */ /* 0x0005e80000100800 */
[----:B------:R-:W3:Y:S04]  /*1f240*/  LDL.LU R46, [R1+0x1f4] ;  /* 0x0001f400012e7983 */ /* 0x000ee80000300800 */
[----:B------:R4:W-:Y:S04]  /*1f250*/  STL [R1+0x38], R2 ;  /* 0x0000380201007387 */ /* 0x0009e80000100800 */
[----:B------:R-:W3:Y:S04]  /*1f260*/  LDL.LU R45, [R1+0x1f8] ;  /* 0x0001f800012d7983 */ /* 0x000ee80000300800 */
[----:B------:R-:W3:Y:S04]  /*1f270*/  LDL.LU R42, [R1+0x204] ;  /* 0x00020400012a7983 */ /* 0x000ee80000300800 */
[----:B------:R-:W3:Y:S04]  /*1f280*/  LDL.LU R7, [R1+0x208] ;  /* 0x0002080001077983 */ /* 0x000ee80000300800 */
[----:B------:R-:W3:Y:S01]  /*1f290*/  LDL.LU R8, [R1+0x214] ;  /* 0x0002140001087983 */ /* 0x000ee20000300800 */
[----:B------:R0:W1:Y:S03]  /*1f2a0*/  MUFU.RCP R56, R15 ;  /* 0x0000000f00387308 */ /* 0x0000660000001000 */
[----:B------:R-:W3:Y:S04]  /*1f2b0*/  LDL.LU R11, [R1+0x21c] ;  /* 0x00021c00010b7983 */ /* 0x000ee80000300800 */
[----:B------:R-:W3:Y:S04]  /*1f2c0*/  LDL.LU R12, [R1+0x224] ;  /* 0x00022400010c7983 */ /* 0x000ee80000300800 */
[----:B0-----:R-:W3:Y:S04]  /*1f2d0*/  LDL.LU R15, [R1+0x22c] ;  /* 0x00022c00010f7983 */ /* 0x001ee80000300800 */
[----:B------:R-:W3:Y:S04]  /*1f2e0*/  LDL.LU R16, [R1+0x234] ;  /* 0x0002340001107983 */ /* 0x000ee80000300800 */
[----:B------:R-:W3:Y:S04]  /*1f2f0*/  LDL.LU R19, [R1+0x238] ;  /* 0x0002380001137983 */ /* 0x000ee80000300800 */
[----:B------:R-:W3:Y:S04]  /*1f300*/  LDL.LU R20, [R1+0x4e8] ;  /* 0x0004e80001147983 */ /* 0x000ee80000300800 */
[----:B------:R-:W3:Y:S04]  /*1f310*/  LDL.LU R31, [R1+0x23c] ;  /* 0x00023c00011f7983 */ /* 0x000ee80000300800 */
[----:B------:R-:W3:Y:S04]  /*1f320*/  LDL.LU R33, [R1+0x240] ;  /* 0x0002400001217983 */ /* 0x000ee80000300800 */
[----:B------:R-:W3:Y:S04]  /*1f330*/  LDL.LU R34, [R1+0x244] ;  /* 0x0002440001227983 */ /* 0x000ee80000300800 */
[----:B------:R-:W3:Y:S01]  /*1f340*/  LDL.LU R37, [R1+0x248] ;  /* 0x0002480001257983 */ /* 0x000ee20000300800 */
[----:B--2---:R-:W-:-:S05]  /*1f350*/  FMUL R3, R4, R13 ;  /* 0x0000000d04037220 */ /* 0x004fca0000400000 */
[----:B------:R0:W-:Y:S01]  /*1f360*/  STL [R1+0x34], R3 ;  /* 0x0000340301007387 */ /* 0x0001e20000100800 */
[----:B----4-:R-:W-:-:S05]  /*1f370*/  FMUL R2, R4, R14 ;  /* 0x0000000e04027220 */ /* 0x010fca0000400000 */
[----:B------:R2:W-:Y:S01]  /*1f380*/  STL [R1+0x30], R2 ;  /* 0x0000300201007387 */ /* 0x0005e20000100800 */
[C---:B------:R-:W-:Y:S02]  /*1f390*/  FMUL R5, R4.reuse, R17 ;  /* 0x0000001104057220 */ /* 0x040fe40000400000 */
[----:B0-----:R-:W-:-:S03]  /*1f3a0*/  FMUL R3, R4, R18 ;  /* 0x0000001204037220 */ /* 0x001fc60000400000 */
[----:B------:R-:W-:Y:S01]  /*1f3b0*/  STL [R1+0x2c], R5 ;  /* 0x00002c0501007387 */ /* 0x000fe20000100800 */
[----:B--2---:R-:W-:-:S03]  /*1f3c0*/  FMUL R2, R4, R21 ;  /* 0x0000001504027220 */ /* 0x004fc60000400000 */
[----:B------:R1:W-:Y:S04]  /*1f3d0*/  STL [R1+0x28], R3 ;  /* 0x0000280301007387 */ /* 0x0003e80000100800 */
[----:B------:R0:W-:Y:S01]  /*1f3e0*/  STL [R1+0x24], R2 ;  /* 0x0000240201007387 */ /* 0x0001e20000100800 */
[C---:B-1----:R-:W-:Y:S02]  /*1f3f0*/  FMUL R3, R56.reuse, R50 ;  /* 0x0000003238037220 */ /* 0x042fe40000400000 */
[----:B0-----:R-:W-:-:S03]  /*1f400*/  FMUL R2, R56, R23 ;  /* 0x0000001738027220 */ /* 0x001fc60000400000 */
[----:B------:R3:W-:Y:S01]  /*1f410*/  STL [R1+0x1ec], R3 ;  /* 0x0001ec0301007387 */ /* 0x0007e20000100800 */
[----:B------:R-:W-:-:S03]  /*1f420*/  FMUL R4, R56, R25 ;  /* 0x0000001938047220 */ /* 0x000fc60000400000 */
[----:B------:R0:W-:Y:S01]  /*1f430*/  STL [R1+0x1dc], R2 ;  /* 0x0001dc0201007387 */ /* 0x0001e20000100800 */
[----:B---3--:R-:W-:-:S03]  /*1f440*/  FMUL R3, R56, R60 ;  /* 0x0000003c38037220 */ /* 0x008fc60000400000 */
[----:B------:R-:W-:Y:S01]  /*1f450*/  STL [R1+0x1d4], R4 ;  /* 0x0001d40401007387 */ /* 0x000fe20000100800 */
[----:B0-----:R-:W-:-:S03]  /*1f460*/  FMUL R2, R56, R29 ;  /* 0x0000001d38027220 */ /* 0x001fc60000400000 */
[----:B------:R-:W2:Y:S04]  /*1f470*/  LDL.LU R23, [R1+0x250] ;  /* 0x0002500001177983 */ /* 0x000ea80000300800 */
[----:B------:R0:W-:Y:S04]  /*1f480*/  STL [R1+0x1d0], R3 ;  /* 0x0001d00301007387 */ /* 0x0001e80000100800 */
[----:B------:R-:W3:Y:S04]  /*1f490*/  LDL.LU R25, [R1+0x254] ;  /* 0x0002540001197983 */ /* 0x000ee80000300800 */
[----:B------:R1:W-:Y:S01]  /*1f4a0*/  STL [R1+0x1cc], R2 ;  /* 0x0001cc0201007387 */ /* 0x0003e20000100800 */
[C---:B0-----:R-:W-:Y:S01]  /*1f4b0*/  FMUL R3, R56.reuse, R49 ;  /* 0x0000003138037220 */ /* 0x041fe20000400000 */
[----:B------:R-:W0:Y:S02]  /*1f4c0*/  MUFU.RCP R14, R22 ;  /* 0x00000016000e7308 */ /* 0x000e240000001000 */
[----:B------:R-:W4:Y:S04]  /*1f4d0*/  LDL.LU R60, [R1+0x2c0] ;  /* 0x0002c000013c7983 */ /* 0x000f280000300800 */
[----:B------:R-:W4:Y:S01]  /*1f4e0*/  LDL.LU R29, [R1+0x2c4] ;  /* 0x0002c400011d7983 */ /* 0x000f220000300800 */
[----:B-1----:R-:W-:-:S02]  /*1f4f0*/  FMUL R2, R56, R46 ;  /* 0x0000002e38027220 */ /* 0x002fc40000400000 */
[C---:B------:R-:W-:Y:S01]  /*1f500*/  FMUL R4, R56.reuse, R45 ;  /* 0x0000002d38047220 */ /* 0x040fe20000400000 */
[----:B------:R-:W-:Y:S04]  /*1f510*/  STL [R1+0x1c8], R3 ;  /* 0x0001c80301007387 */ /* 0x000fe80000100800 */
[----:B------:R-:W-:Y:S04]  /*1f520*/  STL [R1+0x1c4], R2 ;  /* 0x0001c40201007387 */ /* 0x000fe80000100800 */
[----:B------:R1:W-:Y:S01]  /*1f530*/  STL [R1+0x1c0], R4 ;  /* 0x0001c00401007387 */ /* 0x0003e20000100800 */
[----:B------:R-:W-:-:S02]  /*1f540*/  FMUL R6, R56, R11 ;  /* 0x0000000b38067220 */ /* 0x000fc40000400000 */
[C---:B-1----:R-:W-:Y:S02]  /*1f550*/  FMUL R4, R56.reuse, R8 ;  /* 0x0000000838047220 */ /* 0x042fe40000400000 */
[----:B------:R-:W-:-:S03]  /*1f560*/  FMUL R5, R56, R12 ;  /* 0x0000000c38057220 */ /* 0x000fc60000400000 */
[----:B------:R1:W-:Y:S04]  /*1f570*/  STL [R1+0x10], R4 ;  /* 0x0000100401007387 */ /* 0x0003e80000100800 */
[----:B------:R0:W-:Y:S01]  /*1f580*/  STL [R1+0xc], R6 ;  /* 0x00000c0601007387 */ /* 0x0001e20000100800 */
[----:B-1----:R-:W-:-:S03]  /*1f590*/  FMUL R4, R56, R15 ;  /* 0x0000000f38047220 */ /* 0x002fc60000400000 */
[----:B------:R-:W-:Y:S04]  /*1f5a0*/  STL [R1+0x8], R5 ;  /* 0x0000080501007387 */ /* 0x000fe80000100800 */
[----:B------:R1:W-:Y:S01]  /*1f5b0*/  STL [R1], R4 ;  /* 0x0000000401007387 */ /* 0x0003e20000100800 */
[C---:B0-----:R-:W-:Y:S02]  /*1f5c0*/  FMUL R6, R14.reuse, R33 ;  /* 0x000000210e067220 */ /* 0x041fe40000400000 */
[C---:B-1----:R-:W-:Y:S02]  /*1f5d0*/  FMUL R4, R14.reuse, R31 ;  /* 0x0000001f0e047220 */ /* 0x042fe40000400000 */
[----:B------:R-:W-:-:S03]  /*1f5e0*/  FMUL R5, R14, R34 ;  /* 0x000000220e057220 */ /* 0x000fc60000400000 */
[----:B------:R0:W-:Y:S04]  /*1f5f0*/  STL [R1+0x1bc], R4 ;  /* 0x0001bc0401007387 */ /* 0x0001e80000100800 */
[----:B------:R-:W-:Y:S04]  /*1f600*/  STL [R1+0x1b8], R6 ;  /* 0x0001b80601007387 */ /* 0x000fe80000100800 */
[----:B------:R-:W4:Y:S01]  /*1f610*/  LDL.LU R9, [R1+0x2c8] ;  /* 0x0002c80001097983 */ /* 0x000f220000300800 */
[----:B0-----:R-:W-:-:S03]  /*1f620*/  FMUL R4, R14, R37 ;  /* 0x000000250e047220 */ /* 0x001fc60000400000 */
[----:B------:R-:W-:Y:S04]  /*1f630*/  STL [R1+0x1b4], R5 ;  /* 0x0001b40501007387 */ /* 0x000fe80000100800 */
[----:B------:R-:W4:Y:S04]  /*1f640*/  LDL.LU R10, [R1+0x2f0] ;  /* 0x0002f000010a7983 */ /* 0x000f280000300800 */
[----:B------:R2:W-:Y:S01]  /*1f650*/  STL [R1+0x1b0], R4 ;  /* 0x0001b00401007387 */ /* 0x0005e20000100800 */
        /* <DEDUP_REMOVED lines=10> */
[C---:B------:R-:W-:Y:S01]  /*1f700*/  FMUL R3, R56.reuse, R42 ;  /* 0x0000002a38037220 */ /* 0x040fe20000400000 */
[----:B------:R0:W1:Y:S01]  /*1f710*/  MUFU.RCP R15, R20 ;  /* 0x00000014000f7308 */ /* 0x0000620000001000 */
[----:B------:R-:W-:-:S02]  /*1f720*/  FMUL R2, R56, R7 ;  /* 0x0000000738027220 */ /* 0x000fc40000400000 */
[----:B------:R-:W-:Y:S02]  /*1f730*/  FMUL R56, R56, R19 ;  /* 0x0000001338387220 */ /* 0x000fe40000400000 */
[----:B--2---:R-:W-:-:S05]  /*1f740*/  FMUL R4, R14, R23 ;  /* 0x000000170e047220 */ /* 0x004fca0000400000 */
[----:B------:R2:W-:Y:S01]  /*1f750*/  STL [R1+0x1ac], R4 ;  /* 0x0001ac0401007387 */ /* 0x0005e20000100800 */
[----:B---3--:R-:W-:-:S05]  /*1f760*/  FMUL R6, R14, R25 ;  /* 0x000000190e067220 */ /* 0x008fca0000400000 */
[----:B------:R-:W-:Y:S01]  /*1f770*/  STL [R1+0x1a8], R6 ;  /* 0x0001a80601007387 */ /* 0x000fe20000100800 */
[----:B----4-:R-:W-:-:S03]  /*1f780*/  FMUL R5, R14, R60 ;  /* 0x0000003c0e057220 */ /* 0x010fc60000400000 */
[----:B------:R-:W3:Y:S01]  /*1f790*/  LDL.LU R18, [R1+0x25c] ;  /* 0x00025c0001127983 */ /* 0x000ee20000300800 */
[----:B--2---:R-:W-:-:S03]  /*1f7a0*/  FMUL R4, R14, R29 ;  /* 0x0000001d0e047220 */ /* 0x004fc60000400000 */
[----:B------:R1:W-:Y:S04]  /*1f7b0*/  STL [R1+0x198], R5 ;  /* 0x0001980501007387 */ /* 0x0003e80000100800 */
[----:B------:R-:W2:Y:S04]  /*1f7c0*/  LDL.LU R21, [R1+0x2cc] ;  /* 0x0002cc0001157983 */ /* 0x000ea80000300800 */
        /* <DEDUP_REMOVED lines=14> */
[----:B------:R-:W2:Y:S01]  /*1f8b0*/  LDL.LU R29, [R1+0x514] ;  /* 0x00051400011d7983 */ /* 0x000ea20000300800 */
[----:B------:R-:W-:-:S02]  /*1f8c0*/  FMUL R55, R14, R9 ;  /* 0x000000090e377220 */ /* 0x000fc40000400000 */
[C---:B------:R-:W-:Y:S02]  /*1f8d0*/  FMUL R54, R14.reuse, R10 ;  /* 0x0000000a0e367220 */ /* 0x040fe40000400000 */
[C---:B------:R-:W-:Y:S02]  /*1f8e0*/  FMUL R51, R14.reuse, R13 ;  /* 0x0000000d0e337220 */ /* 0x040fe40000400000 */
[C---:B------:R-:W-:Y:S02]  /*1f8f0*/  FMUL R50, R14.reuse, R50 ;  /* 0x000000320e327220 */ /* 0x040fe40000400000 */
[C---:B------:R-:W-:Y:S02]  /*1f900*/  FMUL R47, R14.reuse, R17 ;  /* 0x000000110e2f7220 */ /* 0x040fe40000400000 */
[C---:B------:R-:W-:Y:S02]  /*1f910*/  FMUL R46, R14.reuse, R46 ;  /* 0x0000002e0e2e7220 */ /* 0x040fe40000400000 */
[----:B------:R-:W-:-:S02]  /*1f920*/  FMUL R16, R14, R16 ;  /* 0x000000100e107220 */ /* 0x000fc40000400000 */
[----:B------:R-:W-:Y:S02]  /*1f930*/  FMUL R14, R14, R31 ;  /* 0x0000001f0e0e7220 */ /* 0x000fe40000400000 */
[----:B------:R-:W2:Y:S01]  /*1f940*/  LDL.LU R31, [R1+0x518] ;  /* 0x00051800011f7983 */ /* 0x000ea20000300800 */
[C---:B-1----:R-:W-:Y:S01]  /*1f950*/  FMUL R5, R15.reuse, R34 ;  /* 0x000000220f057220 */ /* 0x042fe20000400000 */
[----:B------:R0:W1:Y:S01]  /*1f960*/  MUFU.RCP R43, R33 ;  /* 0x00000021002b7308 */ /* 0x0000620000001000 */
[----:B----4-:R-:W-:-:S03]  /*1f970*/  FMUL R4, R15, R37 ;  /* 0x000000250f047220 */ /* 0x010fc60000400000 */
[----:B------:R2:W-:Y:S04]  /*1f980*/  STL [R1+0x190], R5 ;  /* 0x0001900501007387 */ /* 0x0005e80000100800 */
[----:B0-----:R-:W4:Y:S04]  /*1f990*/  LDL.LU R33, [R1+0x51c] ;  /* 0x00051c0001217983 */ /* 0x001f280000300800 */
[----:B------:R0:W-:Y:S04]  /*1f9a0*/  STL [R1+0x184], R4 ;  /* 0x0001840401007387 */ /* 0x0001e80000100800 */
[----:B------:R-:W4:Y:S04]  /*1f9b0*/  LDL.LU R34, [R1+0x520] ;  /* 0x0005200001227983 */ /* 0x000f280000300800 */
[----:B------:R-:W4:Y:S01]  /*1f9c0*/  LDL.LU R37, [R1+0x524] ;  /* 0x0005240001257983 */ /* 0x000f220000300800 */
[----:B---3--:R-:W-:-:S02]  /*1f9d0*/  FMUL R6, R15, R18 ;  /* 0x000000120f067220 */ /* 0x008fc40000400000 */
[----:B--2---:R-:W-:-:S03]  /*1f9e0*/  FMUL R5, R15, R21 ;  /* 0x000000150f057220 */ /* 0x004fc60000400000 */
[----:B------:R2:W-:Y:S01]  /*1f9f0*/  STL [R1+0x180], R6 ;  /* 0x0001800601007387 */ /* 0x0005e20000100800 */
[----:B0-----:R-:W-:-:S03]  /*1fa00*/  FMUL R4, R15, R22 ;  /* 0x000000160f047220 */ /* 0x001fc60000400000 */
[----:B------:R0:W-:Y:S01]  /*1fa10*/  STL [R1+0x17c], R5 ;  /* 0x00017c0501007387 */ /* 0x0001e20000100800 */
[----:B--2---:R-:W-:-:S03]  /*1fa20*/  FMUL R6, R15, R49 ;  /* 0x000000310f067220 */ /* 0x004fc60000400000 */
[----:B------:R2:W-:Y:S01]  /*1fa30*/  STL [R1+0x178], R4 ;  /* 0x0001780401007387 */ /* 0x0005e20000100800 */
[----:B0-----:R-:W-:-:S03]  /*1fa40*/  FMUL R5, R15, R45 ;  /* 0x0000002d0f057220 */ /* 0x001fc60000400000 */
[----:B------:R-:W-:Y:S01]  /*1fa50*/  STL [R1+0x16c], R6 ;  /* 0x00016c0601007387 */ /* 0x000fe20000100800 */
[----:B--2---:R-:W-:-:S03]  /*1fa60*/  FMUL R4, R15, R42 ;  /* 0x0000002a0f047220 */ /* 0x004fc60000400000 */
[----:B------:R-:W-:Y:S04]  /*1fa70*/  STL [R1+0x168], R5 ;  /* 0x0001680501007387 */ /* 0x000fe80000100800 */
[----:B------:R1:W-:Y:S04]  /*1fa80*/  STL [R1+0x164], R4 ;  /* 0x0001640401007387 */ /* 0x0003e80000100800 */
[----:B------:R-:W2:Y:S01]  /*1fa90*/  LDL.LU R9, [R1+0x528] ;  /* 0x0005280001097983 */ /* 0x000ea20000300800 */
[----:B------:R-:W-:-:S03]  /*1faa0*/  FMUL R49, R15, R11 ;  /* 0x0000000b0f317220 */ /* 0x000fc60000400000 */
[----:B------:R-:W3:Y:S01]  /*1fab0*/  LDL.LU R10, [R1+0x530] ;  /* 0x00053000010a7983 */ /* 0x000ee20000300800 */
[C---:B------:R-:W-:Y:S02]  /*1fac0*/  FMUL R48, R15.reuse, R12 ;  /* 0x0000000c0f307220 */ /* 0x040fe40000400000 */
[C---:B------:R-:W-:Y:S02]  /*1fad0*/  FMUL R53, R15.reuse, R7 ;  /* 0x000000070f357220 */ /* 0x040fe40000400000 */
[C---:B------:R-:W-:Y:S02]  /*1fae0*/  FMUL R45, R15.reuse, R19 ;  /* 0x000000130f2d7220 */ /* 0x040fe40000400000 */
[C---:B------:R-:W-:Y:S02]  /*1faf0*/  FMUL R52, R15.reuse, R8 ;  /* 0x000000080f347220 */ /* 0x040fe40000400000 */
[C---:B------:R-:W-:Y:S02]  /*1fb00*/  FMUL R13, R15.reuse, R20 ;  /* 0x000000140f0d7220 */ /* 0x040fe40000400000 */
[----:B------:R-:W-:-:S02]  /*1fb10*/  FMUL R12, R15, R23 ;  /* 0x000000170f0c7220 */ /* 0x000fc40000400000 */
[----:B-1----:R-:W-:-:S05]  /*1fb20*/  FMUL R4, R43, R29 ;  /* 0x0000001d2b047220 */ /* 0x002fca0000400000 */
[----:B------:R0:W-:Y:S04]  /*1fb30*/  STL [R1+0x12c], R4 ;  /* 0x00012c0401007387 */ /* 0x0001e80000100800 */
[----:B------:R-:W3:Y:S04]  /*1fb40*/  LDL.LU R17, [R1+0x538] ;  /* 0x0005380001117983 */ /* 0x000ee80000300800 */
[----:B------:R-:W3:Y:S01]  /*1fb50*/  LDL.LU R11, [R1+0x540] ;  /* 0x00054000010b7983 */ /* 0x000ee20000300800 */
[----:B------:R-:W-:-:S03]  /*1fb60*/  FMUL R15, R15, R25 ;  /* 0x000000190f0f7220 */ /* 0x000fc60000400000 */
[----:B------:R-:W3:Y:S04]  /*1fb70*/  LDL.LU R21, [R1+0x548] ;  /* 0x0005480001157983 */ /* 0x000ee80000300800 */
[----:B------:R-:W3:Y:S04]  /*1fb80*/  LDL.LU R22, [R1+0x554] ;  /* 0x0005540001167983 */ /* 0x000ee80000300800 */
[----:B------:R-:W3:Y:S04]  /*1fb90*/  LDL.LU R19, [R1+0x55c] ;  /* 0x00055c0001137983 */ /* 0x000ee80000300800 */
[----:B------:R-:W3:Y:S04]  /*1fba0*/  LDL.LU R8, [R1+0x568] ;  /* 0x0005680001087983 */ /* 0x000ee80000300800 */
[----:B------:R-:W3:Y:S04]  /*1fbb0*/  LDL.LU R25, [R1+0x570] ;  /* 0x0005700001197983 */ /* 0x000ee80000300800 */
[----:B------:R-:W3:Y:S01]  /*1fbc0*/  LDL.LU R20, [R1+0x578] ;  /* 0x0005780001147983 */ /* 0x000ee20000300800 */
[----:B0-----:R-:W-:-:S03]  /*1fbd0*/  FMUL R4, R43, R31 ;  /* 0x0000001f2b047220 */ /* 0x001fc60000400000 */
[----:B------:R-:W3:Y:S04]  /*1fbe0*/  LDL.LU R23, [R1+0x580] ;  /* 0x0005800001177983 */ /* 0x000ee80000300800 */
[----:B------:R0:W-:Y:S01]  /*1fbf0*/  STL [R1+0x128], R4 ;  /* 0x0001280401007387 */ /* 0x0001e20000100800 */
[----:B----4-:R-:W-:-:S05]  /*1fc00*/  FMUL R6, R43, R33 ;  /* 0x000000212b067220 */ /* 0x010fca0000400000 */
[----:B------:R-:W-:Y:S01]  /*1fc10*/  STL [R1+0x124], R6 ;  /* 0x0001240601007387 */ /* 0x000fe20000100800 */
[----:B------:R-:W-:-:S03]  /*1fc20*/  FMUL R5, R43, R34 ;  /* 0x000000222b057220 */ /* 0x000fc60000400000 */
[----:B------:R-:W4:Y:S01]  /*1fc30*/  LDL.LU R29, [R1+0x52c] ;  /* 0x00052c00011d7983 */ /* 0x000f220000300800 */
[----:B0-----:R-:W-:-:S03]  /*1fc40*/  FMUL R4, R43, R37 ;  /* 0x000000252b047220 */ /* 0x001fc60000400000 */
[----:B------:R-:W-:Y:S04]  /*1fc50*/  STL [R1+0x120], R5 ;  /* 0x0001200501007387 */ /* 0x000fe80000100800 */
[----:B------:R-:W4:Y:S04]  /*1fc60*/  LDL.LU R31, [R1+0x534] ;  /* 0x00053400011f7983 */ /* 0x000f280000300800 */
[----:B------:R0:W-:Y:S04]  /*1fc70*/  STL [R1+0x11c], R4 ;  /* 0x00011c0401007387 */ /* 0x0001e80000100800 */
[----:B------:R-:W4:Y:S04]  /*1fc80*/  LDL.LU R33, [R1+0x53c] ;  /* 0x00053c0001217983 */ /* 0x000f280000300800 */
[----:B------:R-:W4:Y:S04]  /*1fc90*/  LDL.LU R34, [R1+0x544] ;  /* 0x0005440001227983 */ /* 0x000f280000300800 */
[----:B------:R-:W4:Y:S04]  /*1fca0*/  LDL.LU R37, [R1+0x54c] ;  /* 0x00054c0001257983 */ /* 0x000f280000300800 */
[----:B0-----:R-:W4:Y:S01]  /*1fcb0*/  LDL.LU R4, [R1+0x550] ;  /* 0x0005500001047983 */ /* 0x001f220000300800 */
[----:B------:R0:W4:Y:S03]  /*1fcc0*/  MUFU.RCP R44, R60 ;  /* 0x0000003c002c7308 */ /* 0x0001260000001000 */
        /* <DEDUP_REMOVED lines=9> */
[----:B0-----:R-:W4:Y:S01]  /*1fd60*/  LDL.LU R60, [R1+0x594] ;  /* 0x00059400013c7983 */ /* 0x001f220000300800 */
[----:B--2---:R-:W-:-:S02]  /*1fd70*/  FMUL R9, R43, R9 ;  /* 0x000000092b097220 */ /* 0x004fc40000400000 */
[----:B---3--:R-:W-:-:S03]  /*1fd80*/  FMUL R10, R43, R10 ;  /* 0x0000000a2b0a7220 */ /* 0x008fc60000400000 */
[----:B------:R0:W-:Y:S04]  /*1fd90*/  STL [R1+0x118], R9 ;  /* 0x0001180901007387 */ /* 0x0001e80000100800 */
[----:B------:R1:W-:Y:S01]  /*1fda0*/  STL [R1+0x114], R10 ;  /* 0x0001140a01007387 */ /* 0x0003e20000100800 */
[----:B0-----:R-:W-:-:S05]  /*1fdb0*/  FMUL R9, R43, R17 ;  /* 0x000000112b097220 */ /* 0x001fca0000400000 */
[----:B------:R0:W-:Y:S01]  /*1fdc0*/  STL [R1+0x110], R9 ;  /* 0x0001100901007387 */ /* 0x0001e20000100800 */
[C---:B------:R-:W-:Y:S02]  /*1fdd0*/  FMUL R11, R43.reuse, R11 ;  /* 0x0000000b2b0b7220 */ /* 0x040fe40000400000 */
[C---:B------:R-:W-:Y:S02]  /*1fde0*/  FMUL R17, R43.reuse, R21 ;  /* 0x000000152b117220 */ /* 0x040fe40000400000 */
[C---:B-1----:R-:W-:Y:S02]  /*1fdf0*/  FMUL R10, R43.reuse, R22 ;  /* 0x000000162b0a7220 */ /* 0x042fe40000400000 */
[C---:B------:R-:W-:Y:S02]  /*1fe00*/  FMUL R19, R43.reuse, R19 ;  /* 0x000000132b137220 */ /* 0x040fe40000400000 */
[C---:B0-----:R-:W-:Y:S02]  /*1fe10*/  FMUL R9, R43.reuse, R8 ;  /* 0x000000082b097220 */ /* 0x041fe40000400000 */
[----:B------:R-:W-:-:S02]  /*1fe20*/  FMUL R25, R43, R25 ;  /* 0x000000192b197220 */ /* 0x000fc40000400000 */
[C---:B------:R-:W-:Y:S02]  /*1fe30*/  FMUL R8, R43.reuse, R20 ;  /* 0x000000142b087220 */ /* 0x040fe40000400000 */
[----:B------:R-:W-:Y:S02]  /*1fe40*/  FMUL R43, R43, R23 ;  /* 0x000000172b2b7220 */ /* 0x000fe40000400000 */
[----:B------:R-:W2:Y:S01]  /*1fe50*/  LDL.LU R23, [R1+0x598] ;  /* 0x0005980001177983 */ /* 0x000ea20000300800 */
[----:B------:R0:W1:Y:S03]  /*1fe60*/  MUFU.RCP R20, R28 ;  /* 0x0000001c00147308 */ /* 0x0000660000001000 */
[----:B------:R-:W3:Y:S04]  /*1fe70*/  LDL.LU R22, [R1+0x59c] ;  /* 0x00059c0001167983 */ /* 0x000ee80000300800 */
[----:B------:R-:W2:Y:S04]  /*1fe80*/  LDL.LU R21, [R1+0x5a0] ;  /* 0x0005a00001157983 */ /* 0x000ea80000300800 */
[----:B0-----:R-:W2:Y:S01]  /*1fe90*/  LDL.LU R28, [R1+0x9e8] ;  /* 0x0009e800011c7983 */ /* 0x001ea20000300800 */
[----:B----4-:R-:W-:-:S05]  /*1fea0*/  FMUL R29, R44, R29 ;  /* 0x0000001d2c1d7220 */ /* 0x010fca0000400000 */
[----:B------:R0:W-:Y:S01]  /*1feb0*/  STL [R1+0x10c], R29 ;  /* 0x00010c1d01007387 */ /* 0x0001e20000100800 */
[----:B------:R-:W-:-:S03]  /*1fec0*/  FMUL R31, R44, R31 ;  /* 0x0000001f2c1f7220 */ /* 0x000fc60000400000 */
[----:B0-----:R-:W4:Y:S01]  /*1fed0*/  LDL.LU R29, [R1+0x9e4] ;  /* 0x0009e400011d7983 */ /* 0x001f220000300800 */
[----:B------:R-:W-:-:S03]  /*1fee0*/  FMUL R33, R44, R33 ;  /* 0x000000212c217220 */ /* 0x000fc60000400000 */
[----:B------:R0:W-:Y:S01]  /*1fef0*/  STL [R1+0x108], R31 ;  /* 0x0001081f01007387 */ /* 0x0001e20000100800 */
[C---:B------:R-:W-:Y:S02]  /*1ff00*/  FMUL R34, R44.reuse, R34 ;  /* 0x000000222c227220 */ /* 0x040fe40000400000 */
[C---:B------:R-:W-:Y:S01]  /*1ff10*/  FMUL R37, R44.reuse, R37 ;  /* 0x000000252c257220 */ /* 0x040fe20000400000 */
[----:B0-----:R-:W2:Y:S04]  /*1ff20*/  LDL.LU R31, [R1+0x9e0] ;  /* 0x0009e000011f7983 */ /* 0x001ea80000300800 */
[----:B------:R0:W-:Y:S04]  /*1ff30*/  STL [R1+0x104], R33 ;  /* 0x0001042101007387 */ /* 0x0001e80000100800 */
[----:B0-----:R-:W2:Y:S04]  /*1ff40*/  LDL.LU R33, [R1+0x9dc] ;  /* 0x0009dc0001217983 */ /* 0x001ea80000300800 */
[----:B------:R0:W-:Y:S04]  /*1ff50*/  STL [R1+0x100], R34 ;  /* 0x0001002201007387 */ /* 0x0001e80000100800 */
[----:B0-----:R-:W2:Y:S04]  /*1ff60*/  LDL.LU R34, [R1+0x9d8] ;  /* 0x0009d80001227983 */ /* 0x001ea80000300800 */
[----:B------:R0:W-:Y:S04]  /*1ff70*/  STL [R1+0xfc], R37 ;  /* 0x0000fc2501007387 */ /* 0x0001e80000100800 */
[----:B0-----:R-:W1:Y:S01]  /*1ff80*/  LDL.LU R37, [R1+0x9d4] ;  /* 0x0009d40001257983 */ /* 0x001e620000300800 */
[----:B------:R-:W-:-:S02]  /*1ff90*/  FMUL R4, R44, R4 ;  /* 0x000000042c047220 */ /* 0x000fc40000400000 */
[----:B------:R-:W-:-:S03]  /*1ffa0*/  FMUL R5, R44, R5 ;  /* 0x000000052c057220 */ /* 0x000fc60000400000 */
[----:B------:R0:W-:Y:S04]  /*1ffb0*/  STL [R1+0xf8], R4 ;  /* 0x0000f80401007387 */ /* 0x0001e80000100800 */
[----:B------:R-:W-:Y:S01]  /*1ffc0*/  STL [R1+0xcc], R5 ;  /* 0x0000cc0501007387 */ /* 0x000fe20000100800 */
[----:B0-----:R-:W-:-:S05]  /*1ffd0*/  FMUL R4, R44, R61 ;  /* 0x0000003d2c047220 */ /* 0x001fca0000400000 */
[----:B------:R0:W-:Y:S02]  /*1ffe0*/  STL [R1+0xc8], R4 ;  /* 0x0000c80401007387 */ /* 0x0001e40000100800 */
[----:B0-----:R-:W-:Y:S02]  /*1fff0*/  FMUL R4, R44, R58 ;  /* 0x0000003a2c047220 */ /* 0x001fe40000400000 */
[C---:B-1----:R-:W-:Y:S02]  /*20000*/  FMUL R58, R20.reuse, R37 ;  /* 0x00000025143a7220 */ /* 0x042fe40000400000 */
[----:B--2---:R-:W-:Y:S02]  /*20010*/  FMUL R37, R20, R34 ;  /* 0x0000002214257220 */ /* 0x004fe40000400000 */
[----:B------:R-:W2:Y:S01]  /*20020*/  LDL.LU R34, [R1+0x5b0] ;  /* 0x0005b00001227983 */ /* 0x000ea20000300800 */
[C---:B------:R-:W-:Y:S02]  /*20030*/  FMUL R7, R44.reuse, R7 ;  /* 0x000000072c077220 */ /* 0x040fe40000400000 */
[C---:B------:R-:W-:Y:S01]  /*20040*/  FMUL R18, R44.reuse, R18 ;  /* 0x000000122c127220 */ /* 0x040fe20000400000 */
[----:B------:R0:W-:Y:S01]  /*20050*/  STL [R1+0x1c], R58 ;  /* 0x00001c3a01007387 */ /* 0x0001e20000100800 */
[----:B------:R-:W-:-:S02]  /*20060*/  FMUL R6, R44, R6 ;  /* 0x000000062c067220 */ /* 0x000fc40000400000 */
[C---:B------:R-:W-:Y:S02]  /*20070*/  FMUL R24, R44.reuse, R24 ;  /* 0x000000182c187220 */ /* 0x040fe40000400000 */
[C---:B------:R-:W-:Y:S02]  /*20080*/  FMUL R5, R44.reuse, R59 ;  /* 0x0000003b2c057220 */ /* 0x040fe40000400000 */
[C---:B------:R-:W-:Y:S01]  /*20090*/  FMUL R42, R44.reuse, R42 ;  /* 0x0000002a2c2a7220 */ /* 0x040fe20000400000 */
[----:B------:R1:W-:Y:S01]  /*200a0*/  STL [R1+0x14], R37 ;  /* 0x0000142501007387 */ /* 0x0003e20000100800 */
[----:B------:R-:W-:Y:S02]  /*200b0*/  FMUL R44, R44, R60 ;  /* 0x0000003c2c2c7220 */ /* 0x000fe40000400000 */
[C---:B------:R-:W-:Y:S02]  /*200c0*/  FMUL R60, R20.reuse, R33 ;  /* 0x00000021143c7220 */ /* 0x040fe40000400000 */
[----:B------:R-:W3:Y:S01]  /*200d0*/  LDL.LU R33, [R1+0x5b8] ;  /* 0x0005b80001217983 */ /* 0x000ee20000300800 */
[----:B------:R-:W-:-:S02]  /*200e0*/  FMUL R61, R20, R31 ;  /* 0x0000001f143d7220 */ /* 0x000fc40000400000 */
[C---:B----4-:R-:W-:Y:S01]  /*200f0*/  FMUL R59, R20.reuse, R29 ;  /* 0x0000001d143b7220 */ /* 0x050fe20000400000 */
[----:B------:R-:W4:Y:S04]  /*20100*/  LDL.LU R31, [R1+0x5ac] ;  /* 0x0005ac00011f7983 */ /* 0x000f280000300800 */
[----:B------:R-:W4:Y:S01]  /*20110*/  LDL.LU R29, [R1+0x5b4] ;  /* 0x0005b400011d7983 */ /* 0x000f220000300800 */
[C---:B0-----:R-:W-:Y:S02]  /*20120*/  FMUL R58, R20.reuse, R28 ;  /* 0x0000001c143a7220 */ /* 0x041fe40000400000 */
[C---:B-1----:R-:W-:Y:S02]  /*20130*/  FMUL R37, R20.reuse, R27 ;  /* 0x0000001b14257220 */ /* 0x042fe40000400000 */
[----:B------:R-:W-:-:S02]  /*20140*/  FMUL R27, R20, R0 ;  /* 0x00000000141b7220 */ /* 0x000fc40000400000 */
[----:B------:R-:W4:Y:S01]  /*20150*/  LDL.LU R0, [R1+0x9d0] ;  /* 0x0009d00001007983 */ /* 0x000f220000300800 */
[C---:B--2---:R-:W-:Y:S02]  /*20160*/  FMUL R28, R20.reuse, R34 ;  /* 0x00000022141c7220 */ /* 0x044fe40000400000 */
[C---:B------:R-:W-:Y:S02]  /*20170*/  FMUL R34, R20.reuse, R26 ;  /* 0x0000001a14227220 */ /* 0x040fe40000400000 */
[----:B------:R-:W2:Y:S01]  /*20180*/  LDL.LU R26, [R1+0x5bc] ;  /* 0x0005bc00011a7983 */ /* 0x000ea20000300800 */
[----:B---3--:R-:W-:Y:S02]  /*20190*/  FMUL R22, R20, R22 ;  /* 0x0000001614167220 */ /* 0x008fe40000400000 */
[----:B------:R-:W-:Y:S02]  /*201a0*/  @P4 FMUL R36, R36, 0.25 ;  /* 0x3e80000024244820 */ /* 0x000fe40000400000 */
[----:B------:R-:W-:-:S02]  /*201b0*/  @P4 FMUL R35, R35, 0.25 ;  /* 0x3e80000023234820 */ /* 0x000fc40000400000 */
[----:B------:R-:W-:Y:S02]  /*201c0*/  @P4 FMUL R39, R39, 0.25 ;  /* 0x3e80000027274820 */ /* 0x000fe40000400000 */
[----:B------:R-:W-:Y:S02]  /*201d0*/  @P4 FMUL R38, R38, 0.25 ;  /* 0x3e80000026264820 */ /* 0x000fe40000400000 */
[----:B------:R-:W-:Y:S02]  /*201e0*/  @P4 FMUL R41, R41, 0.25 ;  /* 0x3e80000029294820 */ /* 0x000fe40000400000 */
[----:B------:R-:W-:Y:S02]  /*201f0*/  @P4 FMUL R40, R40, 0.25 ;  /* 0x3e80000028284820 */ /* 0x000fe40000400000 */
[----:B------:R-:W-:Y:S02]  /*20200*/  @P4 FMUL R32, R32, 0.25 ;  /* 0x3e80000020204820 */ /* 0x000fe40000400000 */
[----:B------:R-:W-:-:S02]  /*20210*/  @P4 FMUL R30, R30, 0.25 ;  /* 0x3e8000001e1e4820 */ /* 0x000fc40000400000 */
[C---:B------:R-:W-:Y:S02]  /*20220*/  FMUL R21, R20.reuse, R21 ;  /* 0x0000001514157220 */ /* 0x040fe40000400000 */
[C---:B----4-:R-:W-:Y:S02]  /*20230*/  FMUL R29, R20.reuse, R29 ;  /* 0x0000001d141d7220 */ /* 0x050fe40000400000 */
[C---:B------:R-:W-:Y:S02]  /*20240*/  FMUL R31, R20.reuse, R31 ;  /* 0x0000001f141f7220 */ /* 0x040fe40000400000 */
[----:B------:R-:W-:Y:S01]  /*20250*/  FMUL R33, R20, R33 ;  /* 0x0000002114217220 */ /* 0x000fe20000400000 */
[----:B------:R-:W-:Y:S01]  /*20260*/  F2FP.BF16.PACK_AB R22, R22, R28 ;  /* 0x0000001c1616723e */ /* 0x000fe200000010ff */
[----:B------:R-:W-:Y:S01]  /*20270*/  FMUL R23, R20, R23 ;  /* 0x0000001714177220 */ /* 0x000fe20000400000 */
[----:B------:R-:W-:Y:S01]  /*20280*/  F2FP.BF16.PACK_AB R21, R21, R29 ;  /* 0x0000001d1515723e */ /* 0x000fe200000010ff */
[----:B------:R-:W-:Y:S01]  /*20290*/  @!P3 FMUL R36, R36, 16777216 ;  /* 0x4b8000002424b820 */ /* 0x000fe20000400000 */
[----:B------:R-:W3:Y:S01]  /*202a0*/  LDL.LU R28, [R1+0x8] ;  /* 0x00000800011c7983 */ /* 0x000ee20000300800 */
[----:B------:R-:W-:-:S02]  /*202b0*/  @!P3 FMUL R35, R35, 16777216 ;  /* 0x4b8000002323b820 */ /* 0x000fc40000400000 */
[----:B------:R-:W-:Y:S02]  /*202c0*/  @!P3 FMUL R39, R39, 16777216 ;  /* 0x4b8000002727b820 */ /* 0x000fe40000400000 */
[----:B------:R-:W-:Y:S02]  /*202d0*/  @!P3 FMUL R38, R38, 16777216 ;  /* 0x4b8000002626b820 */ /* 0x000fe40000400000 */
[----:B------:R-:W-:Y:S02]  /*202e0*/  @!P3 FMUL R41, R41, 16777216 ;  /* 0x4b8000002929b820 */ /* 0x000fe40000400000 */
[----:B------:R-:W-:Y:S02]  /*202f0*/  @!P3 FMUL R40, R40, 16777216 ;  /* 0x4b8000002828b820 */ /* 0x000fe40000400000 */
[----:B------:R-:W-:Y:S02]  /*20300*/  @!P3 FMUL R32, R32, 16777216 ;  /* 0x4b8000002020b820 */ /* 0x000fe40000400000 */
[----:B------:R-:W-:Y:S01]  /*20310*/  @!P3 FMUL R30, R30, 16777216 ;  /* 0x4b8000001e1eb820 */ /* 0x000fe20000400000 */
[----:B------:R-:W-:Y:S01]  /*20320*/  F2FP.BF16.PACK_AB R20, R31, R33 ;  /* 0x000000211f14723e */ /* 0x000fe200000010ff */
[----:B------:R-:W3:Y:S01]  /*20330*/  LDL.LU R29, [R1] ;  /* 0x00000000011d7983 */ /* 0x000ee20000300800 */
[----:B------:R-:W-:-:S03]  /*20340*/  F2FP.BF16.PACK_AB R23, R23, R27 ;  /* 0x0000001b1717723e */ /* 0x000fc600000010ff */
[----:B------:R-:W4:Y:S01]  /*20350*/  LDL.LU R33, [R1+0x10] ;  /* 0x0000100001217983 */ /* 0x000f220000300800 */
[----:B------:R-:W-:-:S03]  /*20360*/  F2FP.BF16.PACK_AB R4, R4, R44 ;  /* 0x0000002c0404723e */ /* 0x000fc600000010ff */
[----:B------:R-:W4:Y:S01]  /*20370*/  LDL.LU R31, [R1+0xc] ;  /* 0x00000c00011f7983 */ /* 0x000f220000300800 */
[----:B------:R-:W-:Y:S02]  /*20380*/  F2FP.BF16.PACK_AB R8, R8, R43 ;  /* 0x0000002b0808723e */ /* 0x000fe400000010ff */
[----:B------:R-:W-:Y:S02]  /*20390*/  F2FP.BF16.PACK_AB R5, R5, R42 ;  /* 0x0000002a0505723e */ /* 0x000fe400000010ff */
[----:B------:R-:W-:Y:S02]  /*203a0*/  F2FP.BF16.PACK_AB R9, R9, R25 ;  /* 0x000000190909723e */ /* 0x000fe400000010ff */
[----:B------:R-:W-:Y:S02]  /*203b0*/  F2FP.BF16.PACK_AB R6, R6, R24 ;  /* 0x000000180606723e */ /* 0x000fe400000010ff */
[----:B------:R-:W-:Y:S02]  /*203c0*/  F2FP.BF16.PACK_AB R11, R11, R17 ;  /* 0x000000110b0b723e */ /* 0x000fe400000010ff */
[----:B------:R-:W-:-:S02]  /*203d0*/  F2FP.BF16.PACK_AB R13, R45, R13 ;  /* 0x0000000d2d0d723e */ /* 0x000fc400000010ff */
[----:B------:R-:W-:Y:S02]  /*203e0*/  F2FP.BF16.PACK_AB R17, R47, R46 ;  /* 0x0000002e2f11723e */ /* 0x000fe400000010ff */
[----:B------:R-:W-:Y:S02]  /*203f0*/  F2FP.BF16.PACK_AB R16, R16, R14 ;  /* 0x0000000e1010723e */ /* 0x000fe400000010ff */
[----:B------:R-:W-:Y:S01]  /*20400*/  F2FP.BF16.PACK_AB R14, R49, R48 ;  /* 0x00000030310e723e */ /* 0x000fe200000010ff */
[----:B------:R0:W-:Y:S01]  /*20410*/  STS.128 [R0+0x80], R20 ;  /* 0x0000801400007388 */ /* 0x0001e20000000c00 */
[----:B------:R-:W-:Y:S02]  /*20420*/  F2FP.BF16.PACK_AB R7, R7, R18 ;  /* 0x000000120707723e */ /* 0x000fe400000010ff */
[----:B------:R-:W-:Y:S02]  /*20430*/  F2FP.BF16.PACK_AB R18, R51, R50 ;  /* 0x000000323312723e */ /* 0x000fe400000010ff */
[----:B0-----:R-:W-:Y:S01]  /*20440*/  F2FP.BF16.PACK_AB R23, R3, R2 ;  /* 0x000000020317723e */ /* 0x001fe200000010ff */
[----:B--2---:R-:W-:-:S02]  /*20450*/  FMUL R36, R26, R36 ;  /* 0x000000241a247220 */ /* 0x004fc40000400000 */
[C---:B------:R-:W-:Y:S02]  /*20460*/  FMUL R35, R26.reuse, R35 ;  /* 0x000000231a237220 */ /* 0x040fe40000400000 */
[C---:B------:R-:W-:Y:S02]  /*20470*/  FMUL R39, R26.reuse, R39 ;  /* 0x000000271a277220 */ /* 0x040fe40000400000 */
[C---:B------:R-:W-:Y:S02]  /*20480*/  FMUL R38, R26.reuse, R38 ;  /* 0x000000261a267220 */ /* 0x040fe40000400000 */
[C---:B------:R-:W-:Y:S02]  /*20490*/  FMUL R41, R26.reuse, R41 ;  /* 0x000000291a297220 */ /* 0x040fe40000400000 */
[C---:B------:R-:W-:Y:S02]  /*204a0*/  FMUL R40, R26.reuse, R40 ;  /* 0x000000281a287220 */ /* 0x040fe40000400000 */
[----:B------:R-:W-:-:S02]  /*204b0*/  FMUL R32, R26, R32 ;  /* 0x000000201a207220 */ /* 0x000fc40000400000 */
[----:B------:R-:W-:Y:S02]  /*204c0*/  FMUL R30, R26, R30 ;  /* 0x0000001e1a1e7220 */ /* 0x000fe40000400000 */
        /* <DEDUP_REMOVED lines=9> */
[----:B------:R-:W2:Y:S04]  /*20560*/  LDL R46, [R1+0x3f0] ;  /* 0x0003f000012e7983 */ /* 0x000ea80000100800 */
[----:B------:R-:W2:Y:S04]  /*20570*/  LDL.LU R48, [R1+0x30] ;  /* 0x0000300001307983 */ /* 0x000ea80000300800 */
[----:B------:R-:W2:Y:S04]  /*20580*/  LDL.LU R49, [R1+0x38] ;  /* 0x0000380001317983 */ /* 0x000ea80000300800 */
[----:B------:R-:W2:Y:S04]  /*20590*/  LDL.LU R51, [R1+0x28] ;  /* 0x0000280001337983 */ /* 0x000ea80000300800 */
[----:B------:R-:W2:Y:S04]  /*205a0*/  LDL.LU R3, [R1+0x9cc] ;  /* 0x0009cc0001037983 */ /* 0x000ea80000300800 */
[----:B------:R-:W2:Y:S01]  /*205b0*/  LDL.LU R2, [R1+0x9c8] ;  /* 0x0009c80001027983 */ /* 0x000ea20000300800 */
[----:B----4-:R-:W-:-:S02]  /*205c0*/  F2FP.BF16.PACK_AB R22, R33, R31 ;  /* 0x0000001f2116723e */ /* 0x010fc400000010ff */
[----:B---3--:R-:W-:Y:S01]  /*205d0*/  F2FP.BF16.PACK_AB R21, R28, R29 ;  /* 0x0000001d1c15723e */ /* 0x008fe200000010ff */
[----:B------:R-:W3:Y:S01]  /*205e0*/  LDL.LU R33, [R1+0x70] ;  /* 0x0000700001217983 */ /* 0x000ee20000300800 */
[----:B------:R-:W-:-:S03]  /*205f0*/  F2FP.BF16.PACK_AB R10, R10, R19 ;  /* 0x000000130a0a723e */ /* 0x000fc600000010ff */
[----:B------:R-:W3:Y:S01]  /*20600*/  LDL.LU R31, [R1+0x6c] ;  /* 0x00006c00011f7983 */ /* 0x000ee20000300800 */
[----:B------:R-:W-:Y:S02]  /*20610*/  F2FP.BF16.PACK_AB R12, R12, R15 ;  /* 0x0000000f0c0c723e */ /* 0x000fe400000010ff */
[----:B------:R-:W-:Y:S01]  /*20620*/  F2FP.BF16.PACK_AB R20, R57, R56 ;  /* 0x000000383914723e */ /* 0x000fe200000010ff */
[----:B------:R-:W4:Y:S01]  /*20630*/  LDL.LU R28, [R1+0x78] ;  /* 0x00007800011c7983 */ /* 0x000f220000300800 */
[----:B------:R-:W-:-:S03]  /*20640*/  F2FP.BF16.PACK_AB R15, R53, R52 ;  /* 0x00000034350f723e */ /* 0x000fc600000010ff */
[----:B------:R-:W4:Y:S01]  /*20650*/  LDL.LU R29, [R1+0x74] ;  /* 0x00007400011d7983 */ /* 0x000f220000300800 */
[----:B------:R-:W-:-:S03]  /*20660*/  F2FP.BF16.PACK_AB R19, R55, R54 ;  /* 0x000000363713723e */ /* 0x000fc600000010ff */
[----:B------:R-:W3:Y:S04]  /*20670*/  LDL.LU R56, [R1+0x90] ;  /* 0x0000900001387983 */ /* 0x000ee80000300800 */
[----:B------:R-:W3:Y:S04]  /*20680*/  LDL.LU R57, [R1+0x8c] ;  /* 0x00008c0001397983 */ /* 0x000ee80000300800 */
[----:B------:R-:W3:Y:S04]  /*20690*/  LDL.LU R54, [R1+0x98] ;  /* 0x0000980001367983 */ /* 0x000ee80000300800 */
[----:B------:R-:W3:Y:S04]  /*206a0*/  LDL.LU R55, [R1+0x94] ;  /* 0x0000940001377983 */ /* 0x000ee80000300800 */
[----:B------:R0:W-:Y:S04]  /*206b0*/  STS.128 [R0+0x100], R4 ;  /* 0x0001000400007388 */ /* 0x0001e80000000c00 */
[----:B------:R1:W-:Y:S04]  /*206c0*/  STS.128 [R0+0x180], R8 ;  /* 0x0001800800007388 */ /* 0x0003e80000000c00 */
[----:B------:R1:W-:Y:S04]  /*206d0*/  STS.128 [R0+0x200], R12 ;  /* 0x0002000c00007388 */ /* 0x0003e80000000c00 */
[----:B0-----:R-:W3:Y:S04]  /*206e0*/  LDL.LU R7, [R1+0x5c] ;  /* 0x00005c0001077983 */ /* 0x001ee80000300800 */
[----:B-1----:R-:W3:Y:S04]  /*206f0*/  LDL.LU R11, [R1+0x7c] ;  /* 0x00007c00010b7983 */ /* 0x002ee80000300800 */
[----:B------:R-:W3:Y:S04]  /*20700*/  LDL.LU R12, [R1+0x60] ;  /* 0x00006000010c7983 */ /* 0x000ee80000300800 */
[----:B------:R-:W3:Y:S04]  /*20710*/  LDL.LU R13, [R1+0x80] ;  /* 0x00008000010d7983 */ /* 0x000ee80000300800 */
[----:B------:R-:W3:Y:S04]  /*20720*/  LDL.LU R14, [R1+0x88] ;  /* 0x00008800010e7983 */ /* 0x000ee80000300800 */
[----:B------:R-:W3:Y:S01]  /*20730*/  LDL.LU R15, [R1+0x84] ;  /* 0x00008400010f7983 */ /* 0x000ee20000300800 */
[----:B--2---:R-:W-:-:S02]  /*20740*/  F2FP.BF16.PACK_AB R27, R47, R27 ;  /* 0x0000001b2f1b723e */ /* 0x004fc400000010ff */
[----:B------:R-:W-:Y:S02]  /*20750*/  F2FP.BF16.PACK_AB R4, R45, R3 ;  /* 0x000000032d04723e */ /* 0x000fe400000010ff */
[----:B------:R-:W2:Y:S01]  /*20760*/  LDL.LU R3, [R1+0x9c4] ;  /* 0x0009c40001037983 */ /* 0x000ea20000300800 */
[----:B------:R-:W-:-:S03]  /*20770*/  F2FP.BF16.PACK_AB R5, R44, R2 ;  /* 0x000000022c05723e */ /* 0x000fc600000010ff */
[----:B------:R-:W2:Y:S04]  /*20780*/  LDL R47, [R1+0x414] ;  /* 0x00041400012f7983 */ /* 0x000ea80000100800 */
[----:B------:R-:W2:Y:S01]  /*20790*/  LDL.LU R2, [R1+0x9c0] ;  /* 0x0009c00001027983 */ /* 0x000ea20000300800 */
[----:B------:R-:W-:-:S03]  /*207a0*/  F2FP.BF16.PACK_AB R24, R51, R24 ;  /* 0x000000183318723e */ /* 0x000fc600000010ff */
[----:B------:R-:W3:Y:S01]  /*207b0*/  LDL.LU R52, [R1+0xc0] ;  /* 0x0000c00001347983 */ /* 0x000ee20000300800 */
[----:B------:R-:W-:-:S03]  /*207c0*/  F2FP.BF16.PACK_AB R8, R42, R43 ;  /* 0x0000002b2a08723e */ /* 0x000fc600000010ff */
[----:B------:R-:W4:Y:S01]  /*207d0*/  LDL.LU R53, [R1+0xb4] ;  /* 0x0000b40001357983 */ /* 0x000f220000300800 */
[----:B------:R-:W-:-:S03]  /*207e0*/  F2FP.BF16.PACK_AB R25, R48, R25 ;  /* 0x000000193019723e */ /* 0x000fc600000010ff */
[----:B------:R-:W4:Y:S01]  /*207f0*/  LDL.LU R50, [R1+0x134] ;  /* 0x0001340001327983 */ /* 0x000f220000300800 */
[----:B------:R-:W-:-:S03]  /*20800*/  F2FP.BF16.PACK_AB R26, R49, R26 ;  /* 0x0000001a311a723e */ /* 0x000fc600000010ff */
[----:B------:R-:W4:Y:S04]  /*20810*/  LDL.LU R51, [R1+0x130] ;  /* 0x0001300001337983 */ /* 0x000f280000300800 */
[----:B------:R-:W4:Y:S04]  /*20820*/  LDL.LU R45, [R1+0x13c] ;  /* 0x00013c00012d7983 */ /* 0x000f280000300800 */
[----:B------:R-:W4:Y:S04]  /*20830*/  LDL.LU R42, [R1+0x138] ;  /* 0x00013800012a7983 */ /* 0x000f280000300800 */
[----:B------:R-:W4:Y:S04]  /*20840*/  LDL.LU R48, [R1+0x144] ;  /* 0x0001440001307983 */ /* 0x000f280000300800 */
[----:B------:R-:W4:Y:S04]  /*20850*/  LDL.LU R49, [R1+0x140] ;  /* 0x0001400001317983 */ /* 0x000f280000300800 */
[----:B------:R-:W4:Y:S04]  /*20860*/  LDL.LU R43, [R1+0x14c] ;  /* 0x00014c00012b7983 */ /* 0x000f280000300800 */
[----:B------:R-:W4:Y:S01]  /*20870*/  LDL.LU R44, [R1+0x148] ;  /* 0x00014800012c7983 */ /* 0x000f220000300800 */
[----:B--2---:R-:W-:-:S03]  /*20880*/  F2FP.BF16.PACK_AB R6, R2, R3 ;  /* 0x000000030206723e */ /* 0x004fc600000010ff */
[----:B------:R-:W2:Y:S04]  /*20890*/  LDL.LU R2, [R1+0x9bc] ;  /* 0x0009bc0001027983 */ /* 0x000ea80000300800 */
[----:B------:R-:W2:Y:S01]  /*208a0*/  LDL.LU R3, [R1+0x9b8] ;  /* 0x0009b80001037983 */ /* 0x000ea20000300800 */
[----:B---3--:R-:W-:Y:S02]  /*208b0*/  F2FP.BF16.PACK_AB R9, R33, R31 ;  /* 0x0000001f2109723e */ /* 0x008fe400000010ff */
[----:B----4-:R-:W-:Y:S01]  /*208c0*/  F2FP.BF16.PACK_AB R10, R28, R29 ;  /* 0x0000001d1c0a723e */ /* 0x010fe200000010ff */
[----:B------:R-:W3:Y:S01]  /*208d0*/  LDL.LU R33, [R1+0x158] ;  /* 0x0001580001217983 */ /* 0x000ee20000300800 */
[----:B------:R-:W-:Y:S02]  /*208e0*/  F2FP.BF16.PACK_AB R7, R12, R7 ;  /* 0x000000070c07723e */ /* 0x000fe400000010ff */
[----:B------:R-:W-:Y:S01]  /*208f0*/  F2FP.BF16.PACK_AB R12, R14, R15 ;  /* 0x0000000f0e0c723e */ /* 0x000fe200000010ff */
[----:B------:R-:W3:Y:S04]  /*20900*/  LDL.LU R31, [R1+0x154] ;  /* 0x00015400011f7983 */ /* 0x000ee80000300800 */
[----:B------:R-:W4:Y:S04]  /*20910*/  LDL.LU R28, [R1+0x160] ;  /* 0x00016000011c7983 */ /* 0x000f280000300800 */
[----:B------:R-:W4:Y:S01]  /*20920*/  LDL.LU R29, [R1+0x15c] ;  /* 0x00015c00011d7983 */ /* 0x000f220000300800 */
[----:B------:R-:W-:-:S02]  /*20930*/  ISETP.GE.U32.AND P3, PT, R46, 0x7f800000, PT ;  /* 0x7f8000002e00780c */ /* 0x000fc40003f66070 */
[----:B--2---:R-:W-:Y:S02]  /*20940*/  F2FP.BF16.PACK_AB R15, R3, R2 ;  /* 0x00000002030f723e */ /* 0x004fe400000010ff */
[----:B------:R-:W2:Y:S04]  /*20950*/  LDL.LU R3, [R1+0x9b4] ;  /* 0x0009b40001037983 */ /* 0x000ea80000300800 */
[----:B------:R-:W2:Y:S04]  /*20960*/  LDL.LU R2, [R1+0x9b0] ;  /* 0x0009b00001027983 */ /* 0x000ea80000300800 */
[----:B------:R0:W-:Y:S02]  /*20970*/  STS.128 [R0+0x280], R16 ;  /* 0x0002801000007388 */ /* 0x0001e40000000c00 */
[----:B0-----:R-:W-:-:S05]  /*20980*/  @P3 MOV R16, 0x7f800000 ;  /* 0x7f80000000103802 */ /* 0x001fca0000000f00 */
[----:B------:R-:W-:Y:S02]  /*20990*/  @P3 FFMA.FTZ R47, R46, R16, +INF ;  /* 0x7f8000002e2f3423 */ /* 0x000fe40000010010 */
[----:B------:R-:W3:Y:S04]  /*209a0*/  LDL.LU R46, [R1+0x174] ;  /* 0x00017400012e7983 */ /* 0x000ee80000300800 */
[----:B------:R0:W-:Y:S04]  /*209b0*/  @P3 STL [R1+0x414], R47 ;  /* 0x0004142f01003387 */ /* 0x0001e80000100800 */
[----:B0-----:R-:W4:Y:S01]  /*209c0*/  LDL.LU R47, [R1+0x170] ;  /* 0x00017000012f7983 */ /* 0x001f220000300800 */
[----:B--2---:R-:W-:-:S03]  /*209d0*/  F2FP.BF16.PACK_AB R16, R2, R3 ;  /* 0x000000030210723e */ /* 0x004fc600000010ff */
[----:B------:R-:W2:Y:S04]  /*209e0*/  LDL.LU R2, [R1+0x9ac] ;  /* 0x0009ac0001027983 */ /* 0x000ea80000300800 */
[----:B------:R-:W2:Y:S01]  /*209f0*/  LDL.LU R3, [R1+0x9a8] ;  /* 0x0009a80001037983 */ /* 0x000ea20000300800 */
[----:B------:R-:W-:Y:S02]  /*20a00*/  F2FP.BF16.PACK_AB R19, R45, R42 ;  /* 0x0000002a2d13723e */ /* 0x000fe400000010ff */
[----:B------:R-:W-:Y:S01]  /*20a10*/  F2FP.BF16.PACK_AB R11, R13, R11 ;  /* 0x0000000b0d0b723e */ /* 0x000fe200000010ff */
[----:B------:R-:W2:Y:S01]  /*20a20*/  LDL.LU R45, [R1+0x18c] ;  /* 0x00018c00012d7983 */ /* 0x000ea20000300800 */
[----:B------:R-:W-:-:S03]  /*20a30*/  F2FP.BF16.PACK_AB R13, R56, R57 ;  /* 0x00000039380d723e */ /* 0x000fc600000010ff */
[----:B------:R0:W-:Y:S01]  /*20a40*/  STS.128 [R0+0x300], R20 ;  /* 0x0003001400007388 */ /* 0x0001e20000000c00 */
[----:B------:R-:W-:-:S03]  /*20a50*/  F2FP.BF16.PACK_AB R14, R54, R55 ;  /* 0x00000037360e723e */ /* 0x000fc600000010ff */
[----:B------:R1:W-:Y:S04]  /*20a60*/  STS.128 [R0+0x400], R4 ;  /* 0x0004000400007388 */ /* 0x0003e80000000c00 */
[----:B------:R-:W2:Y:S04]  /*20a70*/  LDL.LU R42, [R1+0x188] ;  /* 0x00018800012a7983 */ /* 0x000ea80000300800 */
[----:B------:R4:W-:Y:S01]  /*20a80*/  STS.128 [R0+0x480], R8 ;  /* 0x0004800800007388 */ /* 0x0009e20000000c00 */
[----:B0-----:R-:W-:Y:S02]  /*20a90*/  MOV R20, c[0x0][0x1c8] ;  /* 0x0000720000147a02 */ /* 0x001fe40000000f00 */
[----:B-1----:R-:W-:-:S02]  /*20aa0*/  F2FP.BF16.PACK_AB R5, R43, R44 ;  /* 0x0000002c2b05723e */ /* 0x002fc400000010ff */
[----:B------:R-:W2:Y:S01]  /*20ab0*/  LDL.LU R43, [R1+0x260] ;  /* 0x00026000012b7983 */ /* 0x000ea20000300800 */
[----:B---3--:R-:W-:-:S03]  /*20ac0*/  F2FP.BF16.PACK_AB R6, R33, R31 ;  /* 0x0000001f2106723e */ /* 0x008fc600000010ff */
[----:B------:R-:W3:Y:S01]  /*20ad0*/  LDL.LU R44, [R1+0x19c] ;  /* 0x00019c00012c7983 */ /* 0x000ee20000300800 */
[----:B----4-:R-:W-:-:S03]  /*20ae0*/  SHF.L.U32 R8, R20, 0x1, RZ ;  /* 0x0000000114087819 */ /* 0x010fc600000006ff */
[----:B------:R-:W4:Y:S04]  /*20af0*/  LDL.LU R33, [R1+0x268] ;  /* 0x0002680001217983 */ /* 0x000f280000300800 */
[----:B------:R-:W4:Y:S04]  /*20b00*/  LDL.LU R31, [R1+0x264] ;  /* 0x00026400011f7983 */ /* 0x000f280000300800 */
[----:B------:R2:W-:Y:S01]  /*20b10*/  STS.128 [R0+0x500], R12 ;  /* 0x0005000c00007388 */ /* 0x0005e20000000c00 */
[----:B------:R-:W-:Y:S02]  /*20b20*/  F2FP.BF16.PACK_AB R18, R50, R51 ;  /* 0x000000333212723e */ /* 0x000fe400000010ff */
[----:B------:R-:W-:Y:S01]  /*20b30*/  F2FP.BF16.PACK_AB R7, R28, R29 ;  /* 0x0000001d1c07723e */ /* 0x000fe200000010ff */
[----:B------:R-:W3:Y:S04]  /*20b40*/  LDL.LU R50, [R1+0x270] ;  /* 0x0002700001327983 */ /* 0x000ee80000300800 */
[----:B------:R-:W3:Y:S04]  /*20b50*/  LDL.LU R51, [R1+0x26c] ;  /* 0x00026c0001337983 */ /* 0x000ee80000300800 */
[----:B------:R-:W3:Y:S01]  /*20b60*/  LDL.LU R28, [R1+0x278] ;  /* 0x00027800011c7983 */ /* 0x000ee20000300800 */
[----:B--2---:R-:W-:-:S04]  /*20b70*/  IADD3 R12, P3, R8, R2, RZ ;  /* 0x00000002080c7210 */ /* 0x004fc80007f7e0ff */
[----:B------:R-:W-:-:S05]  /*20b80*/  LEA.HI.X.SX32 R13, R20, R3, 0x1, P3 ;  /* 0x00000003140d7211 */ /* 0x000fca00018f0eff */
[----:B------:R0:W-:Y:S04]  /*20b90*/  STL.64 [R1+0xf0], R12 ;  /* 0x0000f00c01007387 */ /* 0x0001e80000100a00 */
[----:B------:R-:W2:Y:S01]  /*20ba0*/  LDL.LU R29, [R1+0x274] ;  /* 0x00027400011d7983 */ /* 0x000ea20000300800 */
[----:B------:R-:W-:Y:S01]  /*20bb0*/  F2FP.BF16.PACK_AB R4, R48, R49 ;  /* 0x000000313004723e */ /* 0x000fe200000010ff */
[C---:B------:R-:W-:Y:S02]  /*20bc0*/  IMAD R10, R20.reuse, 0x6, RZ ;  /* 0x00000006140a7824 */ /* 0x040fe400078e02ff */
[----:B------:R-:W2:Y:S01]  /*20bd0*/  LDL.LU R48, [R1+0x280] ;  /* 0x0002800001307983 */ /* 0x000ea20000300800 */
[----:B0-----:R-:W-:-:S03]  /*20be0*/  LEA R12, P3, R20, R2, 0x2 ;  /* 0x00000002140c7211 */ /* 0x001fc600078610ff */
[----:B------:R0:W-:Y:S01]  /*20bf0*/  STS.128 [R0+0x600], R4 ;  /* 0x0006000400007388 */ /* 0x0001e20000000c00 */
[----:B------:R-:W-:-:S03]  /*20c00*/  LEA.HI.X.SX32 R13, R8, R3, 0x1, P3 ;  /* 0x00000003080d7211 */ /* 0x000fc600018f0eff */
[----:B------:R-:W2:Y:S04]  /*20c10*/  LDL.LU R49, [R1+0x27c] ;  /* 0x00027c0001317983 */ /* 0x000ea80000300800 */
[----:B------:R-:W-:Y:S01]  /*20c20*/  STL.64 [R1+0xe8], R12 ;  /* 0x0000e80c01007387 */ /* 0x000fe20000100a00 */
[----:B------:R-:W-:Y:S02]  /*20c30*/  IADD3 R14, P3, R10, R2, RZ ;  /* 0x000000020a0e7210 */ /* 0x000fe40007f7e0ff */
[----:B0-----:R-:W-:Y:S02]  /*20c40*/  F2FP.BF16.PACK_AB R4, R46, R47 ;  /* 0x0000002f2e04723e */ /* 0x001fe400000010ff */
[----:B------:R-:W2:Y:S01]  /*20c50*/  LDL.LU R46, [R1+0x288] ;  /* 0x00028800012e7983 */ /* 0x000ea20000300800 */
[----:B------:R-:W-:-:S03]  /*20c60*/  LEA R5, R20, R20, 0x1 ;  /* 0x0000001414057211 */ /* 0x000fc600078e08ff */
[----:B------:R-:W2:Y:S01]  /*20c70*/  LDL.LU R47, [R1+0x284] ;  /* 0x00028400012f7983 */ /* 0x000ea20000300800 */
[----:B------:R-:W-:Y:S02]  /*20c80*/  LEA.HI.X.SX32 R15, R5, R3, 0x1, P3 ;  /* 0x00000003050f7211 */ /* 0x000fe400018f0eff */
[----:B------:R-:W-:-:S03]  /*20c90*/  SHF.L.U32 R6, R20, 0x2, RZ ;  /* 0x0000000214067819 */ /* 0x000fc600000006ff */
[----:B------:R0:W-:Y:S01]  /*20ca0*/  STL.64 [R1+0xc0], R14 ;  /* 0x0000c00e01007387 */ /* 0x0001e20000100a00 */
[----:B------:R-:W-:-:S03]  /*20cb0*/  F2FP.BF16.PACK_AB R5, R45, R42 ;  /* 0x0000002a2d05723e */ /* 0x000fc600000010ff */
[----:B------:R-:W2:Y:S01]  /*20cc0*/  LDL.LU R45, [R1+0x294] ;  /* 0x00029400012d7983 */ /* 0x000ea20000300800 */
[----:B0-----:R-:W-:-:S04]  /*20cd0*/  LEA R14, P3, R20, R2, 0x3 ;  /* 0x00000002140e7211 */ /* 0x001fc800078618ff */
[----:B------:R-:W-:Y:S02]  /*20ce0*/  LEA.HI.X.SX32 R15, R6, R3, 0x1, P3 ;  /* 0x00000003060f7211 */ /* 0x000fe400018f0eff */
[----:B---3--:R-:W-:-:S03]  /*20cf0*/  F2FP.BF16.PACK_AB R6, R43, R44 ;  /* 0x0000002c2b06723e */ /* 0x008fc600000010ff */
[----:B------:R-:W-:Y:S01]  /*20d00*/  STL.64 [R1+0xb8], R14 ;  /* 0x0000b80e01007387 */ /* 0x000fe20000100a00 */
[----:B------:R-:W-:Y:S01]  /*20d10*/  F2FP.BF16.PACK_AB R17, R52, R53 ;  /* 0x000000353411723e */ /* 0x000fe200000010ff */
[----:B------:R-:W-:Y:S02]  /*20d20*/  IMAD R12, R20, 0xa, RZ ;  /* 0x0000000a140c7824 */ /* 0x000fe400078e02ff */
[----:B------:R-:W3:Y:S01]  /*20d30*/  LDL.LU R42, [R1+0x28c] ;  /* 0x00028c00012a7983 */ /* 0x000ee20000300800 */
[----:B----4-:R-:W-:-:S03]  /*20d40*/  F2FP.BF16.PACK_AB R7, R33, R31 ;  /* 0x0000001f2107723e */ /* 0x010fc600000010ff */
[----:B------:R-:W4:Y:S04]  /*20d50*/  LDL.LU R43, [R1+0x2a4] ;  /* 0x0002a400012b7983 */ /* 0x000f280000300800 */
[----:B------:R-:W4:Y:S04]  /*20d60*/  LDL.LU R44, [R1+0x2a0] ;  /* 0x0002a000012c7983 */ /* 0x000f280000300800 */
[----:B------:R-:W3:Y:S01]  /*20d70*/  LDL.LU R33, [R1+0x2ac] ;  /* 0x0002ac0001217983 */ /* 0x000ee20000300800 */
[----:B------:R-:W-:-:S03]  /*20d80*/  LEA R8, R20, R20, 0x2 ;  /* 0x0000001414087211 */ /* 0x000fc600078e10ff */
[----:B------:R-:W3:Y:S04]  /*20d90*/  LDL.LU R31, [R1+0x2a8] ;  /* 0x0002a800011f7983 */ /* 0x000ee80000300800 */
[----:B------:R0:W-:Y:S02]  /*20da0*/  STS.128 [R0+0x580], R16 ;  /* 0x0005801000007388 */ /* 0x0001e40000000c00 */
[----:B0-----:R-:W-:-:S04]  /*20db0*/  IADD3 R16, P3, R12, R2, RZ ;  /* 0x000000020c107210 */ /* 0x001fc80007f7e0ff */
[----:B------:R-:W-:-:S05]  /*20dc0*/  LEA.HI.X.SX32 R17, R8, R3, 0x1, P3 ;  /* 0x0000000308117211 */ /* 0x000fca00018f0eff */
[----:B------:R0:W-:Y:S01]  /*20dd0*/  STL.64 [R1+0xb0], R16 ;  /* 0x0000b01001007387 */ /* 0x0001e20000100a00 */
[----:B--2---:R-:W-:-:S03]  /*20de0*/  F2FP.BF16.PACK_AB R9, R28, R29 ;  /* 0x0000001d1c09723e */ /* 0x004fc600000010ff */
[----:B------:R-:W2:Y:S04]  /*20df0*/  LDL.LU R28, [R1+0x2b4] ;  /* 0x0002b400011c7983 */ /* 0x000ea80000300800 */
[----:B------:R-:W2:Y:S01]  /*20e00*/  LDL.LU R29, [R1+0x2b0] ;  /* 0x0002b000011d7983 */ /* 0x000ea20000300800 */
[----:B------:R-:W-:-:S05]  /*20e10*/  IMAD R13, R20, 0xc, RZ ;  /* 0x0000000c140d7824 */ /* 0x000fca00078e02ff */
[----:B0-----:R-:W-:Y:S01]  /*20e20*/  IADD3 R16, P3, R13, R2, RZ ;  /* 0x000000020d107210 */ /* 0x001fe20007f7e0ff */
[----:B------:R-:W-:-:S03]  /*20e30*/  IMAD R14, R20, 0xe, RZ ;  /* 0x0000000e140e7824 */ /* 0x000fc600078e02ff */
[----:B------:R-:W-:Y:S02]  /*20e40*/  LEA.HI.X.SX32 R17, R10, R3, 0x1, P3 ;  /* 0x000000030a117211 */ /* 0x000fe400018f0eff */
[----:B------:R-:W-:-:S03]  /*20e50*/  LEA R11, R20, -R20, 0x3 ;  /* 0x80000014140b7211 */ /* 0x000fc600078e18ff */
[----:B------:R0:W-:Y:S01]  /*20e60*/  STL.64 [R1+0xa8], R16 ;  /* 0x0000a81001007387 */ /* 0x0001e20000100a00 */
[C---:B------:R-:W-:Y:S01]  /*20e70*/  SHF.L.U32 R18, R20.reuse, 0x3, RZ ;  /* 0x0000000314127819 */ /* 0x040fe200000006ff */
[----:B------:R-:W-:Y:S01]  /*20e80*/  IMAD R15, R20, 0x12, RZ ;  /* 0x00000012140f7824 */ /* 0x000fe200078e02ff */
[----:B0-----:R-:W-:-:S04]  /*20e90*/  IADD3 R16, P3, R14, R2, RZ ;  /* 0x000000020e107210 */ /* 0x001fc80007f7e0ff */
[----:B------:R-:W-:Y:S02]  /*20ea0*/  LEA.HI.X.SX32 R17, R11, R3, 0x1, P3 ;  /* 0x000000030b117211 */ /* 0x000fe400018f0eff */
[----:B------:R-:W-:-:S04]  /*20eb0*/  LEA R22, P3, R20, R2, 0x4 ;  /* 0x0000000214167211 */ /* 0x000fc800078620ff */
[----:B------:R-:W-:Y:S01]  /*20ec0*/  LEA.HI.X.SX32 R23, R18, R3, 0x1, P3 ;  /* 0x0000000312177211 */ /* 0x000fe200018f0eff */
[----:B------:R0:W-:Y:S01]  /*20ed0*/  STL.64 [R1+0xa0], R16 ;  /* 0x0000a01001007387 */ /* 0x0001e20000100a00 */
[----:B------:R-:W-:Y:S02]  /*20ee0*/  F2FP.BF16.PACK_AB R8, R50, R51 ;  /* 0x000000333208723e */ /* 0x000fe400000010ff */
[----:B------:R-:W-:Y:S01]  /*20ef0*/  F2FP.BF16.PACK_AB R10, R48, R49 ;  /* 0x00000031300a723e */ /* 0x000fe200000010ff */
[----:B------:R1:W-:Y:S01]  /*20f00*/  STL.64 [R1+0x98], R22 ;  /* 0x0000981601007387 */ /* 0x0003e20000100a00 */
[----:B------:R-:W-:Y:S02]  /*20f10*/  F2FP.BF16.PACK_AB R11, R46, R47 ;  /* 0x0000002f2e0b723e */ /* 0x000fe400000010ff */
[C---:B0-----:R-:W-:Y:S01]  /*20f20*/  LEA R17, R20.reuse, R20, 0x3 ;  /* 0x0000001414117211 */ /* 0x041fe200078e18ff */
[C---:B------:R-:W-:Y:S01]  /*20f30*/  IMAD R16, R20.reuse, 0x14, RZ ;  /* 0x0000001414107824 */ /* 0x040fe200078e02ff */
[-C--:B-1----:R-:W-:Y:S01]  /*20f40*/  IADD3 R22, P3, R15, R2.reuse, RZ ;  /* 0x000000020f167210 */ /* 0x082fe20007f7e0ff */
[----:B------:R0:W-:Y:S03]  /*20f50*/  STS.128 [R0+0x700], R8 ;  /* 0x0007000800007388 */ /* 0x0001e60000000c00 */
[----:B------:R-:W-:Y:S01]  /*20f60*/  LEA.HI.X.SX32 R23, R17, R3, 0x1, P3 ;  /* 0x0000000311177211 */ /* 0x000fe200018f0eff */
[----:B------:R-:W-:Y:S01]  /*20f70*/  IMAD R19, R20, 0x16, RZ ;  /* 0x0000001614137824 */ /* 0x000fe200078e02ff */
[----:B------:R1:W-:Y:S01]  /*20f80*/  STS.128 [R0+0x680], R4 ;  /* 0x0006800400007388 */ /* 0x0003e20000000c00 */
[----:B0-----:R-:W-:-:S04]  /*20f90*/  IADD3 R10, P3, R16, R2, RZ ;  /* 0x00000002100a7210 */ /* 0x001fc80007f7e0ff */
[----:B------:R-:W-:Y:S01]  /*20fa0*/  LEA.HI.X.SX32 R11, R12, R3, 0x1, P3 ;  /* 0x000000030c0b7211 */ /* 0x000fe200018f0eff */
[----:B------:R-:W-:Y:S01]  /*20fb0*/  STL.64 [R1+0x90], R22 ;  /* 0x0000901601007387 */ /* 0x000fe20000100a00 */
[C---:B-1----:R-:W-:Y:S02]  /*20fc0*/  IMAD R7, R20.reuse, 0xb, RZ ;  /* 0x0000000b14077824 */ /* 0x042fe400078e02ff */
[C---:B------:R-:W-:Y:S01]  /*20fd0*/  IMAD R8, R20.reuse, 0x18, RZ ;  /* 0x0000001814087824 */ /* 0x040fe200078e02ff */
[----:B------:R0:W-:Y:S01]  /*20fe0*/  STL.64 [R1+0x88], R10 ;  /* 0x0000880a01007387 */ /* 0x0001e20000100a00 */
[----:B---3--:R-:W-:Y:S01]  /*20ff0*/  F2FP.BF16.PACK_AB R6, R33, R31 ;  /* 0x0000001f2106723e */ /* 0x008fe200000010ff */
[----:B------:R-:W-:Y:S02]  /*21000*/  IMAD R9, R20, 0x1a, RZ ;  /* 0x0000001a14097824 */ /* 0x000fe400078e02ff */
[----:B------:R-:W3:Y:S04]  /*21010*/  LDL.LU R33, [R1+0x1c] ;  /* 0x00001c0001217983 */ /* 0x000ee80000300800 */
[----:B------:R-:W3:Y:S01]  /*21020*/  LDL.LU R31, [R1+0x14] ;  /* 0x00001400011f7983 */ /* 0x000ee20000300800 */
[----:B0-----:R-:W-:-:S04]  /*21030*/  IADD3 R10, P3, R19, R2, RZ ;  /* 0x00000002130a7210 */ /* 0x001fc80007f7e0ff */
[----:B------:R-:W-:Y:S02]  /*21040*/  LEA.HI.X.SX32 R11, R7, R3, 0x1, P3 ;  /* 0x00000003070b7211 */ /* 0x000fe400018f0eff */
[----:B------:R-:W-:-:S04]  /*21050*/  IADD3 R18, P3, R8, R2, RZ ;  /* 0x0000000208127210 */ /* 0x000fc80007f7e0ff */
[----:B------:R-:W-:Y:S01]  /*21060*/  LEA.HI.X.SX32 R19, R13, R3, 0x1, P3 ;  /* 0x000000030d137211 */ /* 0x000fe200018f0eff */
[----:B------:R0:W-:Y:S01]  /*21070*/  STL.64 [R1+0x80], R10 ;  /* 0x0000800a01007387 */ /* 0x0001e20000100a00 */
[----:B------:R-:W-:-:S03]  /*21080*/  IMAD R8, R20, 0xd, RZ ;  /* 0x0000000d14087824 */ /* 0x000fc600078e02ff */
[----:B------:R1:W-:Y:S01]  /*21090*/  STL.64 [R1+0x78], R18 ;  /* 0x0000781201007387 */ /* 0x0003e20000100a00 */
[----:B0-----:R-:W-:Y:S01]  /*210a0*/  IMAD R10, R20, 0x1c, RZ ;  /* 0x0000001c140a7824 */ /* 0x001fe200078e02ff */
[----:B-1----:R-:W-:-:S04]  /*210b0*/  IADD3 R18, P3, R9, R2, RZ ;  /* 0x0000000209127210 */ /* 0x002fc80007f7e0ff */
[-C--:B------:R-:W-:Y:S02]  /*210c0*/  LEA.HI.X.SX32 R19, R8, R3.reuse, 0x1, P3 ;  /* 0x0000000308137211 */ /* 0x080fe400018f0eff */
[----:B------:R-:W-:Y:S01]  /*210d0*/  IADD3 R10, P3, R10, R2, RZ ;  /* 0x000000020a0a7210 */ /* 0x000fe20007f7e0ff */
[----:B------:R-:W-:Y:S01]  /*210e0*/  IMAD R9, R20, 0x1e, RZ ;  /* 0x0000001e14097824 */ /* 0x000fe200078e02ff */
[----:B------:R-:W-:Y:S02]  /*210f0*/  F2FP.BF16.PACK_AB R4, R45, R42 ;  /* 0x0000002a2d04723e */ /* 0x000fe400000010ff */
[----:B----4-:R-:W-:Y:S02]  /*21100*/  F2FP.BF16.PACK_AB R5, R43, R44 ;  /* 0x0000002c2b05723e */ /* 0x010fe400000010ff */
[----:B------:R-:W-:Y:S01]  /*21110*/  LEA.HI.X.SX32 R11, R14, R3, 0x1, P3 ;  /* 0x000000030e0b7211 */ /* 0x000fe200018f0eff */
[----:B------:R-:W-:Y:S04]  /*21120*/  STL.64 [R1+0x70], R18 ;  /* 0x0000701201007387 */ /* 0x000fe80000100a00 */
[----:B------:R0:W-:Y:S01]  /*21130*/  STL.64 [R1+0x68], R10 ;  /* 0x0000680a01007387 */ /* 0x0001e20000100a00 */
[----:B------:R-:W-:-:S02]  /*21140*/  F2FP.BF16.PACK_AB R54, R60, R61 ;  /* 0x0000003d3c36723e */ /* 0x000fc400000010ff */
[----:B0-----:R-:W-:Y:S02]  /*21150*/  IADD3 R10, P3, R9, R2, RZ ;  /* 0x00000002090a7210 */ /* 0x001fe40007f7e0ff */
[----:B--2---:R-:W-:-:S05]  /*21160*/  F2FP.BF16.PACK_AB R7, R28, R29 ;  /* 0x0000001d1c07723e */ /* 0x004fca00000010ff */
[----:B------:R0:W-:Y:S02]  /*21170*/  STS.128 [R0+0x780], R4 ;  /* 0x0007800400007388 */ /* 0x0001e40000000c00 */
[----:B0-----:R-:W-:-:S04]  /*21180*/  LEA R4, R20, -R20, 0x4 ;  /* 0x8000001414047211 */ /* 0x001fc800078e20ff */
[----:B------:R-:W-:-:S05]  /*21190*/  LEA.HI.X.SX32 R11, R4, R3, 0x1, P3 ;  /* 0x00000003040b7211 */ /* 0x000fca00018f0eff */
[----:B------:R0:W-:Y:S04]  /*211a0*/  STL.64 [R1+0x60], R10 ;  /* 0x0000600a01007387 */ /* 0x0001e80000100a00 */
[----:B------:R-:W2:Y:S01]  /*211b0*/  LDL.LU R60, [R1+0x9a4] ;  /* 0x0009a400013c7983 */ /* 0x000ea20000300800 */
[C---:B------:R-:W-:Y:S01]  /*211c0*/  SHF.L.U32 R5, R20.reuse, 0x4, RZ ;  /* 0x0000000414057819 */ /* 0x040fe200000006ff */
[C---:B------:R-:W-:Y:S01]  /*211d0*/  IMAD R8, R20.reuse, 0x22, RZ ;  /* 0x0000002214087824 */ /* 0x040fe200078e02ff */
[C---:B------:R-:W-:Y:S02]  /*211e0*/  LEA R4, R20.reuse, R20, 0x4 ;  /* 0x0000001414047211 */ /* 0x040fe400078e20ff */
[----:B0-----:R-:W-:-:S04]  /*211f0*/  LEA R10, P3, R20, R2, 0x5 ;  /* 0x00000002140a7211 */ /* 0x001fc800078628ff */
[----:B------:R-:W-:Y:S02]  /*21200*/  LEA.HI.X.SX32 R11, R5, R3, 0x1, P3 ;  /* 0x00000003050b7211 */ /* 0x000fe400018f0eff */
[----:B------:R-:W-:Y:S01]  /*21210*/  IADD3 R8, P3, R8, R2, RZ ;  /* 0x0000000208087210 */ /* 0x000fe20007f7e0ff */
[----:B------:R-:W-:-:S03]  /*21220*/  IMAD R6, R20, 0x24, RZ ;  /* 0x0000002414067824 */ /* 0x000fc600078e02ff */
[----:B------:R-:W-:Y:S01]  /*21230*/  LEA.HI.X.SX32 R9, R4, R3, 0x1, P3 ;  /* 0x0000000304097211 */ /* 0x000fe200018f0eff */
[----:B------:R-:W-:Y:S04]  /*21240*/  STL.64 [R1+0x58], R10 ;  /* 0x0000580a01007387 */ /* 0x000fe80000100a00 */
[----:B------:R0:W-:Y:S01]  /*21250*/  STL.64 [R1+0x50], R8 ;  /* 0x0000500801007387 */ /* 0x0001e20000100a00 */
[----:B------:R-:W-:-:S03]  /*21260*/  IMAD R5, R20, 0x26, RZ ;  /* 0x0000002614057824 */ /* 0x000fc600078e02ff */
[----:B------:R-:W-:Y:S01]  /*21270*/  STS.128 [R0+0x380], R24 ;  /* 0x0003801800007388 */ /* 0x000fe20000000c00 */
[----:B0-----:R-:W-:-:S04]  /*21280*/  IADD3 R8, P3, R6, R2, RZ ;  /* 0x0000000206087210 */ /* 0x001fc80007f7e0ff */
[----:B------:R-:W-:Y:S01]  /*21290*/  LEA.HI.X.SX32 R9, R15, R3, 0x1, P3 ;  /* 0x000000030f097211 */ /* 0x000fe200018f0eff */
[----:B------:R-:W-:Y:S01]  /*212a0*/  BAR.SYNC.DEFER_BLOCKING 0x0 ;  /* 0x0000000000007b1d */ /* 0x000fe20000010000 */
[----:B------:R-:W-:-:S05]  /*212b0*/  IMAD R4, R20, 0x13, RZ ;  /* 0x0000001314047824 */ /* 0x000fca00078e02ff */
[----:B------:R0:W-:Y:S01]  /*212c0*/  STL.64 [R1+0x18], R8 ;  /* 0x0000180801007387 */ /* 0x0001e20000100a00 */
[----:B------:R-:W-:Y:S01]  /*212d0*/  IMAD R6, R20, 0x28, RZ ;  /* 0x0000002814067824 */ /* 0x000fe200078e02ff */
[----:B0-----:R-:W-:-:S04]  /*212e0*/  IADD3 R8, P3, R5, R2, RZ ;  /* 0x0000000205087210 */ /* 0x001fc80007f7e0ff */
[----:B------:R-:W-:-:S05]  /*212f0*/  LEA.HI.X.SX32 R9, R4, R3, 0x1, P3 ;  /* 0x0000000304097211 */ /* 0x000fca00018f0eff */
[----:B------:R0:W-:Y:S02]  /*21300*/  STL.64 [R1+0xd0], R8 ;  /* 0x0000d00801007387 */ /* 0x0001e40000100a00 */
[----:B0-----:R-:W-:-:S04]  /*21310*/  IADD3 R8, P3, R6, R2, RZ ;  /* 0x0000000206087210 */ /* 0x001fc80007f7e0ff */
[----:B------:R-:W-:-:S05]  /*21320*/  LEA.HI.X.SX32 R9, R16, R3, 0x1, P3 ;  /* 0x0000000310097211 */ /* 0x000fca00018f0eff */
[----:B------:R-:W-:Y:S01]  /*21330*/  STL.64 [R1+0xd8], R8 ;  /* 0x0000d80801007387 */ /* 0x000fe20000100a00 */
[----:B------:R-:W-:Y:S01]  /*21340*/  IMAD R5, R20, 0x2a, RZ ;  /* 0x0000002a14057824 */ /* 0x000fe200078e02ff */
[----:B------:R-:W-:-:S04]  /*21350*/  F2FP.BF16.PACK_AB R53, R59, R58 ;  /* 0x0000003a3b35723e */ /* 0x000fc800000010ff */
[----:B------:R-:W-:-:S05]  /*21360*/  IADD3 R6, P3, R5, R2, RZ ;  /* 0x0000000205067210 */ /* 0x000fca0007f7e0ff */
[----:B------:R-:W-:Y:S01]  /*21370*/  STL [R1+0xe0], R6 ;  /* 0x0000e00601007387 */ /* 0x000fe20000100800 */
[----:B------:R-:W-:Y:S02]  /*21380*/  F2FP.BF16.PACK_AB R48, R32, R30 ;  /* 0x0000001e2030723e */ /* 0x000fe400000010ff */
[----:B---3--:R-:W-:Y:S02]  /*21390*/  F2FP.BF16.PACK_AB R55, R33, R31 ;  /* 0x0000001f2137723e */ /* 0x008fe400000010ff */
[----:B------:R-:W-:Y:S02]  /*213a0*/  F2FP.BF16.PACK_AB R49, R41, R40 ;  /* 0x000000282931723e */ /* 0x000fe400000010ff */
[----:B------:R-:W-:Y:S02]  /*213b0*/  F2FP.BF16.PACK_AB R52, R37, R34 ;  /* 0x000000222534723e */ /* 0x000fe400000010ff */
[----:B------:R-:W-:Y:S02]  /*213c0*/  F2FP.BF16.PACK_AB R50, R39, R38 ;  /* 0x000000262732723e */ /* 0x000fe400000010ff */
[----:B------:R-:W-:Y:S01]  /*213d0*/  F2FP.BF16.PACK_AB R51, R36, R35 ;  /* 0x000000232433723e */ /* 0x000fe200000010ff */
[----:B------:R-:W0:Y:S02]  /*213e0*/  S2R R23, SR_TID.X ;  /* 0x0000000000177919 */ /* 0x000e240000002100 */
[----:B0-----:R-:W-:-:S02]  /*213f0*/  LOP3.LUT R33, R23, 0x7f, RZ, 0xc0, !PT ;  /* 0x0000007f17217812 */ /* 0x001fc400078ec0ff */
[----:B--2---:R-:W0:Y:S01]  /*21400*/  LDS.128 R8, [R60] ;  /* 0x000000003c087984 */ /* 0x004e220000000c00 */
[----:B------:R-:W-:-:S03]  /*21410*/  LOP3.LUT R61, R60, 0x20, RZ, 0x3c, !PT ;  /* 0x000000203c3d7812 */ /* 0x000fc600078e3cff */
[----:B------:R-:W1:Y:S04]  /*21420*/  LDS.128 R56, [R60+0x800] ;  /* 0x000800003c387984 */ /* 0x000e680000000c00 */
[----:B------:R-:W2:Y:S04]  /*21430*/  LDS.128 R12, [R60+0x1000] ;  /* 0x001000003c0c7984 */ /* 0x000ea80000000c00 */
[----:B------:R-:W3:Y:S04]  /*21440*/  LDS.128 R16, [R60+0x1800] ;  /* 0x001800003c107984 */ /* 0x000ee80000000c00 */
[----:B------:R-:W4:Y:S01]  /*21450*/  LDS.128 R44, [R61] ;  /* 0x000000003d2c7984 */ /* 0x000f220000000c00 */
[----:B------:R-:W-:-:S03]  /*21460*/  LOP3.LUT R4, R60, 0x40, RZ, 0x3c, !PT ;  /* 0x000000403c047812 */ /* 0x000fc600078e3cff */
[----:B------:R-:W-:Y:S04]  /*21470*/  LDS.128 R28, [R61+0x1000] ;  /* 0x001000003d1c7984 */ /* 0x000fe80000000c00 */
[----:B------:R-:W-:Y:S04]  /*21480*/  LDS.128 R40, [R4] ;  /* 0x0000000004287984 */ /* 0x000fe80000000c00 */
[----:B------:R-:W-:Y:S04]  /*21490*/  LDS.128 R36, [R4+0x800] ;  /* 0x0008000004247984 */ /* 0x000fe80000000c00 */
[----:B------:R-:W-:Y:S04]  /*214a0*/  LDS.128 R24, [R4+0x1000] ;  /* 0x0010000004187984 */ /* 0x000fe80000000c00 */
[----:B0-----:R-:W-:Y:S04]  /*214b0*/  STL.64 [R1], R8 ;  /* 0x0000000801007387 */ /* 0x001fe80000100a00 */
[----:B------:R-:W-:Y:S04]  /*214c0*/  STL.64 [R1+0x8], R10 ;  /* 0x0000080a01007387 */ /* 0x000fe80000100a00 */
[----:B------:R-:W0:Y:S04]  /*214d0*/  LDS.128 R8, [R61+0x800] ;  /* 0x000800003d087984 */ /* 0x000e280000000c00 */
[----:B-1----:R-:W-:Y:S04]  /*214e0*/  STL [R1+0x950], R57 ;  /* 0x0009503901007387 */ /* 0x002fe80000100800 */
[----:B------:R-:W-:Y:S04]  /*214f0*/  STL [R1+0x8a8], R59 ;  /* 0x0008a83b01007387 */ /* 0x000fe80000100800 */
[----:B--2---:R-:W-:Y:S04]  /*21500*/  STL [R1+0x958], R13 ;  /* 0x0009580d01007387 */ /* 0x004fe80000100800 */
[----:B------:R-:W-:Y:S04]  /*21510*/  STL [R1+0x8b8], R15 ;  /* 0x0008b80f01007387 */ /* 0x000fe80000100800 */
[----:B---3--:R1:W-:Y:S04]  /*21520*/  STL.64 [R1+0x960], R16 ;  /* 0x0009601001007387 */ /* 0x0083e80000100a00 */
[----:B------:R-:W-:Y:S04]  /*21530*/  STL.64 [R1+0x8c0], R18 ;  /* 0x0008c01201007387 */ /* 0x000fe80000100a00 */
[----:B----4-:R-:W-:Y:S04]  /*21540*/  STL.64 [R1+0x968], R44 ;  /* 0x0009682c01007387 */ /* 0x010fe80000100a00 */
[----:B------:R-:W-:Y:S04]  /*21550*/  STL.64 [R1+0x918], R46 ;  /* 0x0009182e01007387 */ /* 0x000fe80000100a00 */
[----:B0-----:R-:W-:Y:S04]  /*21560*/  STL.64 [R1+0x970], R8 ;  /* 0x0009700801007387 */ /* 0x001fe80000100a00 */
[----:B------:R-:W-:Y:S04]  /*21570*/  STL.64 [R1+0x8f8], R10 ;  /* 0x0008f80a01007387 */ /* 0x000fe80000100a00 */
[----:B------:R-:W0:Y:S01]  /*21580*/  LDS.128 R8, [R61+0x1800] ;  /* 0x001800003d087984 */ /* 0x000e220000000c00 */
[----:B-1----:R-:W-:-:S02]  /*21590*/  MOV R16, R6 ;  /* 0x0000000600107202 */ /* 0x002fc40000000f00 */
[----:B------:R-:W-:Y:S02]  /*215a0*/  MOV R17, R7 ;  /* 0x0000000700117202 */ /* 0x000fe40000000f00 */
[----:B------:R-:W1:Y:S01]  /*215b0*/  LDS.128 R4, [R4+0x1800] ;  /* 0x0018000004047984 */ /* 0x000e620000000c00 */
[----:B------:R-:W-:-:S03]  /*215c0*/  SHF.L.U32 R57, R23, 0xc, RZ ;  /* 0x0000000c17397819 */ /* 0x000fc600000006ff */
[----:B------:R-:W-:Y:S01]  /*215d0*/  STL.64 [R1+0x978], R28 ;  /* 0x0009781c01007387 */ /* 0x000fe20000100a00 */
[----:B------:R-:W-:-:S03]  /*215e0*/  LOP3.LUT R57, R57, 0x6000, RZ, 0xc0, !PT ;  /* 0x0000600039397812 */ /* 0x000fc600078ec0ff */
[----:B------:R2:W-:Y:S04]  /*215f0*/  STL [R1+0x980], R29 ;  /* 0x0009801d01007387 */ /* 0x0005e80000100800 */
[----:B------:R-:W-:Y:S01]  /*21600*/  STL.64 [R1+0x8d8], R30 ;  /* 0x0008d81e01007387 */ /* 0x000fe20000100a00 */
[----:B------:R-:W-:-:S03]  /*21610*/  LEA R57, R33, R57, 0x4 ;  /* 0x0000003921397211 */ /* 0x000fc600078e20ff */
[----:B--2---:R-:W2:Y:S01]  /*21620*/  LDL.LU R29, [R1+0xcc] ;  /* 0x0000cc00011d7983 */ /* 0x004ea20000300800 */
[----:B------:R-:W-:-:S05]  /*21630*/  LOP3.LUT R57, R57, 0x60, RZ, 0x3c, !PT ;  /* 0x0000006039397812 */ /* 0x000fca00078e3cff */
[----:B------:R-:W-:Y:S04]  /*21640*/  LDS.128 R32, [R57+0x800] ;  /* 0x0008000039207984 */ /* 0x000fe80000000c00 */
[----:B------:R-:W-:Y:S04]  /*21650*/  LDS.128 R20, [R57+0x1000] ;  /* 0x0010000039147984 */ /* 0x000fe80000000c00 */
[----:B0-----:R-:W-:Y:S04]  /*21660*/  STL.64 [R1+0x20], R8 ;  /* 0x0000200801007387 */ /* 0x001fe80000100a00 */
[----:B------:R0:W-:Y:S04]  /*21670*/  STL.64 [R1+0x28], R10 ;  /* 0x0000280a01007387 */ /* 0x0001e80000100a00 */
[----:B------:R-:W2:Y:S04]  /*21680*/  LDL.LU R28, [R1+0xc8] ;  /* 0x0000c800011c7983 */ /* 0x000ea80000300800 */
[----:B------:R-:W-:Y:S04]  /*21690*/  STL.64 [R1+0x860], R60 ;  /* 0x0008603c01007387 */ /* 0x000fe80000100a00 */
[----:B------:R-:W-:Y:S04]  /*216a0*/  STL.64 [R1+0x988], R40 ;  /* 0x0009882801007387 */ /* 0x000fe80000100a00 */
[----:B------:R-:W-:Y:S04]  /*216b0*/  STL.64 [R1+0x910], R42 ;  /* 0x0009102a01007387 */ /* 0x000fe80000100a00 */
[----:B------:R-:W-:Y:S04]  /*216c0*/  STL.64 [R1+0x990], R36 ;  /* 0x0009902401007387 */ /* 0x000fe80000100a00 */
[----:B------:R-:W-:Y:S04]  /*216d0*/  STL.64 [R1+0x8f0], R38 ;  /* 0x0008f02601007387 */ /* 0x000fe80000100a00 */
[----:B------:R-:W-:Y:S01]  /*216e0*/  STL.64 [R1+0x998], R24 ;  /* 0x0009981801007387 */ /* 0x000fe20000100a00 */
[----:B-1----:R-:W-:-:S03]  /*216f0*/  MOV R13, R4 ;  /* 0x00000004000d7202 */ /* 0x002fc60000000f00 */
[----:B------:R-:W-:Y:S01]  /*21700*/  STL [R1+0x9a0], R25 ;  /* 0x0009a01901007387 */ /* 0x000fe20000100800 */
[----:B------:R-:W-:-:S03]  /*21710*/  MOV R15, R6 ;  /* 0x00000006000f7202 */ /* 0x000fc60000000f00 */
[----:B------:R-:W-:Y:S04]  /*21720*/  STL.64 [R1+0x8d0], R26 ;  /* 0x0008d01a01007387 */ /* 0x000fe80000100a00 */
[----:B------:R-:W-:Y:S04]  /*21730*/  STL [R1+0x34], R5 ;  /* 0x0000340501007387 */ /* 0x000fe80000100800 */
[----:B------:R-:W-:Y:S04]  /*21740*/  STL [R1+0x3c], R7 ;  /* 0x00003c0701007387 */ /* 0x000fe80000100800 */
[----:B------:R-:W1:Y:S04]  /*21750*/  LDS.128 R4, [R57] ;  /* 0x0000000039047984 */ /* 0x000e680000000c00 */
[----:B------:R-:W3:Y:S04]  /*21760*/  LDS.128 R24, [R57+0x1800] ;  /* 0x0018000039187984 */ /* 0x000ee80000000c00 */
[----:B0-----:R-:W4:Y:S04]  /*21770*/  LDL.LU R10, [R1+0xfc] ;  /* 0x0000fc00010a7983 */ /* 0x001f280000300800 */
[----:B------:R-:W4:Y:S04]  /*21780*/  LDL.LU R11, [R1+0xf8] ;  /* 0x0000f800010b7983 */ /* 0x000f280000300800 */
[----:B------:R-:W4:Y:S04]  /*21790*/  LDL.LU R47, [R1+0x104] ;  /* 0x00010400012f7983 */ /* 0x000f280000300800 */
[----:B------:R-:W4:Y:S04]  /*217a0*/  LDL.LU R19, [R1+0x100] ;  /* 0x0001000001137983 */ /* 0x000f280000300800 */
[----:B------:R-:W-:Y:S04]  /*217b0*/  STL.64 [R1+0x8e0], R14 ;  /* 0x0008e00e01007387 */ /* 0x000fe80000100a00 */
[----:B------:R-:W-:Y:S06]  /*217c0*/  BAR.SYNC.DEFER_BLOCKING 0x0 ;  /* 0x0000000000007b1d */ /* 0x000fec0000010000 */
[----:B-1----:R0:W-:Y:S04]  /*217d0*/  STL.64 [R1+0x908], R6 ;  /* 0x0009080601007387 */ /* 0x0021e80000100a00 */
[----:B------:R-:W-:Y:S04]  /*217e0*/  STL.64 [R1+0x8e8], R34 ;  /* 0x0008e82201007387 */ /* 0x000fe80000100a00 */
[----:B------:R-:W-:Y:S04]  /*217f0*/  STL.64 [R1+0x8c8], R22 ;  /* 0x0008c81601007387 */ /* 0x000fe80000100a00 */
[----:B---3--:R-:W-:Y:S04]  /*21800*/  STL [R1+0x44], R25 ;  /* 0x0000441901007387 */ /* 0x008fe80000100800 */
[----:B------:R-:W-:Y:S04]  /*21810*/  STL [R1+0x4c], R27 ;  /* 0x00004c1b01007387 */ /* 0x000fe80000100800 */
[----:B------:R-:W3:Y:S04]  /*21820*/  LDL.LU R44, [R1+0x10c] ;  /* 0x00010c00012c7983 */ /* 0x000ee80000300800 */
[----:B------:R-:W3:Y:S01]  /*21830*/  LDL.LU R18, [R1+0x108] ;  /* 0x0001080001127983 */ /* 0x000ee20000300800 */
[----:B------:R-:W-:-:S03]  /*21840*/  MOV R8, c[0x0][0x1c8] ;  /* 0x0000720000087a02 */ /* 0x000fc60000000f00 */
[----:B------:R-:W3:Y:S02]  /*21850*/  LDL.LU R9, [R1+0x114] ;  /* 0x0001140001097983 */ /* 0x000ee40000300800 */
[----:B------:R-:W-:Y:S02]  /*21860*/  IMAD R8, R8, 0x15, RZ ;  /* 0x0000001508087824 */ /* 0x000fe400078e02ff */
[----:B------:R-:W3:Y:S01]  /*21870*/  LDL.LU R46, [R1+0x110] ;  /* 0x00011000012e7983 */ /* 0x000ee20000300800 */
[----:B------:R-:W-:Y:S02]  /*21880*/  MOV R59, R26 ;  /* 0x0000001a003b7202 */ /* 0x000fe40000000f00 */
[----:B------:R-:W-:Y:S02]  /*21890*/  MOV R45, c[0x0][0x1c8] ;  /* 0x00007200002d7a02 */ /* 0x000fe40000000f00 */
[----:B------:R-:W-:Y:S02]  /*218a0*/  LEA.HI.X.SX32 R17, R8, R3, 0x1, P3 ;  /* 0x0000000308117211 */ /* 0x000fe400018f0eff */
[----:B------:R-:W-:Y:S01]  /*218b0*/  MOV R8, c[0x0][0x1c8] ;  /* 0x0000720000087a02 */ /* 0x000fe20000000f00 */
[----:B------:R-:W-:Y:S01]  /*218c0*/  STL.64 [R1+0x900], R58 ;  /* 0x0009003a01007387 */ /* 0x000fe20000100a00 */
[----:B------:R-:W-:-:S03]  /*218d0*/  IMAD R41, R45, 0x2c, RZ ;  /* 0x0000002c2d297824 */ /* 0x000fc600078e02ff */
[----:B------:R-:W-:Y:S01]  /*218e0*/  STS.128 [R0+0x80], R52 ;  /* 0x0000803400007388 */ /* 0x000fe20000000c00 */
[----:B------:R-:W-:-:S03]  /*218f0*/  MOV R43, c[0x0][0x1c8] ;  /* 0x00007200002b7a02 */ /* 0x000fc60000000f00 */
[----:B------:R-:W-:Y:S01]  /*21900*/  STL [R1+0xe4], R17 ;  /* 0x0000e41101007387 */ /* 0x000fe20000100800 */
[----:B------:R-:W-:-:S03]  /*21910*/  IADD3 R16, P3, R41, R2, RZ ;  /* 0x0000000229107210 */ /* 0x000fc60007f7e0ff */
[----:B------:R-:W3:Y:S01]  /*21920*/  LDL.LU R36, [R1+0x11c] ;  /* 0x00011c0001247983 */ /* 0x000ee20000300800 */
[----:B0-----:R-:W-:-:S03]  /*21930*/  IMAD R6, R43, 0x2e, RZ ;  /* 0x0000002e2b067824 */ /* 0x001fc600078e02ff */
[----:B------:R0:W-:Y:S02]  /*21940*/  STS.128 [R0], R48 ;  /* 0x0000003000007388 */ /* 0x0001e40000000c00 */
[----:B0-----:R-:W-:Y:S01]  /*21950*/  IMAD R48, R43, 0x17, RZ ;  /* 0x000000172b307824 */ /* 0x001fe200078e02ff */
[----:B--2---:R-:W-:Y:S01]  /*21960*/  F2FP.BF16.PACK_AB R52, R29, R28 ;  /* 0x0000001c1d34723e */ /* 0x004fe200000010ff */
[----:B------:R-:W-:Y:S02]  /*21970*/  IMAD R28, R8, 0x16, RZ ;  /* 0x00000016081c7824 */ /* 0x000fe400078e02ff */
[----:B------:R-:W2:Y:S04]  /*21980*/  LDL.LU R8, [R1+0x118] ;  /* 0x0001180001087983 */ /* 0x000ea80000300800 */
[----:B------:R-:W2:Y:S01]  /*21990*/  LDL.LU R40, [R1+0x124] ;  /* 0x0001240001287983 */ /* 0x000ea20000300800 */
[----:B------:R-:W-:-:S03]  /*219a0*/  LEA.HI.X.SX32 R17, R28, R3, 0x1, P3 ;  /* 0x000000031c117211 */ /* 0x000fc600018f0eff */
[----:B------:R-:W2:Y:S04]  /*219b0*/  LDL.LU R61, [R1+0x120] ;  /* 0x00012000013d7983 */ /* 0x000ea80000300800 */
[----:B------:R-:W2:Y:S01]  /*219c0*/  LDL.LU R31, [R1+0x12c] ;  /* 0x00012c00011f7983 */ /* 0x000ea20000300800 */
[----:B------:R-:W-:-:S03]  /*219d0*/  IADD3 R6, P3, R6, R2, RZ ;  /* 0x0000000206067210 */ /* 0x000fc60007f7e0ff */
[----:B------:R-:W2:Y:S01]  /*219e0*/  LDL.LU R28, [R1+0x128] ;  /* 0x00012800011c7983 */ /* 0x000ea20000300800 */
[----:B------:R-:W-:Y:S01]  /*219f0*/  LEA.HI.X.SX32 R7, R48, R3, 0x1, P3 ;  /* 0x0000000330077211 */ /* 0x000fe200018f0eff */
[----:B------:R-:W-:Y:S02]  /*21a00*/  IMAD R29, R43, 0x30, RZ ;  /* 0x000000302b1d7824 */ /* 0x000fe400078e02ff */
[----:B------:R-:W2:Y:S01]  /*21a10*/  LDL.LU R60, [R1+0x168] ;  /* 0x00016800013c7983 */ /* 0x000ea20000300800 */
[----:B----4-:R-:W-:-:S03]  /*21a20*/  F2FP.BF16.PACK_AB R53, R10, R11 ;  /* 0x0000000b0a35723e */ /* 0x010fc600000010ff */
[----:B------:R-:W4:Y:S01]  /*21a30*/  LDL.LU R11, [R1+0x164] ;  /* 0x00016400010b7983 */ /* 0x000f220000300800 */
[----:B------:R-:W-:Y:S02]  /*21a40*/  F2FP.BF16.PACK_AB R54, R47, R19 ;  /* 0x000000132f36723e */ /* 0x000fe400000010ff */
[----:B------:R-:W-:Y:S01]  /*21a50*/  MOV R19, c[0x0][0x1c8] ;  /* 0x0000720000137a02 */ /* 0x000fe20000000f00 */
[----:B------:R0:W-:Y:S04]  /*21a60*/  STL.64 [R1+0xc8], R6 ;  /* 0x0000c80601007387 */ /* 0x0001e80000100a00 */
[----:B------:R-:W-:Y:S01]  /*21a70*/  IMAD R19, R19, 0x18, RZ ;  /* 0x0000001813137824 */ /* 0x000fe200078e02ff */
[----:B------:R-:W4:Y:S01]  /*21a80*/  LDL.LU R47, [R1+0x178] ;  /* 0x00017800012f7983 */ /* 0x000f220000300800 */
[----:B0-----:R-:W-:-:S04]  /*21a90*/  IADD3 R6, P3, R29, R2, RZ ;  /* 0x000000021d067210 */ /* 0x001fc80007f7e0ff */
[----:B------:R-:W-:Y:S02]  /*21aa0*/  LEA.HI.X.SX32 R7, R19, R3, 0x1, P3 ;  /* 0x0000000313077211 */ /* 0x000fe400018f0eff */
[----:B---3--:R-:W-:Y:S02]  /*21ab0*/  F2FP.BF16.PACK_AB R55, R44, R18 ;  /* 0x000000122c37723e */ /* 0x008fe400000010ff */
[----:B------:R-:W3:Y:S04]  /*21ac0*/  LDL.LU R44, [R1+0x16c] ;  /* 0x00016c00012c7983 */ /* 0x000ee80000300800 */
[----:B------:R-:W3:Y:S04]  /*21ad0*/  LDL.LU R18, [R1+0x180] ;  /* 0x0001800001127983 */ /* 0x000ee80000300800 */
[----:B------:R-:W3:Y:S01]  /*21ae0*/  LDL.LU R19, [R1+0x17c] ;  /* 0x00017c0001137983 */ /* 0x000ee20000300800 */
[----:B------:R-:W-:-:S02]  /*21af0*/  IMAD R42, R43, 0x32, RZ ;  /* 0x000000322b2a7824 */ /* 0x000fc400078e02ff */
[----:B------:R-:W-:Y:S01]  /*21b00*/  IMAD R49, R43, 0x19, RZ ;  /* 0x000000192b317824 */ /* 0x000fe200078e02ff */
[----:B------:R0:W-:Y:S01]  /*21b10*/  STL.64 [R1+0x140], R6 ;  /* 0x0001400601007387 */ /* 0x0001e20000100a00 */
[----:B------:R-:W-:Y:S01]  /*21b20*/  F2FP.BF16.PACK_AB R48, R9, R46 ;  /* 0x0000002e0930723e */ /* 0x000fe200000010ff */
[----:B------:R-:W-:Y:S01]  /*21b30*/  IMAD R14, R43, 0x34, RZ ;  /* 0x000000342b0e7824 */ /* 0x000fe200078e02ff */
[----:B------:R-:W-:Y:S01]  /*21b40*/  MOV R9, c[0x0][0x1c8] ;  /* 0x0000720000097a02 */ /* 0x000fe20000000f00 */
[----:B------:R-:W3:Y:S04]  /*21b50*/  LDL.LU R30, [R1+0x190] ;  /* 0x00019000011e7983 */ /* 0x000ee80000300800 */
[----:B------:R-:W3:Y:S01]  /*21b60*/  LDL.LU R46, [R1+0x184] ;  /* 0x00018400012e7983 */ /* 0x000ee20000300800 */
[----:B0-----:R-:W-:-:S04]  /*21b70*/  IADD3 R6, P3, R42, R2, RZ ;  /* 0x000000022a067210 */ /* 0x001fc80007f7e0ff */
[----:B------:R-:W-:Y:S01]  /*21b80*/  LEA.HI.X.SX32 R7, R49, R3, 0x1, P3 ;  /* 0x0000000331077211 */ /* 0x000fe200018f0eff */
[----:B------:R-:W-:Y:S02]  /*21b90*/  IMAD R9, R9, 0x1a, RZ ;  /* 0x0000001a09097824 */ /* 0x000fe400078e02ff */
[----:B------:R-:W-:Y:S02]  /*21ba0*/  IMAD R10, R43, 0x36, RZ ;  /* 0x000000362b0a7824 */ /* 0x000fe400078e02ff */
[----:B------:R0:W-:Y:S04]  /*21bb0*/  STL.64 [R1+0x158], R6 ;  /* 0x0001580601007387 */ /* 0x0001e80000100a00 */
[----:B------:R1:W-:Y:S01]  /*21bc0*/  STS.128 [R0+0x100], R52 ;  /* 0x0001003400007388 */ /* 0x0003e20000000c00 */
[----:B0-----:R-:W-:-:S04]  /*21bd0*/  IADD3 R6, P3, R14, R2, RZ ;  /* 0x000000020e067210 */ /* 0x001fc80007f7e0ff */
[----:B------:R-:W-:Y:S01]  /*21be0*/  LEA.HI.X.SX32 R7, R9, R3, 0x1, P3 ;  /* 0x0000000309077211 */ /* 0x000fe200018f0eff */
[----:B-1----:R-:W-:-:S04]  /*21bf0*/  IMAD R52, R43, 0x1b, RZ ;  /* 0x0000001b2b347824 */ /* 0x002fc800078e02ff */
[----:B------:R-:W-:Y:S01]  /*21c00*/  STL.64 [R1+0x110], R6 ;  /* 0x0001100601007387 */ /* 0x000fe20000100a00 */
[----:B------:R-:W-:Y:S01]  /*21c10*/  IMAD R39, R43, 0x38, RZ ;  /* 0x000000382b277824 */ /* 0x000fe200078e02ff */
[----:B------:R-:W-:Y:S02]  /*21c20*/  MOV R57, R24 ;  /* 0x0000001800397202 */ /* 0x000fe40000000f00 */
[----:B--2---:R-:W-:Y:S02]  /*21c30*/  F2FP.BF16.PACK_AB R49, R36, R8 ;  /* 0x000000082431723e */ /* 0x004fe400000010ff */
[----:B------:R-:W-:-:S04]  /*21c40*/  IADD3 R8, P3, R10, R2, RZ ;  /* 0x000000020a087210 */ /* 0x000fc80007f7e0ff */
[----:B------:R-:W-:Y:S02]  /*21c50*/  LEA.HI.X.SX32 R9, R52, R3, 0x1, P3 ;  /* 0x0000000334097211 */ /* 0x000fe400018f0eff */
[----:B------:R-:W-:Y:S02]  /*21c60*/  F2FP.BF16.PACK_AB R50, R40, R61 ;  /* 0x0000003d2832723e */ /* 0x000fe400000010ff */
[----:B------:R-:W-:Y:S02]  /*21c70*/  MOV R61, c[0x0][0x1c8] ;  /* 0x00007200003d7a02 */ /* 0x000fe40000000f00 */
[----:B------:R-:W-:Y:S02]  /*21c80*/  F2FP.BF16.PACK_AB R51, R31, R28 ;  /* 0x0000001c1f33723e */ /* 0x000fe400000010ff */
[----:B------:R-:W2:Y:S01]  /*21c90*/  LDL.LU R31, [R1+0x198] ;  /* 0x00019800011f7983 */ /* 0x000ea20000300800 */
[----:B------:R-:W-:-:S03]  /*21ca0*/  IMAD R61, R61, 0x1c, RZ ;  /* 0x0000001c3d3d7824 */ /* 0x000fc600078e02ff */
[----:B------:R-:W2:Y:S04]  /*21cb0*/  LDL.LU R28, [R1+0x194] ;  /* 0x00019400011c7983 */ /* 0x000ea80000300800 */
[----:B------:R0:W-:Y:S02]  /*21cc0*/  STL.64 [R1+0x148], R8 ;  /* 0x0001480801007387 */ /* 0x0001e40000100a00 */
[----:B0-----:R-:W-:-:S04]  /*21cd0*/  IADD3 R8, P3, R39, R2, RZ ;  /* 0x0000000227087210 */ /* 0x001fc80007f7e0ff */
[----:B------:R-:W-:-:S05]  /*21ce0*/  LEA.HI.X.SX32 R9, R61, R3, 0x1, P3 ;  /* 0x000000033d097211 */ /* 0x000fca00018f0eff */
[----:B------:R0:W-:Y:S04]  /*21cf0*/  STL.64 [R1+0x170], R8 ;  /* 0x0001700801007387 */ /* 0x0001e80000100a00 */
[----:B------:R-:W2:Y:S01]  /*21d00*/  LDL.LU R24, [R1+0x1ac] ;  /* 0x0001ac0001187983 */ /* 0x000ea20000300800 */
[----:B----4-:R-:W-:-:S03]  /*21d10*/  F2FP.BF16.PACK_AB R52, R60, R11 ;  /* 0x0000000b3c34723e */ /* 0x010fc600000010ff */
[----:B------:R-:W4:Y:S04]  /*21d20*/  LDL.LU R36, [R1+0x1a8] ;  /* 0x0001a80001247983 */ /* 0x000f280000300800 */
[----:B------:R-:W4:Y:S04]  /*21d30*/  LDL.LU R60, [R1+0x1b4] ;  /* 0x0001b400013c7983 */ /* 0x000f280000300800 */
[----:B------:R-:W4:Y:S01]  /*21d40*/  LDL.LU R61, [R1+0x1b0] ;  /* 0x0001b000013d7983 */ /* 0x000f220000300800 */
[----:B---3--:R-:W-:-:S03]  /*21d50*/  F2FP.BF16.PACK_AB R53, R47, R44 ;  /* 0x0000002c2f35723e */ /* 0x008fc600000010ff */
[----:B------:R-:W3:Y:S01]  /*21d60*/  LDL.LU R44, [R1+0x1bc] ;  /* 0x0001bc00012c7983 */ /* 0x000ee20000300800 */
[----:B------:R-:W-:-:S03]  /*21d70*/  F2FP.BF16.PACK_AB R54, R18, R19 ;  /* 0x000000131236723e */ /* 0x000fc600000010ff */
[----:B------:R-:W3:Y:S01]  /*21d80*/  LDL.LU R19, [R1+0x1b8] ;  /* 0x0001b80001137983 */ /* 0x000ee20000300800 */
[C---:B------:R-:W-:Y:S02]  /*21d90*/  IMAD R7, R43.reuse, 0x3a, RZ ;  /* 0x0000003a2b077824 */ /* 0x040fe400078e02ff */
[----:B------:R-:W-:-:S03]  /*21da0*/  IMAD R55, R43, 0x1d, RZ ;  /* 0x0000001d2b377824 */ /* 0x000fc600078e02ff */
[----:B0-----:R-:W-:Y:S01]  /*21db0*/  IADD3 R8, P3, R7, R2, RZ ;  /* 0x0000000207087210 */ /* 0x001fe20007f7e0ff */
[----:B------:R-:W-:Y:S01]  /*21dc0*/  IMAD R11, R43, 0x3c, RZ ;  /* 0x0000003c2b0b7824 */ /* 0x000fe200078e02ff */
[----:B------:R-:W-:Y:S02]  /*21dd0*/  MOV R18, c[0x0][0x1c8] ;  /* 0x0000720000127a02 */ /* 0x000fe40000000f00 */
[----:B------:R-:W-:-:S03]  /*21de0*/  LEA.HI.X.SX32 R9, R55, R3, 0x1, P3 ;  /* 0x0000000337097211 */ /* 0x000fc600018f0eff */
[----:B------:R-:W-:Y:S02]  /*21df0*/  IMAD R18, R18, 0x1e, RZ ;  /* 0x0000001e12127824 */ /* 0x000fe400078e02ff */
[----:B------:R0:W-:Y:S01]  /*21e00*/  STL.64 [R1+0x188], R8 ;  /* 0x0001880801007387 */ /* 0x0001e20000100a00 */
[----:B------:R-:W-:Y:S01]  /*21e10*/  IMAD R47, R43, 0x3e, RZ ;  /* 0x0000003e2b2f7824 */ /* 0x000fe200078e02ff */
[----:B------:R-:W-:Y:S02]  /*21e20*/  F2FP.BF16.PACK_AB R55, R30, R46 ;  /* 0x0000002e1e37723e */ /* 0x000fe400000010ff */
[----:B------:R-:W3:Y:S01]  /*21e30*/  LDL.LU R46, [R1+0x1c4] ;  /* 0x0001c400012e7983 */ /* 0x000ee20000300800 */
[----:B0-----:R-:W-:-:S04]  /*21e40*/  IADD3 R8, P3, R11, R2, RZ ;  /* 0x000000020b087210 */ /* 0x001fc80007f7e0ff */
[----:B------:R-:W-:Y:S01]  /*21e50*/  LEA.HI.X.SX32 R9, R18, R3, 0x1, P3 ;  /* 0x0000000312097211 */ /* 0x000fe200018f0eff */
[----:B------:R0:W-:Y:S04]  /*21e60*/  STS.128 [R0+0x180], R48 ;  /* 0x0001803000007388 */ /* 0x0001e80000000c00 */
[----:B------:R-:W3:Y:S04]  /*21e70*/  LDL.LU R18, [R1+0x1c0] ;  /* 0x0001c00001127983 */ /* 0x000ee80000300800 */
[----:B------:R1:W-:Y:S01]  /*21e80*/  STL.64 [R1+0x1a0], R8 ;  /* 0x0001a00801007387 */ /* 0x0003e20000100a00 */
[----:B0-----:R-:W-:-:S02]  /*21e90*/  LEA R48, R43, -R43, 0x5 ;  /* 0x8000002b2b307211 */ /* 0x001fc400078e28ff */
[----:B-1----:R-:W-:-:S04]  /*21ea0*/  IADD3 R8, P3, R47, R2, RZ ;  /* 0x000000022f087210 */ /* 0x002fc80007f7e0ff */
[----:B------:R-:W-:Y:S02]  /*21eb0*/  LEA.HI.X.SX32 R9, R48, R3, 0x1, P3 ;  /* 0x0000000330097211 */ /* 0x000fe400018f0eff */
[----:B------:R-:W-:-:S03]  /*21ec0*/  SHF.L.U32 R49, R43, 0x5, RZ ;  /* 0x000000052b317819 */ /* 0x000fc600000006ff */
[----:B------:R0:W-:Y:S04]  /*21ed0*/  STL.64 [R1+0x180], R8 ;  /* 0x0001800801007387 */ /* 0x0001e80000100a00 */
[----:B------:R-:W3:Y:S04]  /*21ee0*/  LDL.LU R27, [R1+0x290] ;  /* 0x00029000011b7983 */ /* 0x000ee80000300800 */
[----:B------:R-:W3:Y:S01]  /*21ef0*/  LDL.LU R38, [R1+0x1e0] ;  /* 0x0001e00001267983 */ /* 0x000ee20000300800 */
[----:B0-----:R-:W-:-:S03]  /*21f00*/  LEA R8, P3, R43, R2, 0x6 ;  /* 0x000000022b087211 */ /* 0x001fc600078630ff */
[----:B------:R-:W3:Y:S01]  /*21f10*/  LDL.LU R40, [R1+0x1cc] ;  /* 0x0001cc0001287983 */ /* 0x000ee20000300800 */
[----:B------:R-:W-:-:S03]  /*21f20*/  LEA.HI.X.SX32 R9, R49, R3, 0x1, P3 ;  /* 0x0000000331097211 */ /* 0x000fc600018f0eff */
[----:B------:R-:W3:Y:S01]  /*21f30*/  LDL.LU R30, [R1+0x1c8] ;  /* 0x0001c800011e7983 */ /* 0x000ee20000300800 */
[C---:B------:R-:W-:Y:S01]  /*21f40*/  IMAD R59, R43.reuse, 0x42, RZ ;  /* 0x000000422b3b7824 */ /* 0x040fe200078e02ff */
[----:B------:R-:W-:Y:S02]  /*21f50*/  LEA R51, R43, R43, 0x5 ;  /* 0x0000002b2b337211 */ /* 0x000fe400078e28ff */
[----:B--2---:R-:W-:Y:S02]  /*21f60*/  F2FP.BF16.PACK_AB R48, R31, R28 ;  /* 0x0000001c1f30723e */ /* 0x004fe400000010ff */
[----:B------:R-:W2:Y:S04]  /*21f70*/  LDL.LU R31, [R1+0x2b8] ;  /* 0x0002b800011f7983 */ /* 0x000ea80000300800 */
[----:B------:R0:W-:Y:S04]  /*21f80*/  STL.64 [R1+0x168], R8 ;  /* 0x0001680801007387 */ /* 0x0001e80000100a00 */
[----:B------:R-:W2:Y:S01]  /*21f90*/  LDL.LU R28, [R1+0x298] ;  /* 0x00029800011c7983 */ /* 0x000ea20000300800 */
[----:B0-----:R-:W-:-:S04]  /*21fa0*/  IADD3 R8, P3, R59, R2, RZ ;  /* 0x000000023b087210 */ /* 0x001fc80007f7e0ff */
[----:B------:R-:W-:Y:S02]  /*21fb0*/  LEA.HI.X.SX32 R9, R51, R3, 0x1, P3 ;  /* 0x0000000333097211 */ /* 0x000fe400018f0eff */
[----:B----4-:R-:W-:Y:S02]  /*21fc0*/  F2FP.BF16.PACK_AB R49, R24, R36 ;  /* 0x000000241831723e */ /* 0x010fe400000010ff */
[----:B------:R-:W-:Y:S02]  /*21fd0*/  F2FP.BF16.PACK_AB R50, R60, R61 ;  /* 0x0000003d3c32723e */ /* 0x000fe400000010ff */
[----:B------:R-:W4:Y:S04]  /*21fe0*/  LDL.LU R60, [R1+0x1d4] ;  /* 0x0001d400013c7983 */ /* 0x000f280000300800 */
[----:B------:R-:W4:Y:S04]  /*21ff0*/  LDL.LU R61, [R1+0x1d0] ;  /* 0x0001d000013d7983 */ /* 0x000f280000300800 */
[----:B------:R0:W-:Y:S04]  /*22000*/  STL.64 [R1+0x178], R8 ;  /* 0x0001780801007387 */ /* 0x0001e80000100a00 */
[----:B0-----:R-:W4:Y:S04]  /*22010*/  LDL.LU R8, [R1+0x2d0] ;  /* 0x0002d00001087983 */ /* 0x001f280000300800 */
[----:B------:R-:W4:Y:S01]  /*22020*/  LDL.LU R9, [R1+0x2bc] ;  /* 0x0002bc0001097983 */ /* 0x000f220000300800 */
[----:B---3--:R-:W-:-:S02]  /*22030*/  F2FP.BF16.PACK_AB R51, R44, R19 ;  /* 0x000000132c33723e */ /* 0x008fc400000010ff */
[----:B------:R-:W-:Y:S01]  /*22040*/  MOV R19, c[0x0][0x1c8] ;  /* 0x0000720000137a02 */ /* 0x000fe20000000f00 */
[----:B------:R-:W3:Y:S04]  /*22050*/  LDL.LU R44, [R1+0x1ec] ;  /* 0x0001ec00012c7983 */ /* 0x000ee80000300800 */
[----:B------:R-:W-:Y:S02]  /*22060*/  IMAD R36, R19, 0x22, RZ ;  /* 0x0000002213247824 */ /* 0x000fe400078e02ff */
[----:B------:R-:W3:Y:S01]  /*22070*/  LDL.LU R19, [R1+0x1dc] ;  /* 0x0001dc0001137983 */ /* 0x000ee20000300800 */
[----:B------:R-:W-:-:S05]  /*22080*/  IMAD R58, R43, 0x44, RZ ;  /* 0x000000442b3a7824 */ /* 0x000fca00078e02ff */
[----:B------:R-:W-:Y:S01]  /*22090*/  IADD3 R24, P3, R58, R2, RZ ;  /* 0x000000023a187210 */ /* 0x000fe20007f7e0ff */
[----:B------:R-:W-:-:S03]  /*220a0*/  IMAD R35, R43, 0x46, RZ ;  /* 0x000000462b237824 */ /* 0x000fc600078e02ff */
[----:B------:R-:W-:Y:S01]  /*220b0*/  LEA.HI.X.SX32 R25, R36, R3, 0x1, P3 ;  /* 0x0000000324197211 */ /* 0x000fe200018f0eff */
[----:B------:R0:W-:Y:S04]  /*220c0*/  STS.128 [R0+0x200], R52 ;  /* 0x0002003400007388 */ /* 0x0001e80000000c00 */
[----:B------:R1:W-:Y:S01]  /*220d0*/  STL.64 [R1+0x198], R24 ;  /* 0x0001981801007387 */ /* 0x0003e20000100a00 */
[----:B------:R-:W-:Y:S01]  /*220e0*/  MOV R36, c[0x0][0x1c8] ;  /* 0x0000720000247a02 */ /* 0x000fe20000000f00 */
[C---:B------:R-:W-:Y:S02]  /*220f0*/  IMAD R23, R43.reuse, 0x48, RZ ;  /* 0x000000482b177824 */ /* 0x040fe400078e02ff */
[----:B------:R1:W-:Y:S01]  /*22100*/  STS.128 [R0+0x280], R48 ;  /* 0x0002803000007388 */ /* 0x0003e20000000c00 */
[----:B0-----:R-:W-:Y:S01]  /*22110*/  IMAD R52, R43, 0x23, RZ ;  /* 0x000000232b347824 */ /* 0x001fe200078e02ff */
[----:B-1----:R-:W-:-:S04]  /*22120*/  IADD3 R24, P3, R35, R2, RZ ;  /* 0x0000000223187210 */ /* 0x002fc80007f7e0ff */
[----:B------:R-:W-:Y:S02]  /*22130*/  LEA.HI.X.SX32 R25, R52, R3, 0x1, P3 ;  /* 0x0000000334197211 */ /* 0x000fe400018f0eff */
[----:B------:R-:W-:Y:S02]  /*22140*/  F2FP.BF16.PACK_AB R48, R46, R18 ;  /* 0x000000122e30723e */ /* 0x000fe400000010ff */
[----:B------:R-:W3:Y:S01]  /*22150*/  LDL.LU R46, [R1+0x2d8] ;  /* 0x0002d800012e7983 */ /* 0x000ee20000300800 */
[----:B------:R-:W-:-:S03]  /*22160*/  IMAD R36, R36, 0x24, RZ ;  /* 0x0000002424247824 */ /* 0x000fc600078e02ff */
[----:B------:R-:W3:Y:S04]  /*22170*/  LDL.LU R18, [R1+0x2d4] ;  /* 0x0002d40001127983 */ /* 0x000ee80000300800 */
[----:B------:R0:W-:Y:S01]  /*22180*/  STL.64 [R1+0x1b0], R24 ;  /* 0x0001b01801007387 */ /* 0x0001e20000100a00 */
[C---:B------:R-:W-:Y:S02]  /*22190*/  IMAD R22, R43.reuse, 0x4a, RZ ;  /* 0x0000004a2b167824 */ /* 0x040fe400078e02ff */
[----:B------:R-:W-:Y:S01]  /*221a0*/  IMAD R50, R43, 0x25, RZ ;  /* 0x000000252b327824 */ /* 0x000fe200078e02ff */
[----:B0-----:R-:W-:-:S04]  /*221b0*/  IADD3 R24, P3, R23, R2, RZ ;  /* 0x0000000217187210 */ /* 0x001fc80007f7e0ff */
[----:B------:R-:W-:-:S05]  /*221c0*/  LEA.HI.X.SX32 R25, R36, R3, 0x1, P3 ;  /* 0x0000000324197211 */ /* 0x000fca00018f0eff */
[----:B------:R0:W-:Y:S01]  /*221d0*/  STL.64 [R1+0x190], R24 ;  /* 0x0001901801007387 */ /* 0x0001e20000100a00 */
[----:B------:R-:W-:Y:S01]  /*221e0*/  IMAD R34, R43, 0x4c, RZ ;  /* 0x0000004c2b227824 */ /* 0x000fe200078e02ff */
[----:B------:R-:W-:Y:S02]  /*221f0*/  F2FP.BF16.PACK_AB R49, R40, R30 ;  /* 0x0000001e2831723e */ /* 0x000fe400000010ff */
[----:B------:R-:W-:Y:S02]  /*22200*/  MOV R30, c[0x0][0x1c8] ;  /* 0x00007200001e7a02 */ /* 0x000fe40000000f00 */
[----:B0-----:R-:W-:-:S04]  /*22210*/  IADD3 R24, P3, R22, R2, RZ ;  /* 0x0000000216187210 */ /* 0x001fc80007f7e0ff */
[----:B------:R-:W-:Y:S01]  /*22220*/  LEA.HI.X.SX32 R25, R50, R3, 0x1, P3 ;  /* 0x0000000332197211 */ /* 0x000fe200018f0eff */
[----:B------:R-:W-:Y:S01]  /*22230*/  IMAD R30, R30, 0x26, RZ ;  /* 0x000000261e1e7824 */ /* 0x000fe200078e02ff */
[----:B------:R-:W-:Y:S01]  /*22240*/  F2FP.BF16.PACK_AB R52, R27, R38 ;  /* 0x000000261b34723e */ /* 0x000fe200000010ff */
[C---:B------:R-:W-:Y:S02]  /*22250*/  IMAD R27, R43.reuse, 0x4e, RZ ;  /* 0x0000004e2b1b7824 */ /* 0x040fe400078e02ff */
[C---:B------:R-:W-:Y:S02]  /*22260*/  IMAD R55, R43.reuse, 0x27, RZ ;  /* 0x000000272b377824 */ /* 0x040fe400078e02ff */
[----:B------:R-:W-:Y:S01]  /*22270*/  IMAD R26, R43, 0x50, RZ ;  /* 0x000000502b1a7824 */ /* 0x000fe200078e02ff */
[----:B--2---:R-:W-:Y:S02]  /*22280*/  F2FP.BF16.PACK_AB R53, R31, R28 ;  /* 0x0000001c1f35723e */ /* 0x004fe400000010ff */
[----:B------:R-:W2:Y:S04]  /*22290*/  LDL.LU R31, [R1+0x2e0] ;  /* 0x0002e000011f7983 */ /* 0x000ea80000300800 */
[----:B------:R-:W2:Y:S04]  /*222a0*/  LDL.LU R28, [R1+0x2dc] ;  /* 0x0002dc00011c7983 */ /* 0x000ea80000300800 */
[----:B------:R0:W-:Y:S02]  /*222b0*/  STL.64 [R1+0x1a8], R24 ;  /* 0x0001a81801007387 */ /* 0x0001e40000100a00 */
[----:B0-----:R-:W-:-:S04]  /*222c0*/  IADD3 R24, P3, R34, R2, RZ ;  /* 0x0000000222187210 */ /* 0x001fc80007f7e0ff */
[----:B------:R-:W-:-:S05]  /*222d0*/  LEA.HI.X.SX32 R25, R30, R3, 0x1, P3 ;  /* 0x000000031e197211 */ /* 0x000fca00018f0eff */
[----:B------:R0:W-:Y:S04]  /*222e0*/  STL.64 [R1+0x1c8], R24 ;  /* 0x0001c81801007387 */ /* 0x0001e80000100a00 */
[----:B------:R-:W2:Y:S01]  /*222f0*/  LDL.LU R15, [R1+0x2e4] ;  /* 0x0002e400010f7983 */ /* 0x000ea20000300800 */
[----:B----4-:R-:W-:-:S03]  /*22300*/  F2FP.BF16.PACK_AB R50, R60, R61 ;  /* 0x0000003d3c32723e */ /* 0x010fc600000010ff */
[----:B------:R-:W4:Y:S01]  /*22310*/  LDL.LU R60, [R1+0x320] ;  /* 0x00032000013c7983 */ /* 0x000f220000300800 */
[----:B0-----:R-:W-:-:S04]  /*22320*/  IADD3 R24, P3, R27, R2, RZ ;  /* 0x000000021b187210 */ /* 0x001fc80007f7e0ff */
[----:B------:R-:W-:Y:S02]  /*22330*/  LEA.HI.X.SX32 R25, R55, R3, 0x1, P3 ;  /* 0x0000000337197211 */ /* 0x000fe400018f0eff */
[----:B------:R-:W-:Y:S02]  /*22340*/  F2FP.BF16.PACK_AB R54, R8, R9 ;  /* 0x000000090836723e */ /* 0x000fe400000010ff */
[----:B------:R-:W4:Y:S04]  /*22350*/  LDL.LU R8, [R1+0x2ec] ;  /* 0x0002ec0001087983 */ /* 0x000f280000300800 */
[----:B------:R-:W2:Y:S04]  /*22360*/  LDL.LU R36, [R1+0x328] ;  /* 0x0003280001247983 */ /* 0x000ea80000300800 */
[----:B------:R-:W2:Y:S04]  /*22370*/  LDL.LU R40, [R1+0x324] ;  /* 0x0003240001287983 */ /* 0x000ea80000300800 */
[----:B------:R0:W-:Y:S02]  /*22380*/  STL.64 [R1+0x1d8], R24 ;  /* 0x0001d81801007387 */ /* 0x0001e40000100a00 */
[----:B0-----:R-:W-:-:S02]  /*22390*/  IADD3 R24, P3, R26, R2, RZ ;  /* 0x000000021a187210 */ /* 0x001fc40007f7e0ff */
[----:B---3--:R-:W-:Y:S02]  /*223a0*/  F2FP.BF16.PACK_AB R51, R44, R19 ;  /* 0x000000132c33723e */ /* 0x008fe400000010ff */
[----:B------:R-:W-:-:S05]  /*223b0*/  MOV R44, c[0x0][0x1c8] ;  /* 0x00007200002c7a02 */ /* 0x000fca0000000f00 */
[----:B------:R-:W-:-:S05]  /*223c0*/  IMAD R44, R44, 0x28, RZ ;  /* 0x000000282c2c7824 */ /* 0x000fca00078e02ff */
[----:B------:R-:W-:-:S05]  /*223d0*/  LEA.HI.X.SX32 R25, R44, R3, 0x1, P3 ;  /* 0x000000032c197211 */ /* 0x000fca00018f0eff */
[----:B------:R0:W-:Y:S04]  /*223e0*/  STL.64 [R1+0x1f0], R24 ;  /* 0x0001f01801007387 */ /* 0x0001e80000100a00 */
[----:B0-----:R-:W3:Y:S01]  /*223f0*/  LDL.LU R25, [R1+0x9a0] ;  /* 0x0009a00001197983 */ /* 0x001ee20000300800 */
[----:B------:R-:W-:-:S05]  /*22400*/  IMAD R19, R43, 0x52, RZ ;  /* 0x000000522b137824 */ /* 0x000fca00078e02ff */
[----:B------:R-:W-:Y:S01]  /*22410*/  IADD3 R24, P3, R19, R2, RZ ;  /* 0x0000000213187210 */ /* 0x000fe20007f7e0ff */
[----:B------:R0:W-:Y:S04]  /*22420*/  STS.128 [R0+0x300], R48 ;  /* 0x0003003000007388 */ /* 0x0001e80000000c00 */
[----:B------:R1:W-:Y:S01]  /*22430*/  STL [R1+0x208], R24 ;  /* 0x0002081801007387 */ /* 0x0003e20000100800 */
[----:B0-----:R-:W-:Y:S02]  /*22440*/  MOV R48, R24 ;  /* 0x0000001800307202 */ /* 0x001fe40000000f00 */
[----:B---3--:R-:W-:Y:S02]  /*22450*/  MOV R49, R25 ;  /* 0x0000001900317202 */ /* 0x008fe40000000f00 */
[----:B-1----:R-:W3:Y:S04]  /*22460*/  LDL.LU.64 R24, [R1+0x998] ;  /* 0x0009980001187983 */ /* 0x002ee80000300a00 */
[----:B------:R-:W3:Y:S01]  /*22470*/  LDL.LU R51, [R1+0x2e8] ;  /* 0x0002e80001337983 */ /* 0x000ee20000300800 */
[----:B------:R-:W-:Y:S01]  /*22480*/  F2FP.BF16.PACK_AB R55, R46, R18 ;  /* 0x000000122e37723e */ /* 0x000fe200000010ff */
[----:B------:R-:W-:-:S02]  /*22490*/  IMAD R6, R43, 0x29, RZ ;  /* 0x000000292b067824 */ /* 0x000fc400078e02ff */
[----:B------:R-:W-:Y:S01]  /*224a0*/  IMAD R18, R43, 0x54, RZ ;  /* 0x000000542b127824 */ /* 0x000fe200078e02ff */
[----:B------:R-:W3:Y:S01]  /*224b0*/  LDL.LU R9, [R1+0x330] ;  /* 0x0003300001097983 */ /* 0x000ee20000300800 */
[----:B------:R-:W-:Y:S01]  /*224c0*/  IMAD R45, R45, 0x2a, RZ ;  /* 0x0000002a2d2d7824 */ /* 0x000fe200078e02ff */
[----:B------:R-:W-:Y:S01]  /*224d0*/  LEA.HI.X.SX32 R49, R6, R3, 0x1, P3 ;  /* 0x0000000306317211 */ /* 0x000fe200018f0eff */
[C---:B------:R-:W-:Y:S01]  /*224e0*/  IMAD R44, R43.reuse, 0x56, RZ ;  /* 0x000000562b2c7824 */ /* 0x040fe200078e02ff */
[----:B------:R0:W-:Y:S01]  /*224f0*/  STS.128 [R0+0x380], R52 ;  /* 0x0003803400007388 */ /* 0x0001e20000000c00 */
[----:B------:R-:W-:-:S03]  /*22500*/  IMAD R48, R43, 0x2b, RZ ;  /* 0x0000002b2b307824 */ /* 0x000fc600078e02ff */
[----:B------:R-:W3:Y:S04]  /*22510*/  LDL.LU R46, [R1+0x32c] ;  /* 0x00032c00012e7983 */ /* 0x000ee80000300800 */
[----:B------:R-:W-:Y:S04]  /*22520*/  STL [R1+0x20c], R49 ;  /* 0x00020c3101007387 */ /* 0x000fe80000100800 */
[----:B------:R-:W3:Y:S01]  /*22530*/  LDL.LU R50, [R1+0x338] ;  /* 0x0003380001327983 */ /* 0x000ee20000300800 */
[----:B0-----:R-:W-:-:S03]  /*22540*/  IADD3 R54, P3, R18, R2, RZ ;  /* 0x0000000212367210 */ /* 0x001fc60007f7e0ff */
[----:B------:R-:W3:Y:S01]  /*22550*/  LDL.LU R30, [R1+0x334] ;  /* 0x00033400011e7983 */ /* 0x000ee20000300800 */
[----:B------:R-:W-:-:S03]  /*22560*/  LEA.HI.X.SX32 R55, R45, R3, 0x1, P3 ;  /* 0x000000032d377211 */ /* 0x000fc600018f0eff */
[----:B------:R-:W3:Y:S01]  /*22570*/  LDL.LU R38, [R1+0x340] ;  /* 0x0003400001267983 */ /* 0x000ee20000300800 */
[----:B------:R-:W-:Y:S02]  /*22580*/  IADD3 R44, P3, R44, R2, RZ ;  /* 0x000000022c2c7210 */ /* 0x000fe40007f7e0ff */
[----:B--2---:R-:W-:Y:S01]  /*22590*/  F2FP.BF16.PACK_AB R52, R31, R28 ;  /* 0x0000001c1f34723e */ /* 0x004fe200000010ff */
[----:B------:R-:W2:Y:S01]  /*225a0*/  LDL.LU R61, [R1+0x33c] ;  /* 0x00033c00013d7983 */ /* 0x000ea20000300800 */
[----:B------:R-:W-:Y:S01]  /*225b0*/  LEA.HI.X.SX32 R45, R48, R3, 0x1, P3 ;  /* 0x00000003302d7211 */ /* 0x000fe200018f0eff */
[----:B------:R-:W-:Y:S02]  /*225c0*/  IMAD R6, R43, 0x58, RZ ;  /* 0x000000582b067824 */ /* 0x000fe400078e02ff */
[----:B------:R-:W2:Y:S04]  /*225d0*/  LDL.LU R31, [R1+0x348] ;  /* 0x00034800011f7983 */ /* 0x000ea80000300800 */
[----:B------:R4:W-:Y:S04]  /*225e0*/  STL.64 [R1+0x1c0], R54 ;  /* 0x0001c03601007387 */ /* 0x0009e80000100a00 */
[----:B------:R-:W2:Y:S01]  /*225f0*/  LDL.LU R28, [R1+0x344] ;  /* 0x00034400011c7983 */ /* 0x000ea20000300800 */
[----:B----4-:R-:W-:-:S03]  /*22600*/  F2FP.BF16.PACK_AB R54, R60, R8 ;  /* 0x000000083c36723e */ /* 0x010fc600000010ff */
[----:B------:R-:W4:Y:S04]  /*22610*/  LDL.LU R60, [R1+0x350] ;  /* 0x00035000013c7983 */ /* 0x000f280000300800 */
[----:B------:R-:W4:Y:S04]  /*22620*/  LDL.LU R8, [R1+0x34c] ;  /* 0x00034c0001087983 */ /* 0x000f280000300800 */
[----:B------:R0:W-:Y:S01]  /*22630*/  STL.64 [R1+0x1d0], R44 ;  /* 0x0001d02c01007387 */ /* 0x0001e20000100a00 */
[----:B------:R-:W-:Y:S02]  /*22640*/  F2FP.BF16.PACK_AB R55, R36, R40 ;  /* 0x000000282437723e */ /* 0x000fe400000010ff */
[----:B0-----:R-:W-:-:S02]  /*22650*/  IADD3 R44, P3, R6, R2, RZ ;  /* 0x00000002062c7210 */ /* 0x001fc40007f7e0ff */
[----:B------:R-:W4:Y:S02]  /*22660*/  LDL.LU R6, [R1+0x354] ;  /* 0x0003540001067983 */ /* 0x000f240000300800 */
[----:B------:R-:W-:-:S05]  /*22670*/  LEA.HI.X.SX32 R45, R41, R3, 0x1, P3 ;  /* 0x00000003292d7211 */ /* 0x000fca00018f0eff */
[----:B------:R0:W-:Y:S04]  /*22680*/  STL.64 [R1+0x1e8], R44 ;  /* 0x0001e82c01007387 */ /* 0x0001e80000100a00 */
[----:B0-----:R-:W4:Y:S04]  /*22690*/  LDL.LU R44, [R1+0x360] ;  /* 0x00036000012c7983 */ /* 0x001f280000300800 */
[----:B------:R-:W4:Y:S01]  /*226a0*/  LDL.LU R45, [R1+0x35c] ;  /* 0x00035c00012d7983 */ /* 0x000f220000300800 */
[----:B---3--:R-:W-:Y:S01]  /*226b0*/  F2FP.BF16.PACK_AB R53, R51, R15 ;  /* 0x0000000f3335723e */ /* 0x008fe200000010ff */
[----:B------:R-:W-:-:S05]  /*226c0*/  IMAD R15, R43, 0x5a, RZ ;  /* 0x0000005a2b0f7824 */ /* 0x000fca00078e02ff */
[----:B------:R-:W-:Y:S01]  /*226d0*/  IADD3 R36, P3, R15, R2, RZ ;  /* 0x000000020f247210 */ /* 0x000fe20007f7e0ff */
[----:B------:R0:W-:Y:S04]  /*226e0*/  STS.128 [R0+0x400], R52 ;  /* 0x0004003400007388 */ /* 0x0001e80000000c00 */
[----:B------:R1:W-:Y:S01]  /*226f0*/  STL [R1+0x200], R36 ;  /* 0x0002002401007387 */ /* 0x0003e20000100800 */
[----:B0-----:R-:W-:Y:S02]  /*22700*/  MOV R52, R36 ;  /* 0x0000002400347202 */ /* 0x001fe40000000f00 */
[----:B------:R-:W-:Y:S02]  /*22710*/  MOV R53, R37 ;  /* 0x0000002500357202 */ /* 0x000fe40000000f00 */
[----:B-1----:R-:W3:Y:S04]  /*22720*/  LDL.LU.64 R36, [R1+0x990] ;  /* 0x0009900001247983 */ /* 0x002ee80000300a00 */
[----:B------:R-:W3:Y:S01]  /*22730*/  LDL.LU R54, [R1+0x358] ;  /* 0x0003580001367983 */ /* 0x000ee20000300800 */
[----:B------:R-:W-:-:S02]  /*22740*/  IMAD R49, R43, 0x2d, RZ ;  /* 0x0000002d2b317824 */ /* 0x000fc400078e02ff */
[C---:B------:R-:W-:Y:S02]  /*22750*/  IMAD R40, R43.reuse, 0x5c, RZ ;  /* 0x0000005c2b287824 */ /* 0x040fe400078e02ff */
[----:B------:R-:W-:Y:S01]  /*22760*/  IMAD R51, R43, 0x2e, RZ ;  /* 0x0000002e2b337824 */ /* 0x000fe200078e02ff */
[-C--:B------:R-:W-:Y:S02]  /*22770*/  LEA.HI.X.SX32 R53, R49, R3.reuse, 0x1, P3 ;  /* 0x0000000331357211 */ /* 0x080fe400018f0eff */
[----:B------:R-:W-:Y:S01]  /*22780*/  IADD3 R40, P3, R40, R2, RZ ;  /* 0x0000000228287210 */ /* 0x000fe20007f7e0ff */
[----:B------:R-:W-:Y:S01]  /*22790*/  IMAD R15, R43, 0x5e, RZ ;  /* 0x0000005e2b0f7824 */ /* 0x000fe200078e02ff */
[----:B------:R-:W-:Y:S02]  /*227a0*/  F2FP.BF16.PACK_AB R48, R9, R46 ;  /* 0x0000002e0930723e */ /* 0x000fe400000010ff */
[----:B------:R-:W-:Y:S01]  /*227b0*/  LEA.HI.X.SX32 R41, R51, R3, 0x1, P3 ;  /* 0x0000000333297211 */ /* 0x000fe200018f0eff */
[----:B------:R-:W3:Y:S01]  /*227c0*/  LDL.LU R9, [R1+0x368] ;  /* 0x0003680001097983 */ /* 0x000ee20000300800 */
[----:B------:R-:W-:Y:S01]  /*227d0*/  F2FP.BF16.PACK_AB R49, R50, R30 ;  /* 0x0000001e3231723e */ /* 0x000fe200000010ff */
[----:B------:R-:W-:-:S02]  /*227e0*/  IMAD R52, R43, 0x2f, RZ ;  /* 0x0000002f2b347824 */ /* 0x000fc400078e02ff */
[----:B------:R-:W3:Y:S01]  /*227f0*/  LDL.LU R46, [R1+0x364] ;  /* 0x00036400012e7983 */ /* 0x000ee20000300800 */
[----:B------:R-:W-:-:S03]  /*22800*/  IMAD R30, R43, 0x60, RZ ;  /* 0x000000602b1e7824 */ /* 0x000fc600078e02ff */
[----:B------:R-:W-:Y:S04]  /*22810*/  STL [R1+0x204], R53 ;  /* 0x0002043501007387 */ /* 0x000fe80000100800 */
[----:B------:R0:W-:Y:S01]  /*22820*/  STL.64 [R1+0x1e0], R40 ;  /* 0x0001e02801007387 */ /* 0x0001e20000100a00 */
[----:B--2---:R-:W-:Y:S01]  /*22830*/  F2FP.BF16.PACK_AB R51, R31, R28 ;  /* 0x0000001c1f33723e */ /* 0x004fe200000010ff */
[----:B------:R-:W-:Y:S01]  /*22840*/  IMAD R28, R43, 0x62, RZ ;  /* 0x000000622b1c7824 */ /* 0x000fe200078e02ff */
[----:B------:R-:W-:Y:S02]  /*22850*/  F2FP.BF16.PACK_AB R50, R38, R61 ;  /* 0x0000003d2632723e */ /* 0x000fe400000010ff */
[----:B0-----:R-:W-:Y:S01]  /*22860*/  IADD3 R40, P3, R15, R2, RZ ;  /* 0x000000020f287210 */ /* 0x001fe20007f7e0ff */
[----:B------:R-:W-:Y:S01]  /*22870*/  IMAD R55, R43, 0x31, RZ ;  /* 0x000000312b377824 */ /* 0x000fe200078e02ff */
[----:B------:R-:W2:Y:S02]  /*22880*/  LDL.LU R15, [R1+0x370] ;  /* 0x00037000010f7983 */ /* 0x000ea40000300800 */
[----:B------:R-:W-:-:S02]  /*22890*/  LEA.HI.X.SX32 R41, R52, R3, 0x1, P3 ;  /* 0x0000000334297211 */ /* 0x000fc400018f0eff */
[-C--:B------:R-:W-:Y:S01]  /*228a0*/  IADD3 R30, P3, R30, R2.reuse, RZ ;  /* 0x000000021e1e7210 */ /* 0x080fe20007f7e0ff */
[----:B------:R-:W2:Y:S03]  /*228b0*/  LDL.LU R61, [R1+0x36c] ;  /* 0x00036c00013d7983 */ /* 0x000ea60000300800 */
[-C--:B------:R-:W-:Y:S01]  /*228c0*/  LEA.HI.X.SX32 R31, R29, R3.reuse, 0x1, P3 ;  /* 0x000000031d1f7211 */ /* 0x080fe200018f0eff */
[----:B------:R0:W-:Y:S01]  /*228d0*/  STL.64 [R1+0x1f8], R40 ;  /* 0x0001f82801007387 */ /* 0x0001e20000100a00 */
[----:B------:R-:W-:Y:S02]  /*228e0*/  IADD3 R28, P3, R28, R2, RZ ;  /* 0x000000021c1c7210 */ /* 0x000fe40007f7e0ff */
[----:B----4-:R-:W-:Y:S01]  /*228f0*/  F2FP.BF16.PACK_AB R52, R60, R8 ;  /* 0x000000083c34723e */ /* 0x010fe200000010ff */
[----:B------:R-:W-:Y:S01]  /*22900*/  IMAD R8, R43, 0x64, RZ ;  /* 0x000000642b087824 */ /* 0x000fe200078e02ff */
[----:B------:R-:W-:Y:S01]  /*22910*/  LEA.HI.X.SX32 R29, R55, R3, 0x1, P3 ;  /* 0x00000003371d7211 */ /* 0x000fe200018f0eff */
[----:B0-----:R-:W4:Y:S04]  /*22920*/  LDL.LU.64 R40, [R1+0x988] ;  /* 0x0009880001287983 */ /* 0x001f280000300a00 */
[----:B------:R-:W2:Y:S04]  /*22930*/  LDL.LU R38, [R1+0x378] ;  /* 0x0003780001267983 */ /* 0x000ea80000300800 */
[----:B------:R-:W2:Y:S04]  /*22940*/  LDL.LU R60, [R1+0x374] ;  /* 0x00037400013c7983 */ /* 0x000ea80000300800 */
[----:B------:R0:W-:Y:S04]  /*22950*/  STL.64 [R1+0x218], R30 ;  /* 0x0002181e01007387 */ /* 0x0001e80000100a00 */
[----:B0-----:R-:W2:Y:S04]  /*22960*/  LDL.LU R30, [R1+0x380] ;  /* 0x00038000011e7983 */ /* 0x001ea80000300800 */
[----:B------:R-:W2:Y:S01]  /*22970*/  LDL.LU R31, [R1+0x37c] ;  /* 0x00037c00011f7983 */ /* 0x000ea20000300800 */
[----:B---3--:R-:W-:-:S02]  /*22980*/  F2FP.BF16.PACK_AB R53, R54, R6 ;  /* 0x000000063635723e */ /* 0x008fc400000010ff */
[----:B------:R-:W-:Y:S02]  /*22990*/  F2FP.BF16.PACK_AB R54, R44, R45 ;  /* 0x0000002d2c36723e */ /* 0x000fe400000010ff */
[----:B------:R-:W3:Y:S04]  /*229a0*/  LDL.LU R44, [R1+0x388] ;  /* 0x00038800012c7983 */ /* 0x000ee80000300800 */
[----:B------:R-:W3:Y:S04]  /*229b0*/  LDL.LU R45, [R1+0x384] ;  /* 0x00038400012d7983 */ /* 0x000ee80000300800 */
[----:B------:R0:W-:Y:S02]  /*229c0*/  STL.64 [R1+0x230], R28 ;  /* 0x0002301c01007387 */ /* 0x0001e40000100a00 */
[----:B0-----:R-:W-:-:S04]  /*229d0*/  IADD3 R28, P3, R8, R2, RZ ;  /* 0x00000002081c7210 */ /* 0x001fc80007f7e0ff */
[----:B------:R-:W-:-:S05]  /*229e0*/  LEA.HI.X.SX32 R29, R42, R3, 0x1, P3 ;  /* 0x000000032a1d7211 */ /* 0x000fca00018f0eff */
[----:B------:R0:W-:Y:S04]  /*229f0*/  STL.64 [R1+0x240], R28 ;  /* 0x0002401c01007387 */ /* 0x0001e80000100a00 */
[----:B0-----:R-:W3:Y:S01]  /*22a00*/  LDL.LU R29, [R1+0x980] ;  /* 0x00098000011d7983 */ /* 0x001ee20000300800 */
[----:B------:R-:W-:-:S05]  /*22a10*/  IMAD R6, R43, 0x66, RZ ;  /* 0x000000662b067824 */ /* 0x000fca00078e02ff */
[----:B------:R-:W-:Y:S01]  /*22a20*/  IADD3 R28, P3, R6, R2, RZ ;  /* 0x00000002061c7210 */ /* 0x000fe20007f7e0ff */
[----:B------:R0:W-:Y:S01]  /*22a30*/  STS.128 [R0+0x480], R48 ;  /* 0x0004803000007388 */ /* 0x0001e20000000c00 */
[----:B------:R-:W-:-:S03]  /*22a40*/  F2FP.BF16.PACK_AB R55, R9, R46 ;  /* 0x0000002e0937723e */ /* 0x000fc600000010ff */
[----:B------:R1:W-:Y:S01]  /*22a50*/  STL [R1+0x258], R28 ;  /* 0x0002581c01007387 */ /* 0x0003e20000100800 */
[----:B0-----:R-:W-:Y:S01]  /*22a60*/  MOV R50, R28 ;  /* 0x0000001c00327202 */ /* 0x001fe20000000f00 */
[C---:B------:R-:W-:Y:S02]  /*22a70*/  IMAD R9, R43.reuse, 0x33, RZ ;  /* 0x000000332b097824 */ /* 0x040fe400078e02ff */
[C---:B------:R-:W-:Y:S02]  /*22a80*/  IMAD R8, R43.reuse, 0x68, RZ ;  /* 0x000000682b087824 */ /* 0x040fe400078e02ff */
[----:B------:R-:W-:Y:S01]  /*22a90*/  IMAD R6, R43, 0x6a, RZ ;  /* 0x0000006a2b067824 */ /* 0x000fe200078e02ff */
[----:B------:R0:W-:Y:S01]  /*22aa0*/  STS.128 [R0+0x500], R52 ;  /* 0x0005003400007388 */ /* 0x0001e20000000c00 */
[----:B--2---:R-:W-:Y:S02]  /*22ab0*/  F2FP.BF16.PACK_AB R50, R30, R31 ;  /* 0x0000001f1e32723e */ /* 0x004fe400000010ff */
[----:B---3--:R-:W-:-:S02]  /*22ac0*/  MOV R51, R29 ;  /* 0x0000001d00337202 */ /* 0x008fc40000000f00 */
[----:B-1----:R-:W2:Y:S04]  /*22ad0*/  LDL.LU.64 R28, [R1+0x978] ;  /* 0x00097800011c7983 */ /* 0x002ea80000300a00 */
[----:B------:R-:W3:Y:S04]  /*22ae0*/  LDL.LU R42, [R1+0x390] ;  /* 0x00039000012a7983 */ /* 0x000ee80000300800 */
[----:B------:R-:W3:Y:S01]  /*22af0*/  LDL.LU R46, [R1+0x38c] ;  /* 0x00038c00012e7983 */ /* 0x000ee20000300800 */
[----:B------:R-:W-:Y:S02]  /*22b00*/  LEA.HI.X.SX32 R51, R9, R3, 0x1, P3 ;  /* 0x0000000309337211 */ /* 0x000fe400018f0eff */
[----:B------:R-:W-:-:S04]  /*22b10*/  IADD3 R8, P3, R8, R2, RZ ;  /* 0x0000000208087210 */ /* 0x000fc80007f7e0ff */
[----:B------:R-:W-:Y:S01]  /*22b20*/  LEA.HI.X.SX32 R9, R14, R3, 0x1, P3 ;  /* 0x000000030e097211 */ /* 0x000fe200018f0eff */
[----:B------:R-:W-:Y:S04]  /*22b30*/  STL [R1+0x25c], R51 ;  /* 0x00025c3301007387 */ /* 0x000fe80000100800 */
[----:B------:R-:W2:Y:S04]  /*22b40*/  LDL.LU R14, [R1+0x3a8] ;  /* 0x0003a800010e7983 */ /* 0x000ea80000300800 */
[----:B------:R1:W-:Y:S04]  /*22b50*/  STL.64 [R1+0x210], R8 ;  /* 0x0002100801007387 */ /* 0x0003e80000100a00 */
[----:B0-----:R-:W2:Y:S04]  /*22b60*/  LDL.LU R53, [R1+0x398] ;  /* 0x0003980001357983 */ /* 0x001ea80000300800 */
[----:B------:R-:W2:Y:S01]  /*22b70*/  LDL.LU R54, [R1+0x394] ;  /* 0x0003940001367983 */ /* 0x000ea20000300800 */
[----:B-1----:R-:W-:-:S03]  /*22b80*/  IADD3 R8, P3, R6, R2, RZ ;  /* 0x0000000206087210 */ /* 0x002fc60007f7e0ff */
[----:B------:R-:W2:Y:S04]  /*22b90*/  LDL.LU R55, [R1+0x3b8] ;  /* 0x0003b80001377983 */ /* 0x000ea80000300800 */
[----:B------:R-:W2:Y:S04]  /*22ba0*/  LDL.LU R6, [R1+0x3b4] ;  /* 0x0003b40001067983 */ /* 0x000ea80000300800 */
[----:B------:R-:W2:Y:S04]  /*22bb0*/  LDL.LU R30, [R1+0x3a0] ;  /* 0x0003a000011e7983 */ /* 0x000ea80000300800 */
[----:B------:R-:W2:Y:S01]  /*22bc0*/  LDL.LU R31, [R1+0x39c] ;  /* 0x00039c00011f7983 */ /* 0x000ea20000300800 */
[----:B------:R-:W-:Y:S01]  /*22bd0*/  IMAD R51, R43, 0x35, RZ ;  /* 0x000000352b337824 */ /* 0x000fe200078e02ff */
[----:B------:R-:W-:Y:S01]  /*22be0*/  F2FP.BF16.PACK_AB R48, R15, R61 ;  /* 0x0000003d0f30723e */ /* 0x000fe200000010ff */
[----:B------:R-:W-:-:S03]  /*22bf0*/  IMAD R61, R43, 0x6c, RZ ;  /* 0x0000006c2b3d7824 */ /* 0x000fc600078e02ff */
[----:B------:R-:W-:-:S05]  /*22c00*/  LEA.HI.X.SX32 R9, R51, R3, 0x1, P3 ;  /* 0x0000000333097211 */ /* 0x000fca00018f0eff */
[----:B------:R0:W-:Y:S01]  /*22c10*/  STL.64 [R1+0x220], R8 ;  /* 0x0002200801007387 */ /* 0x0001e20000100a00 */
[----:B------:R-:W-:Y:S01]  /*22c20*/  F2FP.BF16.PACK_AB R49, R38, R60 ;  /* 0x0000003c2631723e */ /* 0x000fe200000010ff */
[----:B------:R-:W-:Y:S01]  /*22c30*/  IMAD R60, R43, 0x6e, RZ ;  /* 0x0000006e2b3c7824 */ /* 0x000fe200078e02ff */
[----:B------:R-:W-:Y:S01]  /*22c40*/  F2FP.BF16.PACK_AB R51, R44, R45 ;  /* 0x0000002d2c33723e */ /* 0x000fe200000010ff */
[----:B------:R-:W4:Y:S01]  /*22c50*/  LDL.LU R15, [R1+0x3c0] ;  /* 0x0003c000010f7983 */ /* 0x000f220000300800 */
[----:B0-----:R-:W-:-:S04]  /*22c60*/  IADD3 R8, P3, R61, R2, RZ ;  /* 0x000000023d087210 */ /* 0x001fc80007f7e0ff */
[----:B------:R-:W-:Y:S02]  /*22c70*/  LEA.HI.X.SX32 R9, R10, R3, 0x1, P3 ;  /* 0x000000030a097211 */ /* 0x000fe400018f0eff */
[----:B------:R-:W4:Y:S04]  /*22c80*/  LDL.LU R10, [R1+0x3bc] ;  /* 0x0003bc00010a7983 */ /* 0x000f280000300800 */
[----:B------:R-:W4:Y:S04]  /*22c90*/  LDL.LU R44, [R1+0x3ac] ;  /* 0x0003ac00012c7983 */ /* 0x000f280000300800 */
[----:B------:R-:W-:Y:S04]  /*22ca0*/  STL.64 [R1+0x238], R8 ;  /* 0x0002380801007387 */ /* 0x000fe80000100a00 */
[----:B------:R-:W4:Y:S04]  /*22cb0*/  LDL.LU R45, [R1+0x3a4] ;  /* 0x0003a400012d7983 */ /* 0x000f280000300800 */
[----:B------:R-:W-:Y:S04]  /*22cc0*/  STL.64 [R1+0x928], R60 ;  /* 0x0009283c01007387 */ /* 0x000fe80000100a00 */
[----:B------:R-:W-:Y:S04]  /*22cd0*/  STL [R1+0x938], R61 ;  /* 0x0009383d01007387 */ /* 0x000fe80000100800 */
[----:B------:R0:W-:Y:S04]  /*22ce0*/  STS.128 [R0+0x580], R48 ;  /* 0x0005803000007388 */ /* 0x0001e80000000c00 */
[----:B0-----:R-:W4:Y:S01]  /*22cf0*/  LDL.LU R51, [R1+0x3b0] ;  /* 0x0003b00001337983 */ /* 0x001f220000300800 */
[C---:B------:R-:W-:Y:S01]  /*22d00*/  IMAD R52, R43.reuse, 0x37, RZ ;  /* 0x000000372b347824 */ /* 0x040fe200078e02ff */
[----:B------:R-:W-:Y:S01]  /*22d10*/  IADD3 R8, P3, R60, R2, RZ ;  /* 0x000000023c087210 */ /* 0x000fe20007f7e0ff */
[----:B------:R-:W-:-:S02]  /*22d20*/  IMAD R60, R43, 0x70, RZ ;  /* 0x000000702b3c7824 */ /* 0x000fc400078e02ff */
[C---:B------:R-:W-:Y:S01]  /*22d30*/  IMAD R38, R43.reuse, 0x72, RZ ;  /* 0x000000722b267824 */ /* 0x040fe200078e02ff */
[----:B------:R-:W-:Y:S02]  /*22d40*/  LEA.HI.X.SX32 R9, R52, R3, 0x1, P3 ;  /* 0x0000000334097211 */ /* 0x000fe400018f0eff */
[----:B------:R-:W-:Y:S01]  /*22d50*/  IADD3 R60, P3, R60, R2, RZ ;  /* 0x000000023c3c7210 */ /* 0x000fe20007f7e0ff */
[----:B------:R-:W-:-:S03]  /*22d60*/  IMAD R50, R43, 0x39, RZ ;  /* 0x000000392b327824 */ /* 0x000fc600078e02ff */
[----:B------:R-:W-:Y:S02]  /*22d70*/  LEA.HI.X.SX32 R61, R39, R3, 0x1, P3 ;  /* 0x00000003273d7211 */ /* 0x000fe400018f0eff */
[----:B------:R-:W-:-:S04]  /*22d80*/  IADD3 R38, P3, R38, R2, RZ ;  /* 0x0000000226267210 */ /* 0x000fc80007f7e0ff */
[----:B------:R-:W-:Y:S02]  /*22d90*/  LEA.HI.X.SX32 R39, R50, R3, 0x1, P3 ;  /* 0x0000000332277211 */ /* 0x000fe400018f0eff */
[----:B---3--:R-:W-:Y:S02]  /*22da0*/  F2FP.BF16.PACK_AB R48, R42, R46 ;  /* 0x0000002e2a30723e */ /* 0x008fe400000010ff */
[----:B------:R-:W3:Y:S04]  /*22db0*/  LDL.LU R42, [R1+0x3c8] ;  /* 0x0003c800012a7983 */ /* 0x000ee80000300800 */
[----:B------:R-:W3:Y:S04]  /*22dc0*/  LDL.LU R46, [R1+0x3c4] ;  /* 0x0003c400012e7983 */ /* 0x000ee80000300800 */
[----:B------:R0:W-:Y:S04]  /*22dd0*/  STL.64 [R1+0x268], R8 ;  /* 0x0002680801007387 */ /* 0x0001e80000100a00 */
[----:B0-----:R-:W3:Y:S04]  /*22de0*/  LDL.LU.64 R8, [R1+0x970] ;  /* 0x0009700001087983 */ /* 0x001ee80000300a00 */
[----:B------:R0:W-:Y:S04]  /*22df0*/  STL.64 [R1+0x250], R60 ;  /* 0x0002503c01007387 */ /* 0x0001e80000100a00 */
[----:B------:R1:W-:Y:S01]  /*22e00*/  STL.64 [R1+0x278], R38 ;  /* 0x0002782601007387 */ /* 0x0003e20000100a00 */
[----:B--2---:R-:W-:-:S03]  /*22e10*/  F2FP.BF16.PACK_AB R50, R30, R31 ;  /* 0x0000001f1e32723e */ /* 0x004fc600000010ff */
[----:B------:R-:W2:Y:S04]  /*22e20*/  LDL.LU R30, [R1+0x3d0] ;  /* 0x0003d000011e7983 */ /* 0x000ea80000300800 */
[----:B------:R-:W2:Y:S01]  /*22e30*/  LDL.LU R31, [R1+0x3cc] ;  /* 0x0003cc00011f7983 */ /* 0x000ea20000300800 */
[----:B------:R-:W-:Y:S02]  /*22e40*/  F2FP.BF16.PACK_AB R49, R53, R54 ;  /* 0x000000363531723e */ /* 0x000fe400000010ff */
[----:B------:R-:W-:Y:S01]  /*22e50*/  F2FP.BF16.PACK_AB R53, R55, R6 ;  /* 0x000000063735723e */ /* 0x000fe200000010ff */
[C---:B------:R-:W-:Y:S01]  /*22e60*/  IMAD R6, R43.reuse, 0x76, RZ ;  /* 0x000000762b067824 */ /* 0x040fe200078e02ff */
[----:B0-----:R-:W2:Y:S01]  /*22e70*/  LDL.LU R61, [R1+0x3e4] ;  /* 0x0003e400013d7983 */ /* 0x001ea20000300800 */
[----:B------:R-:W-:Y:S01]  /*22e80*/  IMAD R55, R43, 0x3b, RZ ;  /* 0x0000003b2b377824 */ /* 0x000fe200078e02ff */
[----:B----4-:R-:W-:Y:S01]  /*22e90*/  F2FP.BF16.PACK_AB R54, R15, R10 ;  /* 0x0000000a0f36723e */ /* 0x010fe200000010ff */
[----:B------:R-:W-:Y:S01]  /*22ea0*/  IMAD R10, R43, 0x7a, RZ ;  /* 0x0000007a2b0a7824 */ /* 0x000fe200078e02ff */
[----:B------:R-:W-:Y:S01]  /*22eb0*/  F2FP.BF16.PACK_AB R52, R51, R14 ;  /* 0x0000000e3334723e */ /* 0x000fe200000010ff */
[----:B------:R-:W-:-:S05]  /*22ec0*/  IMAD R14, R43, 0x74, RZ ;  /* 0x000000742b0e7824 */ /* 0x000fca00078e02ff */
[----:B-1----:R-:W-:-:S04]  /*22ed0*/  IADD3 R38, P3, R14, R2, RZ ;  /* 0x000000020e267210 */ /* 0x002fc80007f7e0ff */
[----:B------:R-:W-:Y:S01]  /*22ee0*/  LEA.HI.X.SX32 R39, R7, R3, 0x1, P3 ;  /* 0x0000000307277211 */ /* 0x000fe200018f0eff */
[----:B------:R-:W-:-:S04]  /*22ef0*/  IMAD R14, R43, 0x78, RZ ;  /* 0x000000782b0e7824 */ /* 0x000fc800078e02ff */
[----:B------:R0:W-:Y:S01]  /*22f00*/  STL.64 [R1+0x280], R38 ;  /* 0x0002802601007387 */ /* 0x0001e20000100a00 */
[----:B------:R-:W-:-:S03]  /*22f10*/  F2FP.BF16.PACK_AB R51, R44, R45 ;  /* 0x0000002d2c33723e */ /* 0x000fc600000010ff */
[----:B------:R-:W4:Y:S04]  /*22f20*/  LDL.LU R60, [R1+0x3d8] ;  /* 0x0003d800013c7983 */ /* 0x000f280000300800 */
[----:B------:R-:W4:Y:S01]  /*22f30*/  LDL.LU R7, [R1+0x3d4] ;  /* 0x0003d40001077983 */ /* 0x000f220000300800 */
[----:B0-----:R-:W-:-:S03]  /*22f40*/  IADD3 R38, P3, R6, R2, RZ ;  /* 0x0000000206267210 */ /* 0x001fc60007f7e0ff */
[----:B------:R-:W4:Y:S01]  /*22f50*/  LDL.LU R6, [R1+0x400] ;  /* 0x0004000001067983 */ /* 0x000f220000300800 */
[-C--:B------:R-:W-:Y:S02]  /*22f60*/  LEA.HI.X.SX32 R39, R55, R3.reuse, 0x1, P3 ;  /* 0x0000000337277211 */ /* 0x080fe400018f0eff */
[----:B------:R-:W-:Y:S01]  /*22f70*/  IADD3 R44, P3, R14, R2, RZ ;  /* 0x000000020e2c7210 */ /* 0x000fe20007f7e0ff */
[----:B------:R-:W4:Y:S03]  /*22f80*/  LDL.LU R15, [R1+0x3fc] ;  /* 0x0003fc00010f7983 */ /* 0x000f260000300800 */
[----:B------:R-:W-:Y:S01]  /*22f90*/  LEA.HI.X.SX32 R45, R11, R3, 0x1, P3 ;  /* 0x000000030b2d7211 */ /* 0x000fe200018f0eff */
[----:B------:R-:W4:Y:S04]  /*22fa0*/  LDL.LU R14, [R1+0x3e0] ;  /* 0x0003e000010e7983 */ /* 0x000f280000300800 */
[----:B------:R0:W-:Y:S04]  /*22fb0*/  STL.64 [R1+0x2a0], R38 ;  /* 0x0002a02601007387 */ /* 0x0001e80000100a00 */
[----:B------:R-:W-:Y:S04]  /*22fc0*/  STS.128 [R0+0x600], R48 ;  /* 0x0006003000007388 */ /* 0x000fe80000000c00 */
[----:B0-----:R-:W4:Y:S04]  /*22fd0*/  LDL.LU R38, [R1+0x3dc] ;  /* 0x0003dc0001267983 */ /* 0x001f280000300800 */
[----:B------:R-:W4:Y:S01]  /*22fe0*/  LDL.LU R39, [R1+0x408] ;  /* 0x0004080001277983 */ /* 0x000f220000300800 */
[----:B---3--:R-:W-:-:S03]  /*22ff0*/  F2FP.BF16.PACK_AB R55, R42, R46 ;  /* 0x0000002e2a37723e */ /* 0x008fc600000010ff */
[----:B------:R-:W3:Y:S04]  /*23000*/  LDL.LU R42, [R1+0x404] ;  /* 0x00040400012a7983 */ /* 0x000ee80000300800 */
[----:B------:R0:W-:Y:S02]  /*23010*/  STL.64 [R1+0x2b8], R44 ;  /* 0x0002b82c01007387 */ /* 0x0001e40000100a00 */
[----:B0-----:R-:W-:Y:S02]  /*23020*/  IADD3 R44, P3, R10, R2, RZ ;  /* 0x000000020a2c7210 */ /* 0x001fe40007f7e0ff */
[----:B------:R-:W3:Y:S04]  /*23030*/  LDL.LU R10, [R1+0x3f8] ;  /* 0x0003f800010a7983 */ /* 0x000ee80000300800 */
[----:B------:R-:W3:Y:S04]  /*23040*/  LDL.LU R11, [R1+0x3ec] ;  /* 0x0003ec00010b7983 */ /* 0x000ee80000300800 */
[----:B------:R-:W3:Y:S01]  /*23050*/  LDL.LU R51, [R1+0x3e8] ;  /* 0x0003e80001337983 */ /* 0x000ee20000300800 */
[----:B------:R-:W-:-:S05]  /*23060*/  IMAD R45, R43, 0x3d, RZ ;  /* 0x0000003d2b2d7824 */ /* 0x000fca00078e02ff */
[----:B------:R-:W-:-:S05]  /*23070*/  LEA.HI.X.SX32 R45, R45, R3, 0x1, P3 ;  /* 0x000000032d2d7211 */ /* 0x000fca00018f0eff */
[----:B------:R0:W-:Y:S01]  /*23080*/  STL.64 [R1+0x2d8], R44 ;  /* 0x0002d82c01007387 */ /* 0x0001e20000100a00 */
[----:B--2---:R-:W-:-:S03]  /*23090*/  F2FP.BF16.PACK_AB R48, R30, R31 ;  /* 0x0000001f1e30723e */ /* 0x004fc600000010ff */
[----:B0-----:R-:W2:Y:S04]  /*230a0*/  LDL.LU.64 R44, [R1+0x968] ;  /* 0x00096800012c7983 */ /* 0x001ea80000300a00 */
[----:B------:R-:W2:Y:S04]  /*230b0*/  LDL.LU R30, [R1+0x410] ;  /* 0x00041000011e7983 */ /* 0x000ea80000300800 */
[----:B------:R-:W2:Y:S01]  /*230c0*/  LDL.LU R31, [R1+0x40c] ;  /* 0x00040c00011f7983 */ /* 0x000ea20000300800 */
[C---:B------:R-:W-:Y:S02]  /*230d0*/  IMAD R50, R43.reuse, 0x7c, RZ ;  /* 0x0000007c2b327824 */ /* 0x040fe400078e02ff */
[----:B------:R-:W-:Y:S01]  /*230e0*/  IMAD R46, R43, 0x7e, RZ ;  /* 0x0000007e2b2e7824 */ /* 0x000fe200078e02ff */
[----:B------:R0:W-:Y:S02]  /*230f0*/  STS.128 [R0+0x680], R52 ;  /* 0x0006803400007388 */ /* 0x0001e40000000c00 */
[----:B0-----:R-:W-:-:S02]  /*23100*/  IADD3 R54, P3, R50, R2, RZ ;  /* 0x0000000232367210 */ /* 0x001fc40007f7e0ff */
[----:B------:R-:W-:Y:S02]  /*23110*/  LEA R50, R43, -R43, 0x6 ;  /* 0x8000002b2b327211 */ /* 0x000fe400078e30ff */
[----:B------:R-:W-:Y:S02]  /*23120*/  LEA.HI.X.SX32 R55, R47, R3, 0x1, P3 ;  /* 0x000000032f377211 */ /* 0x000fe400018f0eff */
[----:B------:R-:W-:-:S04]  /*23130*/  IADD3 R46, P3, R46, R2, RZ ;  /* 0x000000022e2e7210 */ /* 0x000fc80007f7e0ff */
[----:B------:R-:W-:Y:S01]  /*23140*/  LEA.HI.X.SX32 R47, R50, R3, 0x1, P3 ;  /* 0x00000003322f7211 */ /* 0x000fe200018f0eff */
[----:B------:R-:W-:Y:S04]  /*23150*/  STL.64 [R1+0x2b0], R54 ;  /* 0x0002b03601007387 */ /* 0x000fe80000100a00 */
[----:B------:R0:W-:Y:S02]  /*23160*/  STL.64 [R1+0x2c8], R46 ;  /* 0x0002c82e01007387 */ /* 0x0001e40000100a00 */
[C---:B0-----:R-:W-:Y:S02]  /*23170*/  LEA R46, P3, R43.reuse, R2, 0x7 ;  /* 0x000000022b2e7211 */ /* 0x041fe400078638ff */
[C---:B------:R-:W-:Y:S02]  /*23180*/  LEA R55, R43.reuse, R43, 0x6 ;  /* 0x0000002b2b377211 */ /* 0x040fe400078e30ff */
[----:B----4-:R-:W-:Y:S01]  /*23190*/  F2FP.BF16.PACK_AB R49, R60, R7 ;  /* 0x000000073c31723e */ /* 0x010fe200000010ff */
[----:B------:R-:W-:Y:S01]  /*231a0*/  IMAD R7, R43, 0x82, RZ ;  /* 0x000000822b077824 */ /* 0x000fe200078e02ff */
[----:B------:R-:W-:-:S02]  /*231b0*/  F2FP.BF16.PACK_AB R53, R6, R15 ;  /* 0x0000000f0635723e */ /* 0x000fc400000010ff */
[----:B------:R-:W4:Y:S01]  /*231c0*/  LDL.LU R15, [R1] ;  /* 0x00000000010f7983 */ /* 0x000f220000300800 */
[C---:B------:R-:W-:Y:S01]  /*231d0*/  IMAD R6, R43.reuse, 0x84, RZ ;  /* 0x000000842b067824 */ /* 0x040fe200078e02ff */
[----:B------:R-:W-:Y:S01]  /*231e0*/  F2FP.BF16.PACK_AB R50, R14, R38 ;  /* 0x000000260e32723e */ /* 0x000fe200000010ff */
[----:B------:R-:W-:Y:S01]  /*231f0*/  IMAD R14, R43, 0x86, RZ ;  /* 0x000000862b0e7824 */ /* 0x000fe200078e02ff */
[----:B---3--:R-:W-:Y:S02]  /*23200*/  F2FP.BF16.PACK_AB R54, R39, R42 ;  /* 0x0000002a2736723e */ /* 0x008fe400000010ff */
[----:B------:R-:W-:Y:S02]  /*23210*/  F2FP.BF16.PACK_AB R52, R51, R61 ;  /* 0x0000003d3334723e */ /* 0x000fe400000010ff */
[----:B------:R-:W-:-:S04]  /*23220*/  SHF.L.U32 R51, R43, 0x6, RZ ;  /* 0x000000062b337819 */ /* 0x000fc800000006ff */
[----:B------:R-:W-:-:S05]  /*23230*/  LEA.HI.X.SX32 R47, R51, R3, 0x1, P3 ;  /* 0x00000003332f7211 */ /* 0x000fca00018f0eff */
[----:B------:R0:W-:Y:S04]  /*23240*/  STL.64 [R1+0x2d0], R46 ;  /* 0x0002d02e01007387 */ /* 0x0001e80000100a00 */
[----:B------:R-:W3:Y:S01]  /*23250*/  LDL.LU.64 R38, [R1+0xf0] ;  /* 0x0000f00001267983 */ /* 0x000ee20000300a00 */
[----:B0-----:R-:W-:-:S04]  /*23260*/  IADD3 R46, P3, R7, R2, RZ ;  /* 0x00000002072e7210 */ /* 0x001fc80007f7e0ff */
[----:B------:R-:W-:Y:S02]  /*23270*/  LEA.HI.X.SX32 R47, R55, R3, 0x1, P3 ;  /* 0x00000003372f7211 */ /* 0x000fe400018f0eff */
[----:B------:R-:W-:Y:S02]  /*23280*/  IADD3 R42, P3, R6, R2, RZ ;  /* 0x00000002062a7210 */ /* 0x000fe40007f7e0ff */
[----:B------:R-:W-:Y:S01]  /*23290*/  F2FP.BF16.PACK_AB R51, R10, R11 ;  /* 0x0000000b0a33723e */ /* 0x000fe200000010ff */
[----:B------:R0:W-:Y:S01]  /*232a0*/  STL.64 [R1+0x920], R46 ;  /* 0x0009202e01007387 */ /* 0x0001e20000100a00 */
[----:B------:R-:W-:-:S03]  /*232b0*/  LEA.HI.X.SX32 R43, R59, R3, 0x1, P3 ;  /* 0x000000033b2b7211 */ /* 0x000fc600018f0eff */
[----:B------:R-:W3:Y:S01]  /*232c0*/  LDL.LU.64 R10, [R1+0xe8] ;  /* 0x0000e800010a7983 */ /* 0x000ee20000300a00 */
[----:B------:R-:W-:Y:S02]  /*232d0*/  IADD3 R60, P3, R14, R2, RZ ;  /* 0x000000020e3c7210 */ /* 0x000fe40007f7e0ff */
[----:B0-----:R-:W-:Y:S01]  /*232e0*/  MOV R47, c[0x0][0x1c8] ;  /* 0x00007200002f7a02 */ /* 0x001fe20000000f00 */
[----:B------:R0:W-:Y:S04]  /*232f0*/  STL.64 [R1+0x930], R42 ;  /* 0x0009302a01007387 */ /* 0x0001e80000100a00 */
[C---:B------:R-:W-:Y:S02]  /*23300*/  IMAD R7, R47.reuse, 0x43, RZ ;  /* 0x000000432f077824 */ /* 0x040fe400078e02ff */
[----:B------:R-:W-:Y:S01]  /*23310*/  IMAD R6, R47, 0x88, RZ ;  /* 0x000000882f067824 */ /* 0x000fe200078e02ff */
[----:B--2---:R-:W-:-:S02]  /*23320*/  F2FP.BF16.PACK_AB R55, R30, R31 ;  /* 0x0000001f1e37723e */ /* 0x004fc400000010ff */
[----:B------:R-:W2:Y:S01]  /*23330*/  LDL.LU.64 R30, [R1+0xc0] ;  /* 0x0000c000011e7983 */ /* 0x000ea20000300a00 */
[-C--:B------:R-:W-:Y:S02]  /*23340*/  LEA.HI.X.SX32 R61, R7, R3.reuse, 0x1, P3 ;  /* 0x00000003073d7211 */ /* 0x080fe400018f0eff */
[-C--:B------:R-:W-:Y:S01]  /*23350*/  IADD3 R6, P3, R6, R2.reuse, RZ ;  /* 0x0000000206067210 */ /* 0x080fe20007f7e0ff */
[----:B------:R1:W-:Y:S01]  /*23360*/  STS.128 [R0+0x780], R52 ;  /* 0x0007803400007388 */ /* 0x0003e20000000c00 */
[----:B0-----:R-:W-:Y:S02]  /*23370*/  IMAD R42, R47, 0x8a, RZ ;  /* 0x0000008a2f2a7824 */ /* 0x001fe400078e02ff */
[----:B------:R-:W-:Y:S01]  /*23380*/  LEA.HI.X.SX32 R7, R58, R3, 0x1, P3 ;  /* 0x000000033a077211 */ /* 0x000fe200018f0eff */
[----:B------:R-:W-:Y:S04]  /*23390*/  STL.64 [R1+0x310], R60 ;  /* 0x0003103c01007387 */ /* 0x000fe80000100a00 */
[----:B------:R0:W-:Y:S04]  /*233a0*/  STS.128 [R0+0x700], R48 ;  /* 0x0007003000007388 */ /* 0x0001e80000000c00 */
[----:B------:R-:W-:Y:S06]  /*233b0*/  BAR.SYNC.DEFER_BLOCKING 0x0 ;  /* 0x0000000000007b1d */ /* 0x000fec0000010000 */
[----:B-1----:R-:W2:Y:S04]  /*233c0*/  LDL.LU.64 R54, [R1+0xb8] ;  /* 0x0000b80001367983 */ /* 0x002ea80000300a00 */
[----:B------:R-:W-:Y:S01]  /*233d0*/  STL.64 [R1+0x940], R6 ;  /* 0x0009400601007387 */ /* 0x000fe20000100a00 */
[----:B0-----:R-:W-:-:S03]  /*233e0*/  IADD3 R50, P3, R42, R2, RZ ;  /* 0x000000022a327210 */ /* 0x001fc60007f7e0ff */
[----:B------:R-:W2:Y:S01]  /*233f0*/  LDL.LU.64 R42, [R1+0xb0] ;  /* 0x0000b000012a7983 */ /* 0x000ea20000300a00 */
[----:B------:R-:W-:-:S03]  /*23400*/  IMAD R48, R47, 0x45, RZ ;  /* 0x000000452f307824 */ /* 0x000fc600078e02ff */
[----:B------:R-:W2:Y:S02]  /*23410*/  LDL.LU.64 R60, [R1+0xa8] ;  /* 0x0000a800013c7983 */ /* 0x000ea40000300a00 */
[----:B------:R-:W-:-:S05]  /*23420*/  LEA.HI.X.SX32 R51, R48, R3, 0x1, P3 ;  /* 0x0000000330337211 */ /* 0x000fca00018f0eff */
[----:B------:R0:W-:Y:S04]  /*23430*/  STL.64 [R1+0x2f0], R50 ;  /* 0x0002f03201007387 */ /* 0x0001e80000100a00 */
[----:B0-----:R-:W2:Y:S01]  /*23440*/  LDL.LU.64 R50, [R1+0xa0] ;  /* 0x0000a00001327983 */ /* 0x001ea20000300a00 */
[C---:B------:R-:W-:Y:S02]  /*23450*/  IMAD R14, R47.reuse, 0x8c, RZ ;  /* 0x0000008c2f0e7824 */ /* 0x040fe400078e02ff */
[----:B------:R-:W-:Y:S01]  /*23460*/  IMAD R6, R47, 0x8e, RZ ;  /* 0x0000008e2f067824 */ /* 0x000fe200078e02ff */
[----:B----4-:R-:W-:Y:S02]  /*23470*/  PRMT R0, R15, 0x7632, R0 ;  /* 0x000076320f007816 */ /* 0x010fe40000000000 */
[----:B------:R-:W-:Y:S01]  /*23480*/  IADD3 R14, P3, R14, R2, RZ ;  /* 0x000000020e0e7210 */ /* 0x000fe20007f7e0ff */
[----:B------:R0:W-:Y:S01]  /*23490*/  STG.E.U16 [R2.64], R15 ;  /* 0x0000000f02007986 */ /* 0x0001e2000c101504 */
[----:B------:R-:W-:-:S02]  /*234a0*/  IMAD R7, R47, 0x90, RZ ;  /* 0x000000902f077824 */ /* 0x000fc400078e02ff */
[----:B0-----:R-:W-:Y:S02]  /*234b0*/  LEA.HI.X.SX32 R15, R35, R3, 0x1, P3 ;  /* 0x00000003230f7211 */ /* 0x001fe400018f0eff */
[----:B------:R-:W-:Y:S01]  /*234c0*/  IADD3 R58, P3, R6, R2, RZ ;  /* 0x00000002063a7210 */ /* 0x000fe20007f7e0ff */
[C---:B------:R-:W-:Y:S02]  /*234d0*/  IMAD R6, R47.reuse, 0x92, RZ ;  /* 0x000000922f067824 */ /* 0x040fe400078e02ff */
[----:B------:R-:W-:Y:S04]  /*234e0*/  STL.64 [R1+0x2e8], R14 ;  /* 0x0002e80e01007387 */ /* 0x000fe80000100a00 */
[----:B---3--:R0:W-:Y:S02]  /*234f0*/  STG.E.U16 [R38.64], R0 ;  /* 0x0000000026007986 */ /* 0x0081e4000c101504 */
[----:B0-----:R-:W-:-:S05]  /*23500*/  IMAD R0, R47, 0x47, RZ ;  /* 0x000000472f007824 */ /* 0x001fca00078e02ff */
[----:B------:R-:W-:Y:S01]  /*23510*/  LEA.HI.X.SX32 R59, R0, R3, 0x1, P3 ;  /* 0x00000003003b7211 */ /* 0x000fe200018f0eff */
[----:B------:R0:W-:Y:S01]  /*23520*/  STG.E.U16 [R10.64], R44 ;  /* 0x0000002c0a007986 */ /* 0x0001e2000c101504 */
[----:B------:R-:W-:-:S03]  /*23530*/  IMAD R0, R47, 0x49, RZ ;  /* 0x000000492f007824 */ /* 0x000fc600078e02ff */
[----:B------:R-:W-:Y:S04]  /*23540*/  STL.64 [R1+0x948], R58 ;  /* 0x0009483a01007387 */ /* 0x000fe80000100a00 */
[----:B------:R-:W3:Y:S01]  /*23550*/  LDL.LU.64 R14, [R1+0x98] ;  /* 0x00009800010e7983 */ /* 0x000ee20000300a00 */
[-C--:B0-----:R-:W-:Y:S02]  /*23560*/  IADD3 R10, P3, R7, R2.reuse, RZ ;  /* 0x00000002070a7210 */ /* 0x081fe40007f7e0ff */
[----:B------:R-:W-:Y:S02]  /*23570*/  PRMT R44, R44, 0x7632, R44 ;  /* 0x000076322c2c7816 */ /* 0x000fe4000000002c */
[-C--:B------:R-:W-:Y:S02]  /*23580*/  LEA.HI.X.SX32 R11, R23, R3.reuse, 0x1, P3 ;  /* 0x00000003170b7211 */ /* 0x080fe400018f0eff */
[----:B------:R-:W-:Y:S01]  /*23590*/  IADD3 R38, P3, R6, R2, RZ ;  /* 0x0000000206267210 */ /* 0x000fe20007f7e0ff */
[----:B--2---:R0:W-:Y:S03]  /*235a0*/  STG.E.U16 [R30.64], R44 ;  /* 0x0000002c1e007986 */ /* 0x0041e6000c101504 */
[----:B------:R-:W-:Y:S01]  /*235b0*/  LEA.HI.X.SX32 R39, R0, R3, 0x1, P3 ;  /* 0x0000000300277211 */ /* 0x000fe200018f0eff */
[----:B------:R-:W-:Y:S01]  /*235c0*/  STL [R1+0x954], R45 ;  /* 0x0009542d01007387 */ /* 0x000fe20000100800 */
[----:B------:R-:W-:-:S03]  /*235d0*/  IMAD R7, R47, 0x94, RZ ;  /* 0x000000942f077824 */ /* 0x000fc600078e02ff */
[----:B0-----:R-:W2:Y:S01]  /*235e0*/  LDL.LU.64 R30, [R1+0x90] ;  /* 0x00009000011e7983 */ /* 0x001ea20000300a00 */
[----:B------:R-:W-:-:S03]  /*235f0*/  IMAD R6, R47, 0x96, RZ ;  /* 0x000000962f067824 */ /* 0x000fc600078e02ff */
[----:B------:R0:W-:Y:S04]  /*23600*/  STL.64 [R1+0x2a8], R38 ;  /* 0x0002a82601007387 */ /* 0x0001e80000100a00 */
[----:B------:R1:W-:Y:S01]  /*23610*/  STG.E.U16 [R54.64], R40 ;  /* 0x0000002836007986 */ /* 0x0003e2000c101504 */
[----:B------:R-:W-:Y:S01]  /*23620*/  IMAD R0, R47, 0x4b, RZ ;  /* 0x0000004b2f007824 */ /* 0x000fe200078e02ff */
[----:B0-----:R-:W-:Y:S02]  /*23630*/  IADD3 R38, P3, R7, R2, RZ ;  /* 0x0000000207267210 */ /* 0x001fe40007f7e0ff */
[----:B-1----:R-:W-:Y:S01]  /*23640*/  PRMT R40, R40, 0x7632, R40 ;  /* 0x0000763228287816 */ /* 0x002fe20000000028 */
[----:B------:R-:W4:Y:S01]  /*23650*/  LDL.LU.64 R54, [R1+0x88] ;  /* 0x0000880001367983 */ /* 0x000f220000300a00 */
[----:B------:R-:W-:-:S03]  /*23660*/  LEA.HI.X.SX32 R39, R22, R3, 0x1, P3 ;  /* 0x0000000316277211 */ /* 0x000fc600018f0eff */
[----:B------:R0:W-:Y:S01]  /*23670*/  STG.E.U16 [R42.64], R40 ;  /* 0x000000282a007986 */ /* 0x0001e2000c101504 */
[----:B------:R-:W-:-:S04]  /*23680*/  IADD3 R22, P3, R6, R2, RZ ;  /* 0x0000000206167210 */ /* 0x000fc80007f7e0ff */
[----:B------:R-:W-:Y:S01]  /*23690*/  LEA.HI.X.SX32 R23, R0, R3, 0x1, P3 ;  /* 0x0000000300177211 */ /* 0x000fe200018f0eff */
[----:B0-----:R-:W4:Y:S04]  /*236a0*/  LDL.LU.64 R42, [R1+0x80] ;  /* 0x00008000012a7983 */ /* 0x001f280000300a00 */
[----:B------:R0:W-:Y:S04]  /*236b0*/  STG.E.U16 [R60.64], R4 ;  /* 0x000000043c007986 */ /* 0x0001e8000c101504 */
[----:B------:R1:W-:Y:S01]  /*236c0*/  STL.64 [R1+0x288], R22 ;  /* 0x0002881601007387 */ /* 0x0003e20000100a00 */
[----:B------:R-:W-:-:S03]  /*236d0*/  IMAD R7, R47, 0x98, RZ ;  /* 0x000000982f077824 */ /* 0x000fc600078e02ff */
[----:B0-----:R-:W4:Y:S01]  /*236e0*/  LDL.LU.64 R60, [R1+0x78] ;  /* 0x00007800013c7983 */ /* 0x001f220000300a00 */
[----:B------:R-:W-:Y:S02]  /*236f0*/  PRMT R4, R4, 0x7632, R4 ;  /* 0x0000763204047816 */ /* 0x000fe40000000004 */
[----:B-1----:R-:W-:-:S03]  /*23700*/  IADD3 R22, P3, R7, R2, RZ ;  /* 0x0000000207167210 */ /* 0x002fc60007f7e0ff */
[----:B------:R0:W-:Y:S01]  /*23710*/  STG.E.U16 [R50.64], R4 ;  /* 0x0000000432007986 */ /* 0x0001e2000c101504 */
[----:B------:R-:W-:-:S03]  /*23720*/  LEA.HI.X.SX32 R23, R34, R3, 0x1, P3 ;  /* 0x0000000322177211 */ /* 0x000fc600018f0eff */
[----:B0-----:R-:W4:Y:S04]  /*23730*/  LDL.LU.64 R50, [R1+0x70] ;  /* 0x0000700001327983 */ /* 0x001f280000300a00 */
[----:B------:R0:W-:Y:S04]  /*23740*/  STL.64 [R1+0x270], R22 ;  /* 0x0002701601007387 */ /* 0x0001e80000100a00 */
[----:B0-----:R-:W4:Y:S04]  /*23750*/  LDL.LU.64 R22, [R1+0x68] ;  /* 0x0000680001167983 */ /* 0x001f280000300a00 */
[----:B------:R-:W4:Y:S04]  /*23760*/  LDL.LU.64 R48, [R1+0x60] ;  /* 0x0000600001307983 */ /* 0x000f280000300a00 */
[----:B------:R-:W4:Y:S01]  /*23770*/  LDL.LU.64 R52, [R1+0x58] ;  /* 0x0000580001347983 */ /* 0x000f220000300a00 */
[----:B------:R-:W-:-:S02]  /*23780*/  IMAD R6, R47, 0x9a, RZ ;  /* 0x0000009a2f067824 */ /* 0x000fc400078e02ff */
[C---:B------:R-:W-:Y:S02]  /*23790*/  IMAD R0, R47.reuse, 0x4d, RZ ;  /* 0x0000004d2f007824 */ /* 0x040fe400078e02ff */
[C---:B------:R-:W-:Y:S01]  /*237a0*/  IMAD R7, R47.reuse, 0x9c, RZ ;  /* 0x0000009c2f077824 */ /* 0x040fe200078e02ff */
[----:B------:R-:W-:Y:S01]  /*237b0*/  IADD3 R34, P3, R6, R2, RZ ;  /* 0x0000000206227210 */ /* 0x000fe20007f7e0ff */
[----:B------:R-:W-:-:S03]  /*237c0*/  IMAD R6, R47, 0x9e, RZ ;  /* 0x0000009e2f067824 */ /* 0x000fc600078e02ff */
[----:B------:R-:W-:Y:S01]  /*237d0*/  LEA.HI.X.SX32 R35, R0, R3, 0x1, P3 ;  /* 0x0000000300237211 */ /* 0x000fe200018f0eff */
[C---:B------:R-:W-:Y:S02]  /*237e0*/  IMAD R0, R47.reuse, 0x4f, RZ ;  /* 0x0000004f2f007824 */ /* 0x040fe400078e02ff */
[----:B------:R-:W-:Y:S01]  /*237f0*/  IMAD R4, R47, 0xa0, RZ ;  /* 0x000000a02f047824 */ /* 0x000fe200078e02ff */
[----:B---3--:R0:W-:Y:S02]  /*23800*/  STG.E.U16 [R14.64], R56 ;  /* 0x000000380e007986 */ /* 0x0081e4000c101504 */
[----:B0-----:R-:W-:Y:S02]  /*23810*/  PRMT R56, R56, 0x7632, R56 ;  /* 0x0000763238387816 */ /* 0x001fe40000000038 */
[----:B------:R-:W-:-:S04]  /*23820*/  IADD3 R14, P3, R7, R2, RZ ;  /* 0x00000002070e7210 */ /* 0x000fc80007f7e0ff */
[----:B------:R-:W-:Y:S01]  /*23830*/  LEA.HI.X.SX32 R15, R27, R3, 0x1, P3 ;  /* 0x000000031b0f7211 */ /* 0x000fe200018f0eff */
[----:B--2---:R0:W-:Y:S02]  /*23840*/  STG.E.U16 [R30.64], R56 ;  /* 0x000000381e007986 */ /* 0x0041e4000c101504 */
[----:B0-----:R-:W-:-:S04]  /*23850*/  IADD3 R30, P3, R6, R2, RZ ;  /* 0x00000002061e7210 */ /* 0x001fc80007f7e0ff */
[----:B------:R-:W-:Y:S01]  /*23860*/  LEA.HI.X.SX32 R31, R0, R3, 0x1, P3 ;  /* 0x00000003001f7211 */ /* 0x000fe200018f0eff */
[----:B------:R-:W-:Y:S01]  /*23870*/  IMAD R6, R47, 0xa2, RZ ;  /* 0x000000a22f067824 */ /* 0x000fe200078e02ff */
[----:B----4-:R0:W-:Y:S04]  /*23880*/  STG.E.U16 [R54.64], R8 ;  /* 0x0000000836007986 */ /* 0x0101e8000c101504 */
[----:B------:R1:W-:Y:S01]  /*23890*/  STL.64 [R1+0x228], R30 ;  /* 0x0002281e01007387 */ /* 0x0003e20000100a00 */
[----:B0-----:R-:W-:Y:S02]  /*238a0*/  PRMT R8, R8, 0x7632, R8 ;  /* 0x0000763208087816 */ /* 0x001fe40000000008 */
[----:B-1----:R-:W-:-:S03]  /*238b0*/  IADD3 R30, P3, R4, R2, RZ ;  /* 0x00000002041e7210 */ /* 0x002fc60007f7e0ff */
[----:B------:R0:W-:Y:S01]  /*238c0*/  STG.E.U16 [R42.64], R8 ;  /* 0x000000082a007986 */ /* 0x0001e2000c101504 */
[C---:B------:R-:W-:Y:S01]  /*238d0*/  IMAD R0, R47.reuse, 0x51, RZ ;  /* 0x000000512f007824 */ /* 0x040fe200078e02ff */
[-C--:B------:R-:W-:Y:S02]  /*238e0*/  LEA.HI.X.SX32 R31, R26, R3.reuse, 0x1, P3 ;  /* 0x000000031a1f7211 */ /* 0x080fe400018f0eff */
[----:B------:R-:W-:Y:S01]  /*238f0*/  IADD3 R26, P3, R6, R2, RZ ;  /* 0x00000002061a7210 */ /* 0x000fe20007f7e0ff */
[----:B0-----:R-:W2:Y:S03]  /*23900*/  LDL.LU.64 R42, [R1+0x50] ;  /* 0x00005000012a7983 */ /* 0x001ea60000300a00 */
[----:B------:R-:W-:Y:S01]  /*23910*/  LEA.HI.X.SX32 R27, R0, R3, 0x1, P3 ;  /* 0x00000003001b7211 */ /* 0x000fe200018f0eff */
[----:B------:R-:W-:Y:S01]  /*23920*/  IMAD R4, R47, 0xa4, RZ ;  /* 0x000000a42f047824 */ /* 0x000fe200078e02ff */
[----:B------:R0:W-:Y:S04]  /*23930*/  STG.E.U16 [R60.64], R36 ;  /* 0x000000243c007986 */ /* 0x0001e8000c101504 */
[----:B0-----:R-:W3:Y:S04]  /*23940*/  LDL.LU.64 R60, [R1+0x18] ;  /* 0x00001800013c7983 */ /* 0x001ee80000300a00 */
[----:B------:R0:W-:Y:S01]  /*23950*/  STL.64 [R1+0x160], R26 ;  /* 0x0001601a01007387 */ /* 0x0001e20000100a00 */
[----:B------:R-:W-:-:S02]  /*23960*/  PRMT R36, R36, 0x7632, R36 ;  /* 0x0000763224247816 */ /* 0x000fc40000000024 */
[----:B0-----:R-:W-:-:S04]  /*23970*/  IADD3 R26, P3, R4, R2, RZ ;  /* 0x00000002041a7210 */ /* 0x001fc80007f7e0ff */
[----:B------:R-:W-:Y:S01]  /*23980*/  LEA.HI.X.SX32 R27, R19, R3, 0x1, P3 ;  /* 0x00000003131b7211 */ /* 0x000fe200018f0eff */
[----:B------:R0:W-:Y:S04]  /*23990*/  STG.E.U16 [R50.64], R36 ;  /* 0x0000002432007986 */ /* 0x0001e8000c101504 */
[----:B------:R-:W-:Y:S04]  /*239a0*/  STL.64 [R1+0x138], R26 ;  /* 0x0001381a01007387 */ /* 0x000fe80000100a00 */
[----:B------:R-:W4:Y:S04]  /*239b0*/  LDL.LU.64 R54, [R1+0xd0] ;  /* 0x0000d00001367983 */ /* 0x000f280000300a00 */
[----:B0-----:R-:W4:Y:S04]  /*239c0*/  LDL.LU.64 R50, [R1+0xd8] ;  /* 0x0000d80001327983 */ /* 0x001f280000300a00 */
[----:B------:R0:W-:Y:S02]  /*239d0*/  STG.E.U16 [R22.64], R32 ;  /* 0x0000002016007986 */ /* 0x0001e4000c101504 */
[----:B0-----:R-:W-:-:S05]  /*239e0*/  PRMT R32, R32, 0x7632, R32 ;  /* 0x0000763220207816 */ /* 0x001fca0000000020 */
[----:B------:R-:W-:Y:S04]  /*239f0*/  STG.E.U16 [R48.64], R32 ;  /* 0x0000002030007986 */ /* 0x000fe8000c101504 */
[----:B------:R0:W-:Y:S04]  /*23a00*/  STG.E.U16 [R52.64], R12 ;  /* 0x0000000c34007986 */ /* 0x0001e8000c101504 */
[----:B0-----:R-:W4:Y:S01]  /*23a10*/  LDL.LU.64 R52, [R1+0xe0] ;  /* 0x0000e00001347983 */ /* 0x001f220000300a00 */
[C---:B------:R-:W-:Y:S02]  /*23a20*/  IMAD R6, R47.reuse, 0xa6, RZ ;  /* 0x000000a62f067824 */ /* 0x040fe400078e02ff */
[----:B------:R-:W-:-:S02]  /*23a30*/  IMAD R0, R47, 0x53, RZ ;  /* 0x000000532f007824 */ /* 0x000fc400078e02ff */
[C---:B------:R-:W-:Y:S01]  /*23a40*/  IMAD R4, R47.reuse, 0xa8, RZ ;  /* 0x000000a82f047824 */ /* 0x040fe200078e02ff */
[----:B------:R-:W-:Y:S01]  /*23a50*/  IADD3 R26, P3, R6, R2, RZ ;  /* 0x00000002061a7210 */ /* 0x000fe20007f7e0ff */
[----:B------:R-:W-:-:S03]  /*23a60*/  IMAD R6, R47, 0xaa, RZ ;  /* 0x000000aa2f067824 */ /* 0x000fc600078e02ff */
[----:B------:R-:W-:Y:S02]  /*23a70*/  LEA.HI.X.SX32 R27, R0, R3, 0x1, P3 ;  /* 0x00000003001b7211 */ /* 0x000fe400018f0eff */
[----:B------:R-:W-:Y:S01]  /*23a80*/  IADD3 R22, P3, R4, R2, RZ ;  /* 0x0000000204167210 */ /* 0x000fe20007f7e0ff */
[----:B------:R-:W-:-:S03]  /*23a90*/  IMAD R0, R47, 0x55, RZ ;  /* 0x000000552f007824 */ /* 0x000fc600078e02ff */
[-C--:B------:R-:W-:Y:S02]  /*23aa0*/  LEA.HI.X.SX32 R23, R18, R3.reuse, 0x1, P3 ;  /* 0x0000000312177211 */ /* 0x080fe400018f0eff */
[----:B------:R-:W-:Y:S01]  /*23ab0*/  IADD3 R18, P3, R6, R2, RZ ;  /* 0x0000000206127210 */ /* 0x000fe20007f7e0ff */
[C---:B------:R-:W-:Y:S01]  /*23ac0*/  IMAD R4, R47.reuse, 0xac, RZ ;  /* 0x000000ac2f047824 */ /* 0x040fe200078e02ff */
[----:B------:R-:W-:Y:S02]  /*23ad0*/  MOV R46, c[0x0][0x1c8] ;  /* 0x00007200002e7a02 */ /* 0x000fe40000000f00 */
[----:B------:R-:W-:Y:S01]  /*23ae0*/  LEA.HI.X.SX32 R19, R0, R3, 0x1, P3 ;  /* 0x0000000300137211 */ /* 0x000fe200018f0eff */
[C---:B------:R-:W-:Y:S01]  /*23af0*/  IMAD R6, R47.reuse, 0xae, RZ ;  /* 0x000000ae2f067824 */ /* 0x040fe200078e02ff */
[----:B------:R-:W-:Y:S01]  /*23b00*/  PRMT R12, R12, 0x7632, R12 ;  /* 0x000076320c0c7816 */ /* 0x000fe2000000000c */
[----:B------:R-:W-:Y:S02]  /*23b10*/  IMAD R46, R46, 0x56, RZ ;  /* 0x000000562e2e7824 */ /* 0x000fe400078e02ff */
[----:B------:R0:W-:Y:S01]  /*23b20*/  STL.64 [R1+0x120], R18 ;  /* 0x0001201201007387 */ /* 0x0001e20000100a00 */
[----:B------:R-:W-:-:S03]  /*23b30*/  IMAD R0, R47, 0x57, RZ ;  /* 0x000000572f007824 */ /* 0x000fc600078e02ff */
[----:B------:R-:W4:Y:S01]  /*23b40*/  LDL.LU.64 R44, [R1+0xc8] ;  /* 0x0000c800012c7983 */ /* 0x000f220000300a00 */
[----:B0-----:R-:W-:-:S04]  /*23b50*/  IADD3 R18, P3, R4, R2, RZ ;  /* 0x0000000204127210 */ /* 0x001fc80007f7e0ff */
[----:B------:R-:W-:Y:S01]  /*23b60*/  LEA.HI.X.SX32 R19, R46, R3, 0x1, P3 ;  /* 0x000000032e137211 */ /* 0x000fe200018f0eff */
[----:B------:R-:W-:Y:S01]  /*23b70*/  IMAD R4, R47, 0xb0, RZ ;  /* 0x000000b02f047824 */ /* 0x000fe200078e02ff */
[----:B------:R-:W-:-:S05]  /*23b80*/  MOV R46, c[0x0][0x1c8] ;  /* 0x00007200002e7a02 */ /* 0x000fca0000000f00 */
[----:B------:R-:W-:Y:S01]  /*23b90*/  IMAD R46, R46, 0x58, RZ ;  /* 0x000000582e2e7824 */ /* 0x000fe200078e02ff */
[----:B--2---:R0:W-:Y:S02]  /*23ba0*/  STG.E.U16 [R42.64], R12 ;  /* 0x0000000c2a007986 */ /* 0x0041e4000c101504 */
[----:B0-----:R-:W-:-:S04]  /*23bb0*/  IADD3 R42, P3, R6, R2, RZ ;  /* 0x00000002062a7210 */ /* 0x001fc80007f7e0ff */
[----:B------:R-:W-:-:S05]  /*23bc0*/  LEA.HI.X.SX32 R43, R0, R3, 0x1, P3 ;  /* 0x00000003002b7211 */ /* 0x000fca00018f0eff */
[----:B------:R0:W-:Y:S01]  /*23bd0*/  STL.64 [R1+0x108], R42 ;  /* 0x0001082a01007387 */ /* 0x0001e20000100a00 */
[----:B------:R-:W-:-:S03]  /*23be0*/  IMAD R6, R47, 0xb2, RZ ;  /* 0x000000b22f067824 */ /* 0x000fc600078e02ff */
[----:B---3--:R1:W-:Y:S01]  /*23bf0*/  STG.E.U16 [R60.64], R28 ;  /* 0x0000001c3c007986 */ /* 0x0083e2000c101504 */
[----:B0-----:R-:W-:-:S04]  /*23c00*/  IADD3 R42, P3, R4, R2, RZ ;  /* 0x00000002042a7210 */ /* 0x001fc80007f7e0ff */
[----:B------:R-:W-:Y:S01]  /*23c10*/  LEA.HI.X.SX32 R43, R46, R3, 0x1, P3 ;  /* 0x000000032e2b7211 */ /* 0x000fe200018f0eff */
[----:B-1----:R-:W2:Y:S01]  /*23c20*/  LDL.LU.64 R60, [R1+0x140] ;  /* 0x00014000013c7983 */ /* 0x002ea20000300a00 */
[----:B------:R-:W-:Y:S01]  /*23c30*/  PRMT R28, R28, 0x7632, R28 ;  /* 0x000076321c1c7816 */ /* 0x000fe2000000001c */
[C---:B------:R-:W-:Y:S02]  /*23c40*/  IMAD R0, R47.reuse, 0x59, RZ ;  /* 0x000000592f007824 */ /* 0x040fe400078e02ff */
[----:B------:R0:W-:Y:S01]  /*23c50*/  STL.64 [R1+0x100], R42 ;  /* 0x0001002a01007387 */ /* 0x0001e20000100a00 */
[----:B------:R-:W-:-:S03]  /*23c60*/  IMAD R4, R47, 0xb4, RZ ;  /* 0x000000b42f047824 */ /* 0x000fc600078e02ff */
[----:B----4-:R1:W-:Y:S04]  /*23c70*/  STG.E.U16 [R54.64], R28 ;  /* 0x0000001c36007986 */ /* 0x0103e8000c101504 */
[----:B------:R3:W-:Y:S01]  /*23c80*/  STG.E.U16 [R50.64], R24 ;  /* 0x0000001832007986 */ /* 0x0007e2000c101504 */
[----:B0-----:R-:W-:-:S03]  /*23c90*/  IADD3 R42, P3, R6, R2, RZ ;  /* 0x00000002062a7210 */ /* 0x001fc60007f7e0ff */
[----:B------:R-:W4:Y:S01]  /*23ca0*/  LDL.LU.64 R58, [R1+0x158] ;  /* 0x00015800013a7983 */ /* 0x000f220000300a00 */
[----:B------:R-:W-:-:S03]  /*23cb0*/  LEA.HI.X.SX32 R43, R0, R3, 0x1, P3 ;  /* 0x00000003002b7211 */ /* 0x000fc600018f0eff */
[----:B-1----:R-:W2:Y:S01]  /*23cc0*/  LDL.LU.64 R54, [R1+0x110] ;  /* 0x0001100001367983 */ /* 0x002ea20000300a00 */
[----:B---3--:R-:W-:-:S03]  /*23cd0*/  MOV R51, c[0x0][0x1c8] ;  /* 0x0000720000337a02 */ /* 0x008fc60000000f00 */
[----:B------:R-:W3:Y:S04]  /*23ce0*/  LDL.LU R46, [R1+0x20] ;  /* 0x00002000012e7983 */ /* 0x000ee80000300800 */
[----:B------:R0:W-:Y:S01]  /*23cf0*/  STL.64 [R1+0xf8], R42 ;  /* 0x0000f82a01007387 */ /* 0x0001e20000100a00 */
[----:B------:R-:W-:Y:S01]  /*23d00*/  IMAD R51, R51, 0x5a, RZ ;  /* 0x0000005a33337824 */ /* 0x000fe200078e02ff */
[----:B------:R-:W-:Y:S02]  /*23d10*/  PRMT R24, R24, 0x7632, R24 ;  /* 0x0000763218187816 */ /* 0x000fe40000000018 */
[----:B0-----:R-:W-:-:S04]  /*23d20*/  IADD3 R42, P3, R4, R2, RZ ;  /* 0x00000002042a7210 */ /* 0x001fc80007f7e0ff */
[----:B------:R-:W-:Y:S01]  /*23d30*/  LEA.HI.X.SX32 R43, R51, R3, 0x1, P3 ;  /* 0x00000003332b7211 */ /* 0x000fe200018f0eff */
[----:B------:R-:W-:Y:S04]  /*23d40*/  STG.E.U16 [R52.64], R24 ;  /* 0x0000001834007986 */ /* 0x000fe8000c101504 */
[----:B------:R-:W-:Y:S04]  /*23d50*/  STL.64 [R1+0xf0], R42 ;  /* 0x0000f02a01007387 */ /* 0x000fe80000100a00 */
[----:B------:R0:W-:Y:S04]  /*23d60*/  STG.E.U16 [R16.64], R20 ;  /* 0x0000001410007986 */ /* 0x0001e8000c101504 */
[----:B0-----:R-:W2:Y:S01]  /*23d70*/  LDL.LU.64 R16, [R1+0x960] ;  /* 0x0009600001107983 */ /* 0x001ea20000300a00 */
[----:B------:R-:W-:-:S02]  /*23d80*/  IMAD R6, R47, 0xb6, RZ ;  /* 0x000000b62f067824 */ /* 0x000fc400078e02ff */
[C---:B------:R-:W-:Y:S01]  /*23d90*/  IMAD R0, R47.reuse, 0x5b, RZ ;  /* 0x0000005b2f007824 */ /* 0x040fe200078e02ff */
[----:B------:R-:W-:Y:S01]  /*23da0*/  MOV R49, c[0x0][0x1c8] ;  /* 0x0000720000317a02 */ /* 0x000fe20000000f00 */
[----:B------:R-:W-:Y:S01]  /*23db0*/  IMAD R4, R47, 0xb8, RZ ;  /* 0x000000b82f047824 */ /* 0x000fe200078e02ff */
[----:B------:R-:W-:Y:S01]  /*23dc0*/  IADD3 R42, P3, R6, R2, RZ ;  /* 0x00000002062a7210 */ /* 0x000fe20007f7e0ff */
[----:B------:R-:W3:Y:S03]  /*23dd0*/  LDL.LU.64 R52, [R1+0x148] ;  /* 0x0001480001347983 */ /* 0x000ee60000300a00 */
[----:B------:R-:W-:Y:S01]  /*23de0*/  LEA.HI.X.SX32 R43, R0, R3, 0x1, P3 ;  /* 0x00000003002b7211 */ /* 0x000fe200018f0eff */
[----:B------:R-:W-:-:S04]  /*23df0*/  IMAD R49, R49, 0x5c, RZ ;  /* 0x0000005c31317824 */ /* 0x000fc800078e02ff */
[----:B------:R0:W-:Y:S04]  /*23e00*/  STL.64 [R1+0xe8], R42 ;  /* 0x0000e82a01007387 */ /* 0x0001e80000100a00 */
[----:B------:R-:W3:Y:S01]  /*23e10*/  LDL.LU.64 R50, [R1+0x170] ;  /* 0x0001700001327983 */ /* 0x000ee20000300a00 */
[----:B------:R-:W-:Y:S01]  /*23e20*/  PRMT R20, R20, 0x7632, R20 ;  /* 0x0000763214147816 */ /* 0x000fe20000000014 */
[----:B------:R-:W-:Y:S01]  /*23e30*/  IMAD R6, R47, 0xba, RZ ;  /* 0x000000ba2f067824 */ /* 0x000fe200078e02ff */
[----:B0-----:R-:W-:-:S04]  /*23e40*/  IADD3 R42, P3, R4, R2, RZ ;  /* 0x00000002042a7210 */ /* 0x001fc80007f7e0ff */
[----:B------:R-:W-:Y:S01]  /*23e50*/  LEA.HI.X.SX32 R43, R49, R3, 0x1, P3 ;  /* 0x00000003312b7211 */ /* 0x000fe200018f0eff */
[----:B------:R0:W-:Y:S01]  /*23e60*/  STG.E.U16 [R44.64], R20 ;  /* 0x000000142c007986 */ /* 0x0001e2000c101504 */
[----:B------:R-:W-:-:S03]  /*23e70*/  IMAD R0, R47, 0x5d, RZ ;  /* 0x0000005d2f007824 */ /* 0x000fc600078e02ff */
[----:B------:R1:W-:Y:S04]  /*23e80*/  STL.64 [R1+0xe0], R42 ;  /* 0x0000e02a01007387 */ /* 0x0003e80000100a00 */
[----:B0-----:R-:W3:Y:S01]  /*23e90*/  LDL.LU.64 R44, [R1+0x188] ;  /* 0x00018800012c7983 */ /* 0x001ee20000300a00 */
[----:B-1----:R-:W-:-:S04]  /*23ea0*/  IADD3 R42, P3, R6, R2, RZ ;  /* 0x00000002062a7210 */ /* 0x002fc80007f7e0ff */
[----:B------:R-:W-:-:S05]  /*23eb0*/  LEA.HI.X.SX32 R43, R0, R3, 0x1, P3 ;  /* 0x00000003002b7211 */ /* 0x000fca00018f0eff */
[----:B------:R-:W-:Y:S01]  /*23ec0*/  STL.64 [R1+0xd8], R42 ;  /* 0x0000d82a01007387 */ /* 0x000fe20000100a00 */
[----:B------:R-:W-:-:S03]  /*23ed0*/  MOV R49, c[0x0][0x1c8] ;  /* 0x0000720000317a02 */ /* 0x000fc60000000f00 */
[----:B--2---:R0:W-:Y:S04]  /*23ee0*/  STG.E.U16 [R60.64], R16 ;  /* 0x000000103c007986 */ /* 0x0041e8000c101504 */
[----:B0-----:R-:W2:Y:S01]  /*23ef0*/  LDL.LU.64 R60, [R1+0x1a0] ;  /* 0x0001a000013c7983 */ /* 0x001ea20000300a00 */
[----:B------:R-:W-:Y:S02]  /*23f00*/  IMAD R4, R47, 0xbc, RZ ;  /* 0x000000bc2f047824 */ /* 0x000fe400078e02ff */
[----:B------:R-:W-:-:S03]  /*23f10*/  IMAD R49, R49, 0x5e, RZ ;  /* 0x0000005e31317824 */ /* 0x000fc600078e02ff */
[----:B------:R-:W-:Y:S01]  /*23f20*/  IADD3 R42, P3, R4, R2, RZ ;  /* 0x00000002042a7210 */ /* 0x000fe20007f7e0ff */
[----:B------:R-:W-:Y:S01]  /*23f30*/  IMAD R6, R47, 0xbe, RZ ;  /* 0x000000be2f067824 */ /* 0x000fe200078e02ff */
[----:B------:R-:W-:Y:S02]  /*23f40*/  PRMT R16, R16, 0x7632, R16 ;  /* 0x0000763210107816 */ /* 0x000fe40000000010 */
[----:B------:R-:W-:Y:S01]  /*23f50*/  LEA.HI.X.SX32 R43, R49, R3, 0x1, P3 ;  /* 0x00000003312b7211 */ /* 0x000fe200018f0eff */
[C---:B------:R-:W-:Y:S02]  /*23f60*/  IMAD R4, R47.reuse, 0x5f, RZ ;  /* 0x0000005f2f047824 */ /* 0x040fe400078e02ff */
[----:B----4-:R0:W-:Y:S01]  /*23f70*/  STG.E.U16 [R58.64], R16 ;  /* 0x000000103a007986 */ /* 0x0101e2000c101504 */
[----:B------:R-:W-:-:S03]  /*23f80*/  IMAD R7, R47, 0xc0, RZ ;  /* 0x000000c02f077824 */ /* 0x000fc600078e02ff */
[----:B------:R1:W-:Y:S04]  /*23f90*/  STL.64 [R1+0xd0], R42 ;  /* 0x0000d02a01007387 */ /* 0x0003e80000100a00 */
[----:B---3--:R3:W-:Y:S04]  /*23fa0*/  STG.E.U16 [R54.64], R46 ;  /* 0x0000002e36007986 */ /* 0x0087e8000c101504 */
[----:B0-----:R-:W4:Y:S01]  /*23fb0*/  LDL.LU.64 R58, [R1+0x180] ;  /* 0x00018000013a7983 */ /* 0x001f220000300a00 */
[----:B-1----:R-:W-:Y:S02]  /*23fc0*/  IADD3 R42, P3, R6, R2, RZ ;  /* 0x00000002062a7210 */ /* 0x002fe40007f7e0ff */
[----:B---3--:R-:W-:-:S02]  /*23fd0*/  MOV R55, c[0x0][0x1c8] ;  /* 0x0000720000377a02 */ /* 0x008fc40000000f00 */
[-C--:B------:R-:W-:Y:S02]  /*23fe0*/  LEA.HI.X.SX32 R43, R4, R3.reuse, 0x1, P3 ;  /* 0x00000003042b7211 */ /* 0x080fe400018f0eff */
[----:B------:R-:W-:Y:S01]  /*23ff0*/  IADD3 R48, P3, R7, R2, RZ ;  /* 0x0000000207307210 */ /* 0x000fe20007f7e0ff */
[----:B------:R-:W-:Y:S01]  /*24000*/  IMAD R55, R55, 0x60, RZ ;  /* 0x0000006037377824 */ /* 0x000fe200078e02ff */
[----:B------:R-:W-:Y:S01]  /*24010*/  PRMT R0, R46, 0x7632, R0 ;  /* 0x000076322e007816 */ /* 0x000fe20000000000 */
[----:B------:R0:W-:Y:S01]  /*24020*/  STL.64 [R1+0xc8], R42 ;  /* 0x0000c82a01007387 */ /* 0x0001e20000100a00 */
[----:B------:R-:W-:Y:S02]  /*24030*/  IMAD R6, R47, 0xc2, RZ ;  /* 0x000000c22f067824 */ /* 0x000fe400078e02ff */
[----:B------:R-:W-:Y:S01]  /*24040*/  LEA.HI.X.SX32 R49, R55, R3, 0x1, P3 ;  /* 0x0000000337317211 */ /* 0x000fe200018f0eff */
[C---:B------:R-:W-:Y:S01]  /*24050*/  IMAD R4, R47.reuse, 0x61, RZ ;  /* 0x000000612f047824 */ /* 0x040fe200078e02ff */
[----:B0-----:R-:W3:Y:S04]  /*24060*/  LDL.LU.64 R42, [R1+0x168] ;  /* 0x00016800012a7983 */ /* 0x001ee80000300a00 */
[----:B------:R-:W3:Y:S04]  /*24070*/  LDL.LU R46, [R1+0x4] ;  /* 0x00000400012e7983 */ /* 0x000ee80000300800 */
[----:B------:R0:W-:Y:S01]  /*24080*/  STL.64 [R1+0xc0], R48 ;  /* 0x0000c03001007387 */ /* 0x0001e20000100a00 */
[----:B------:R-:W-:Y:S01]  /*24090*/  MOV R55, c[0x0][0x1c8] ;  /* 0x0000720000377a02 */ /* 0x000fe20000000f00 */
[----:B------:R-:W-:-:S02]  /*240a0*/  IMAD R7, R47, 0xc4, RZ ;  /* 0x000000c42f077824 */ /* 0x000fc400078e02ff */
[----:B------:R1:W-:Y:S01]  /*240b0*/  STG.E.U16 [R52.64], R0 ;  /* 0x0000000034007986 */ /* 0x0003e2000c101504 */
[----:B0-----:R-:W-:-:S03]  /*240c0*/  IADD3 R48, P3, R6, R2, RZ ;  /* 0x0000000206307210 */ /* 0x001fc60007f7e0ff */
[----:B------:R0:W-:Y:S01]  /*240d0*/  STG.E.U16 [R50.64], R13 ;  /* 0x0000000d32007986 */ /* 0x0001e2000c101504 */
[----:B------:R-:W-:Y:S02]  /*240e0*/  LEA.HI.X.SX32 R49, R4, R3, 0x1, P3 ;  /* 0x0000000304317211 */ /* 0x000fe400018f0eff */
[----:B-1----:R-:W-:Y:S01]  /*240f0*/  PRMT R0, R13, 0x7632, R0 ;  /* 0x000076320d007816 */ /* 0x002fe20000000000 */
[----:B------:R-:W-:Y:S01]  /*24100*/  IMAD R55, R55, 0x62, RZ ;  /* 0x0000006237377824 */ /* 0x000fe200078e02ff */
[----:B0-----:R-:W3:Y:S04]  /*24110*/  LDL.LU.64 R50, [R1+0x178] ;  /* 0x0001780001327983 */ /* 0x001ee80000300a00 */
[----:B------:R-:W3:Y:S04]  /*24120*/  LDL.LU R13, [R1+0x958] ;  /* 0x00095800010d7983 */ /* 0x000ee80000300800 */
[----:B------:R0:W-:Y:S01]  /*24130*/  STL.64 [R1+0xb8], R48 ;  /* 0x0000b83001007387 */ /* 0x0001e20000100a00 */
[----:B------:R-:W-:-:S03]  /*24140*/  IMAD R6, R47, 0xc6, RZ ;  /* 0x000000c62f067824 */ /* 0x000fc600078e02ff */
[----:B------:R-:W3:Y:S01]  /*24150*/  LDL.LU.64 R52, [R1+0x198] ;  /* 0x0001980001347983 */ /* 0x000ee20000300a00 */
[----:B0-----:R-:W-:-:S03]  /*24160*/  IADD3 R48, P3, R7, R2, RZ ;  /* 0x0000000207307210 */ /* 0x001fc60007f7e0ff */
[----:B------:R0:W-:Y:S01]  /*24170*/  STG.E.U16 [R44.64], R0 ;  /* 0x000000002c007986 */ /* 0x0001e2000c101504 */
[----:B------:R-:W-:Y:S01]  /*24180*/  LEA.HI.X.SX32 R49, R55, R3, 0x1, P3 ;  /* 0x0000000337317211 */ /* 0x000fe200018f0eff */
[----:B------:R-:W-:Y:S02]  /*24190*/  IMAD R4, R47, 0x63, RZ ;  /* 0x000000632f047824 */ /* 0x000fe400078e02ff */
[----:B0-----:R-:W3:Y:S04]  /*241a0*/  LDL.LU R45, [R1+0x954] ;  /* 0x00095400012d7983 */ /* 0x001ee80000300800 */
[----:B------:R0:W-:Y:S01]  /*241b0*/  STL.64 [R1+0xb0], R48 ;  /* 0x0000b03001007387 */ /* 0x0001e20000100a00 */
[----:B------:R-:W-:Y:S02]  /*241c0*/  PRMT R0, R57, 0x7632, R0 ;  /* 0x0000763239007816 */ /* 0x000fe40000000000 */
[----:B0-----:R-:W-:-:S02]  /*241d0*/  IADD3 R48, P3, R6, R2, RZ ;  /* 0x0000000206307210 */ /* 0x001fc40007f7e0ff */
[----:B------:R-:W3:Y:S02]  /*241e0*/  LDL.LU.64 R6, [R1+0x1b0] ;  /* 0x0001b00001067983 */ /* 0x000ee40000300a00 */
[----:B------:R-:W-:Y:S02]  /*241f0*/  LEA.HI.X.SX32 R49, R4, R3, 0x1, P3 ;  /* 0x0000000304317211 */ /* 0x000fe400018f0eff */
[----:B--2---:R0:W-:Y:S04]  /*24200*/  STG.E.U16 [R60.64], R57 ;  /* 0x000000393c007986 */ /* 0x0041e8000c101504 */
[----:B0-----:R-:W2:Y:S04]  /*24210*/  LDL.LU R57, [R1+0x950] ;  /* 0x0009500001397983 */ /* 0x001ea80000300800 */
[----:B------:R0:W-:Y:S04]  /*24220*/  STL.64 [R1+0xa8], R48 ;  /* 0x0000a83001007387 */ /* 0x0001e80000100a00 */
[----:B------:R-:W2:Y:S01]  /*24230*/  LDL.LU.64 R60, [R1+0x190] ;  /* 0x00019000013c7983 */ /* 0x000ea20000300a00 */
[----:B------:R-:W-:Y:S01]  /*24240*/  MOV R55, c[0x0][0x1c8] ;  /* 0x0000720000377a02 */ /* 0x000fe20000000f00 */
[----:B------:R-:W-:-:S04]  /*24250*/  IMAD R12, R47, 0xc8, RZ ;  /* 0x000000c82f0c7824 */ /* 0x000fc800078e02ff */
[----:B------:R-:W-:Y:S01]  /*24260*/  IMAD R55, R55, 0x64, RZ ;  /* 0x0000006437377824 */ /* 0x000fe200078e02ff */
[----:B0-----:R-:W-:Y:S01]  /*24270*/  IADD3 R48, P3, R12, R2, RZ ;  /* 0x000000020c307210 */ /* 0x001fe20007f7e0ff */
[----:B------:R-:W-:-:S03]  /*24280*/  IMAD R8, R47, 0xca, RZ ;  /* 0x000000ca2f087824 */ /* 0x000fc600078e02ff */
[----:B------:R-:W-:Y:S01]  /*24290*/  LEA.HI.X.SX32 R49, R55, R3, 0x1, P3 ;  /* 0x0000000337317211 */ /* 0x000fe200018f0eff */
[----:B----4-:R0:W-:Y:S01]  /*242a0*/  STG.E.U16 [R58.64], R0 ;  /* 0x000000003a007986 */ /* 0x0101e2000c101504 */
[C---:B------:R-:W-:Y:S02]  /*242b0*/  IMAD R4, R47.reuse, 0x65, RZ ;  /* 0x000000652f047824 */ /* 0x040fe400078e02ff */
[----:B------:R-:W-:Y:S01]  /*242c0*/  IMAD R12, R47, 0xcc, RZ ;  /* 0x000000cc2f0c7824 */ /* 0x000fe200078e02ff */
[----:B0-----:R-:W4:Y:S04]  /*242d0*/  LDL.LU.64 R58, [R1+0x948] ;  /* 0x00094800013a7983 */ /* 0x001f280000300a00 */
[----:B------:R0:W-:Y:S04]  /*242e0*/  STL.64 [R1+0xa0], R48 ;  /* 0x0000a03001007387 */ /* 0x0001e80000100a00 */
[----:B---3--:R1:W-:Y:S01]  /*242f0*/  STG.E.U16 [R42.64], R46 ;  /* 0x0000002e2a007986 */ /* 0x0083e2000c101504 */
[----:B------:R-:W-:-:S02]  /*24300*/  PRMT R0, R46, 0x7632, R0 ;  /* 0x000076322e007816 */ /* 0x000fc40000000000 */
[----:B0-----:R-:W-:-:S04]  /*24310*/  IADD3 R48, P3, R8, R2, RZ ;  /* 0x0000000208307210 */ /* 0x001fc80007f7e0ff */
[----:B------:R-:W-:Y:S02]  /*24320*/  LEA.HI.X.SX32 R49, R4, R3, 0x1, P3 ;  /* 0x0000000304317211 */ /* 0x000fe400018f0eff */
[----:B-1----:R-:W-:Y:S01]  /*24330*/  MOV R46, c[0x0][0x1c8] ;  /* 0x00007200002e7a02 */ /* 0x002fe20000000f00 */
[----:B------:R-:W3:Y:S04]  /*24340*/  LDL.LU.64 R42, [R1+0x1a8] ;  /* 0x0001a800012a7983 */ /* 0x000ee80000300a00 */
[----:B------:R-:W4:Y:S01]  /*24350*/  LDL.LU.64 R54, [R1+0x1c8] ;  /* 0x0001c80001367983 */ /* 0x000f220000300a00 */
[----:B------:R-:W-:-:S03]  /*24360*/  IMAD R46, R46, 0x66, RZ ;  /* 0x000000662e2e7824 */ /* 0x000fc600078e02ff */
[----:B------:R0:W-:Y:S01]  /*24370*/  STL.64 [R1+0x98], R48 ;  /* 0x0000983001007387 */ /* 0x0001e20000100a00 */
[C---:B------:R-:W-:Y:S01]  /*24380*/  IMAD R8, R47.reuse, 0xce, RZ ;  /* 0x000000ce2f087824 */ /* 0x040fe200078e02ff */
[----:B0-----:R-:W-:Y:S02]  /*24390*/  IADD3 R48, P3, R12, R2, RZ ;  /* 0x000000020c307210 */ /* 0x001fe40007f7e0ff */
[----:B------:R0:W-:Y:S02]  /*243a0*/  STG.E.U16 [R50.64], R0 ;  /* 0x0000000032007986 */ /* 0x0001e4000c101504 */
[----:B------:R-:W-:Y:S01]  /*243b0*/  LEA.HI.X.SX32 R49, R46, R3, 0x1, P3 ;  /* 0x000000032e317211 */ /* 0x000fe200018f0eff */
[C---:B------:R-:W-:Y:S01]  /*243c0*/  IMAD R4, R47.reuse, 0xd0, RZ ;  /* 0x000000d02f047824 */ /* 0x040fe200078e02ff */
[----:B------:R-:W-:Y:S01]  /*243d0*/  MOV R46, c[0x0][0x1c8] ;  /* 0x00007200002e7a02 */ /* 0x000fe20000000f00 */
[----:B0-----:R-:W4:Y:S01]  /*243e0*/  LDL.LU.64 R50, [R1+0x1d8] ;  /* 0x0001d80001327983 */ /* 0x001f220000300a00 */
[----:B------:R-:W-:-:S03]  /*243f0*/  IMAD R0, R47, 0x67, RZ ;  /* 0x000000672f007824 */ /* 0x000fc600078e02ff */
[----:B------:R0:W-:Y:S01]  /*24400*/  STL.64 [R1+0x90], R48 ;  /* 0x0000903001007387 */ /* 0x0001e20000100a00 */
[----:B------:R-:W-:Y:S01]  /*24410*/  IMAD R46, R46, 0x68, RZ ;  /* 0x000000682e2e7824 */ /* 0x000fe200078e02ff */
[----:B0-----:R-:W-:Y:S02]  /*24420*/  IADD3 R48, P3, R8, R2, RZ ;  /* 0x0000000208307210 */ /* 0x001fe40007f7e0ff */
[----:B------:R0:W-:Y:S02]  /*24430*/  STG.E.U16 [R52.64], R45 ;  /* 0x0000002d34007986 */ /* 0x0001e4000c101504 */
[----:B------:R-:W-:Y:S02]  /*24440*/  LEA.HI.X.SX32 R49, R0, R3, 0x1, P3 ;  /* 0x0000000300317211 */ /* 0x000fe400018f0eff */
[----:B0-----:R-:W4:Y:S01]  /*24450*/  LDL.LU.64 R52, [R1+0x1f0] ;  /* 0x0001f00001347983 */ /* 0x001f220000300a00 */
[----:B------:R-:W-:-:S03]  /*24460*/  PRMT R45, R45, 0x7632, R45 ;  /* 0x000076322d2d7816 */ /* 0x000fc6000000002d */
[----:B------:R0:W-:Y:S04]  /*24470*/  STL.64 [R1+0x88], R48 ;  /* 0x0000883001007387 */ /* 0x0001e80000100a00 */
[----:B------:R1:W-:Y:S01]  /*24480*/  STG.E.U16 [R6.64], R45 ;  /* 0x0000002d06007986 */ /* 0x0003e2000c101504 */
[----:B0-----:R-:W-:-:S04]  /*24490*/  IADD3 R48, P3, R4, R2, RZ ;  /* 0x0000000204307210 */ /* 0x001fc80007f7e0ff */
[----:B------:R-:W-:Y:S01]  /*244a0*/  LEA.HI.X.SX32 R49, R46, R3, 0x1, P3 ;  /* 0x000000032e317211 */ /* 0x000fe200018f0eff */
[----:B-1----:R-:W4:Y:S04]  /*244b0*/  LDL.LU.64 R6, [R1+0x940] ;  /* 0x0009400001067983 */ /* 0x002f280000300a00 */
[----:B------:R-:W4:Y:S04]  /*244c0*/  LDL.LU.64 R44, [R1+0x208] ;  /* 0x00020800012c7983 */ /* 0x000f280000300a00 */
[----:B------:R-:W-:Y:S04]  /*244d0*/  STL.64 [R1+0x80], R48 ;  /* 0x0000803001007387 */ /* 0x000fe80000100a00 */
[----:B--2---:R0:W-:Y:S04]  /*244e0*/  STG.E.U16 [R60.64], R41 ;  /* 0x000000293c007986 */ /* 0x0041e8000c101504 */
[----:B0-----:R-:W2:Y:S01]  /*244f0*/  LDL.LU R61, [R1+0x938] ;  /* 0x00093800013d7983 */ /* 0x001ea20000300800 */
[----:B------:R-:W-:-:S02]  /*24500*/  IMAD R8, R47, 0xd2, RZ ;  /* 0x000000d22f087824 */ /* 0x000fc400078e02ff */
[----:B------:R-:W-:-:S03]  /*24510*/  IMAD R0, R47, 0x69, RZ ;  /* 0x000000692f007824 */ /* 0x000fc600078e02ff */
[-C--:B------:R-:W-:Y:S01]  /*24520*/  IADD3 R48, P3, R8, R2.reuse, RZ ;  /* 0x0000000208307210 */ /* 0x080fe20007f7e0ff */
[----:B------:R-:W-:Y:S01]  /*24530*/  IMAD R4, R47, 0xd4, RZ ;  /* 0x000000d42f047824 */ /* 0x000fe200078e02ff */
[----:B------:R-:W-:Y:S02]  /*24540*/  PRMT R41, R41, 0x7632, R41 ;  /* 0x0000763229297816 */ /* 0x000fe40000000029 */
[----:B------:R-:W-:Y:S02]  /*24550*/  LEA.HI.X.SX32 R49, R0, R3, 0x1, P3 ;  /* 0x0000000300317211 */ /* 0x000fe400018f0eff */
[----:B------:R-:W-:-:S03]  /*24560*/  IADD3 R60, P3, R4, R2, RZ ;  /* 0x00000002043c7210 */ /* 0x000fc60007f7e0ff */
[----:B------:R0:W-:Y:S01]  /*24570*/  STL.64 [R1+0x78], R48 ;  /* 0x0000783001007387 */ /* 0x0001e20000100a00 */
[----:B------:R-:W-:-:S03]  /*24580*/  MOV R40, R60 ;  /* 0x0000003c00287202 */ /* 0x000fc60000000f00 */
[----:B0-----:R-:W4:Y:S04]  /*24590*/  LDL.LU.64 R48, [R1+0x1c0] ;  /* 0x0001c00001307983 */ /* 0x001f280000300a00 */
[----:B---3--:R0:W-:Y:S04]  /*245a0*/  STG.E.U16 [R42.64], R41 ;  /* 0x000000292a007986 */ /* 0x0081e8000c101504 */
[----:B0-----:R-:W3:Y:S04]  /*245b0*/  LDL.LU.64 R42, [R1+0x930] ;  /* 0x00093000012a7983 */ /* 0x001ee80000300a00 */
[----:B------:R0:W-:Y:S01]  /*245c0*/  STL [R1+0x70], R60 ;  /* 0x0000703c01007387 */ /* 0x0001e20000100800 */
[----:B--2---:R-:W-:-:S03]  /*245d0*/  MOV R41, R61 ;  /* 0x0000003d00297202 */ /* 0x004fc60000000f00 */
[----:B0-----:R-:W2:Y:S01]  /*245e0*/  LDL.LU.64 R60, [R1+0x928] ;  /* 0x00092800013c7983 */ /* 0x001ea20000300a00 */
[----:B------:R-:W-:Y:S01]  /*245f0*/  MOV R46, c[0x0][0x1c8] ;  /* 0x00007200002e7a02 */ /* 0x000fe20000000f00 */
[----:B------:R-:W-:-:S04]  /*24600*/  IMAD R8, R47, 0xd6, RZ ;  /* 0x000000d62f087824 */ /* 0x000fc800078e02ff */
[----:B------:R-:W-:Y:S02]  /*24610*/  IMAD R46, R46, 0x6a, RZ ;  /* 0x0000006a2e2e7824 */ /* 0x000fe400078e02ff */
[----:B------:R-:W-:-:S03]  /*24620*/  IMAD R0, R47, 0x6b, RZ ;  /* 0x0000006b2f007824 */ /* 0x000fc600078e02ff */
[----:B------:R-:W-:Y:S01]  /*24630*/  LEA.HI.X.SX32 R41, R46, R3, 0x1, P3 ;  /* 0x000000032e297211 */ /* 0x000fe200018f0eff */
[----:B----4-:R0:W-:Y:S01]  /*24640*/  STG.E.U16 [R54.64], R5 ;  /* 0x0000000536007986 */ /* 0x0101e2000c101504 */
[----:B------:R-:W-:-:S03]  /*24650*/  IADD3 R40, P3, R8, R2, RZ ;  /* 0x0000000208287210 */ /* 0x000fc60007f7e0ff */
[----:B------:R1:W-:Y:S01]  /*24660*/  STL [R1+0x74], R41 ;  /* 0x0000742901007387 */ /* 0x0003e20000100800 */
[----:B------:R-:W-:-:S03]  /*24670*/  IMAD R4, R47, 0xd8, RZ ;  /* 0x000000d82f047824 */ /* 0x000fc600078e02ff */
[----:B0-----:R-:W4:Y:S01]  /*24680*/  LDL.LU.64 R54, [R1+0x1d0] ;  /* 0x0001d00001367983 */ /* 0x001f220000300a00 */
[----:B-1----:R-:W-:Y:S02]  /*24690*/  LEA.HI.X.SX32 R41, R0, R3, 0x1, P3 ;  /* 0x0000000300297211 */ /* 0x002fe400018f0eff */
[----:B------:R-:W-:-:S03]  /*246a0*/  PRMT R5, R5, 0x7632, R5 ;  /* 0x0000763205057816 */ /* 0x000fc60000000005 */
[----:B------:R0:W-:Y:S04]  /*246b0*/  STL.64 [R1+0x68], R40 ;  /* 0x0000682801007387 */ /* 0x0001e80000100a00 */
[----:B------:R1:W-:Y:S01]  /*246c0*/  STG.E.U16 [R50.64], R5 ;  /* 0x0000000532007986 */ /* 0x0003e2000c101504 */
[----:B0-----:R-:W-:-:S03]  /*246d0*/  IADD3 R40, P3, R4, R2, RZ ;  /* 0x0000000204287210 */ /* 0x001fc60007f7e0ff */
[----:B-1----:R-:W3:Y:S04]  /*246e0*/  LDL.LU.64 R50, [R1+0x1e8] ;  /* 0x0001e80001327983 */ /* 0x002ee80000300a00 */
[----:B------:R0:W-:Y:S01]  /*246f0*/  STG.E.U16 [R52.64], R57 ;  /* 0x0000003934007986 */ /* 0x0001e2000c101504 */
[----:B--2---:R-:W-:-:S05]  /*24700*/  LEA.HI.X.SX32 R41, R61, R3, 0x1, P3 ;  /* 0x000000033d297211 */ /* 0x004fca00018f0eff */
[----:B------:R1:W-:Y:S04]  /*24710*/  STL.64 [R1+0x60], R40 ;  /* 0x0000602801007387 */ /* 0x0003e80000100a00 */
[----:B0-----:R-:W2:Y:S01]  /*24720*/  LDL.LU.64 R52, [R1+0x200] ;  /* 0x0002000001347983 */ /* 0x001ea20000300a00 */
[C---:B------:R-:W-:Y:S02]  /*24730*/  IMAD R8, R47.reuse, 0xda, RZ ;  /* 0x000000da2f087824 */ /* 0x040fe400078e02ff */
[----:B------:R-:W-:-:S03]  /*24740*/  IMAD R0, R47, 0x6d, RZ ;  /* 0x0000006d2f007824 */ /* 0x000fc600078e02ff */
[----:B-1----:R-:W-:Y:S01]  /*24750*/  IADD3 R40, P3, R8, R2, RZ ;  /* 0x0000000208287210 */ /* 0x002fe20007f7e0ff */
[----:B------:R-:W-:-:S03]  /*24760*/  IMAD R4, R47, 0xdc, RZ ;  /* 0x000000dc2f047824 */ /* 0x000fc600078e02ff */
[----:B------:R-:W-:Y:S01]  /*24770*/  LEA.HI.X.SX32 R41, R0, R3, 0x1, P3 ;  /* 0x0000000300297211 */ /* 0x000fe200018f0eff */
[----:B------:R-:W-:-:S04]  /*24780*/  IMAD R5, R47, 0xde, RZ ;  /* 0x000000de2f057824 */ /* 0x000fc800078e02ff */
[----:B------:R0:W-:Y:S01]  /*24790*/  STL.64 [R1+0x58], R40 ;  /* 0x0000582801007387 */ /* 0x0001e20000100a00 */
[----:B------:R-:W-:Y:S01]  /*247a0*/  IMAD R0, R47, 0x6f, RZ ;  /* 0x0000006f2f007824 */ /* 0x000fe200078e02ff */
[----:B------:R-:W-:Y:S02]  /*247b0*/  MOV R46, c[0x0][0x1c8] ;  /* 0x00007200002e7a02 */ /* 0x000fe40000000f00 */
[----:B------:R-:W-:Y:S02]  /*247c0*/  PRMT R57, R57, 0x7632, R57 ;  /* 0x0000763239397816 */ /* 0x000fe40000000039 */
[----:B0-----:R-:W-:Y:S01]  /*247d0*/  IADD3 R40, P3, R4, R2, RZ ;  /* 0x0000000204287210 */ /* 0x001fe20007f7e0ff */
[----:B------:R-:W-:-:S03]  /*247e0*/  IMAD R4, R47, 0xe0, RZ ;  /* 0x000000e02f047824 */ /* 0x000fc600078e02ff */
[-C--:B------:R-:W-:Y:S02]  /*247f0*/  LEA.HI.X.SX32 R41, R60, R3.reuse, 0x1, P3 ;  /* 0x000000033c297211 */ /* 0x080fe400018f0eff */
[-C--:B------:R-:W-:Y:S01]  /*24800*/  IADD3 R60, P3, R5, R2.reuse, RZ ;  /* 0x00000002053c7210 */ /* 0x080fe20007f7e0ff */
[----:B------:R-:W-:Y:S01]  /*24810*/  IMAD R46, R46, 0x70, RZ ;  /* 0x000000702e2e7824 */ /* 0x000fe200078e02ff */
[----:B------:R0:W-:Y:S02]  /*24820*/  STG.E.U16 [R44.64], R57 ;  /* 0x000000392c007986 */ /* 0x0001e4000c101504 */
[----:B------:R-:W-:Y:S02]  /*24830*/  LEA.HI.X.SX32 R61, R0, R3, 0x1, P3 ;  /* 0x00000003003d7211 */ /* 0x000fe400018f0eff */
[----:B------:R1:W-:Y:S01]  /*24840*/  STL.64 [R1+0x18], R40 ;  /* 0x0000182801007387 */ /* 0x0003e20000100a00 */
[----:B------:R-:W-:-:S03]  /*24850*/  IADD3 R56, P3, R4, R2, RZ ;  /* 0x0000000204387210 */ /* 0x000fc60007f7e0ff */
[----:B------:R3:W-:Y:S01]  /*24860*/  STG.E.U16 [R48.64], R9 ;  /* 0x0000000930007986 */ /* 0x0007e2000c101504 */
[----:B0-----:R-:W-:-:S03]  /*24870*/  LEA.HI.X.SX32 R57, R46, R3, 0x1, P3 ;  /* 0x000000032e397211 */ /* 0x001fc600018f0eff */
[----:B-1----:R-:W2:Y:S01]  /*24880*/  LDL.LU.64 R40, [R1+0x1e0] ;  /* 0x0001e00001287983 */ /* 0x002ea20000300a00 */
[----:B---3--:R-:W-:-:S03]  /*24890*/  PRMT R9, R9, 0x7632, R9 ;  /* 0x0000763209097816 */ /* 0x008fc60000000009 */
[----:B------:R0:W-:Y:S04]  /*248a0*/  STL.64 [R1+0x868], R60 ;  /* 0x0008683c01007387 */ /* 0x0001e80000100a00 */
[----:B----4-:R1:W-:Y:S01]  /*248b0*/  STG.E.U16 [R54.64], R9 ;  /* 0x0000000936007986 */ /* 0x0103e2000c101504 */
[----:B------:R-:W-:Y:S01]  /*248c0*/  IMAD R5, R47, 0xe2, RZ ;  /* 0x000000e22f057824 */ /* 0x000fe200078e02ff */
[----:B0-----:R-:W-:Y:S02]  /*248d0*/  MOV R60, c[0x0][0x1c8] ;  /* 0x00007200003c7a02 */ /* 0x001fe40000000f00 */
[----:B-1----:R-:W3:Y:S04]  /*248e0*/  LDL.LU.64 R8, [R1+0x218] ;  /* 0x0002180001087983 */ /* 0x002ee80000300a00 */
[----:B------:R0:W-:Y:S01]  /*248f0*/  STL.64 [R1+0x870], R56 ;  /* 0x0008703801007387 */ /* 0x0001e20000100a00 */
[----:B------:R-:W-:Y:S01]  /*24900*/  IMAD R0, R60, 0x71, RZ ;  /* 0x000000713c007824 */ /* 0x000fe200078e02ff */
[----:B------:R-:W-:-:S02]  /*24910*/  IADD3 R54, P3, R5, R2, RZ ;  /* 0x0000000205367210 */ /* 0x000fc40007f7e0ff */
[----:B0-----:R-:W4:Y:S02]  /*24920*/  LDL.LU.64 R56, [R1+0x1f8] ;  /* 0x0001f80001387983 */ /* 0x001f240000300a00 */
[----:B------:R-:W-:Y:S02]  /*24930*/  LEA.HI.X.SX32 R55, R0, R3, 0x1, P3 ;  /* 0x0000000300377211 */ /* 0x000fe400018f0eff */
[----:B------:R-:W3:Y:S04]  /*24940*/  LDL.LU.64 R44, [R1+0x230] ;  /* 0x00023000012c7983 */ /* 0x000ee80000300a00 */
[----:B------:R0:W-:Y:S04]  /*24950*/  STG.E.U16 [R50.64], R37 ;  /* 0x0000002532007986 */ /* 0x0001e8000c101504 */
[----:B------:R-:W-:Y:S01]  /*24960*/  STL.64 [R1+0x878], R54 ;  /* 0x0008783601007387 */ /* 0x000fe20000100a00 */
[----:B0-----:R-:W-:-:S05]  /*24970*/  PRMT R37, R37, 0x7632, R37 ;  /* 0x0000763225257816 */ /* 0x001fca0000000025 */
[----:B--2---:R0:W-:Y:S04]  /*24980*/  STG.E.U16 [R52.64], R37 ;  /* 0x0000002534007986 */ /* 0x0041e8000c101504 */
[----:B0-----:R-:W2:Y:S01]  /*24990*/  LDL.LU.64 R52, [R1+0x240] ;  /* 0x0002400001347983 */ /* 0x001ea20000300a00 */
[----:B------:R-:W-:Y:S01]  /*249a0*/  MOV R46, c[0x0][0x1c8] ;  /* 0x00007200002e7a02 */ /* 0x000fe20000000f00 */
[C---:B------:R-:W-:Y:S02]  /*249b0*/  IMAD R4, R60.reuse, 0xe4, RZ ;  /* 0x000000e43c047824 */ /* 0x040fe400078e02ff */
[----:B------:R-:W-:Y:S02]  /*249c0*/  IMAD R5, R60, 0xe6, RZ ;  /* 0x000000e63c057824 */ /* 0x000fe400078e02ff */
[----:B------:R-:W-:Y:S01]  /*249d0*/  IMAD R46, R46, 0x72, RZ ;  /* 0x000000722e2e7824 */ /* 0x000fe200078e02ff */
[----:B------:R-:W-:Y:S01]  /*249e0*/  IADD3 R50, P3, R4, R2, RZ ;  /* 0x0000000204327210 */ /* 0x000fe20007f7e0ff */
[----:B------:R-:W-:-:S03]  /*249f0*/  IMAD R0, R60, 0x73, RZ ;  /* 0x000000733c007824 */ /* 0x000fc600078e02ff */
[-C--:B------:R-:W-:Y:S01]  /*24a00*/  LEA.HI.X.SX32 R51, R46, R3.reuse, 0x1, P3 ;  /* 0x000000032e337211 */ /* 0x080fe200018f0eff */
[----:B------:R-:W-:Y:S01]  /*24a10*/  IMAD R4, R60, 0xe8, RZ ;  /* 0x000000e83c047824 */ /* 0x000fe200078e02ff */
[----:B------:R-:W-:Y:S02]  /*24a20*/  IADD3 R48, P3, R5, R2, RZ ;  /* 0x0000000205307210 */ /* 0x000fe40007f7e0ff */
[----:B------:R-:W-:Y:S01]  /*24a30*/  MOV R46, c[0x0][0x1c8] ;  /* 0x00007200002e7a02 */ /* 0x000fe20000000f00 */
[----:B------:R0:W-:Y:S01]  /*24a40*/  STL.64 [R1+0x880], R50 ;  /* 0x0008803201007387 */ /* 0x0001e20000100a00 */
[----:B------:R-:W-:-:S03]  /*24a50*/  LEA.HI.X.SX32 R49, R0, R3, 0x1, P3 ;  /* 0x0000000300317211 */ /* 0x000fc600018f0eff */
[----:B------:R-:W-:Y:S02]  /*24a60*/  IMAD R46, R46, 0x74, RZ ;  /* 0x000000742e2e7824 */ /* 0x000fe400078e02ff */
[C---:B------:R-:W-:Y:S01]  /*24a70*/  IMAD R5, R60.reuse, 0xea, RZ ;  /* 0x000000ea3c057824 */ /* 0x040fe200078e02ff */
[----:B0-----:R-:W2:Y:S01]  /*24a80*/  LDL.LU.64 R50, [R1+0x258] ;  /* 0x0002580001327983 */ /* 0x001ea20000300a00 */
[----:B------:R-:W-:-:S03]  /*24a90*/  IMAD R0, R60, 0x75, RZ ;  /* 0x000000753c007824 */ /* 0x000fc600078e02ff */
[----:B------:R-:W-:Y:S04]  /*24aa0*/  STL.64 [R1+0x888], R48 ;  /* 0x0008883001007387 */ /* 0x000fe80000100a00 */
[----:B------:R-:W2:Y:S04]  /*24ab0*/  LDL.LU.64 R54, [R1+0x210] ;  /* 0x0002100001367983 */ /* 0x000ea80000300a00 */
[----:B------:R0:W-:Y:S02]  /*24ac0*/  STG.E.U16 [R40.64], R33 ;  /* 0x0000002128007986 */ /* 0x0001e4000c101504 */
[----:B0-----:R-:W-:-:S02]  /*24ad0*/  IADD3 R40, P3, R4, R2, RZ ;  /* 0x0000000204287210 */ /* 0x001fc40007f7e0ff */
[----:B------:R-:W-:Y:S02]  /*24ae0*/  PRMT R33, R33, 0x7632, R33 ;  /* 0x0000763221217816 */ /* 0x000fe40000000021 */
[-C--:B------:R-:W-:Y:S02]  /*24af0*/  LEA.HI.X.SX32 R41, R46, R3.reuse, 0x1, P3 ;  /* 0x000000032e297211 */ /* 0x080fe400018f0eff */
[-C--:B------:R-:W-:Y:S01]  /*24b00*/  IADD3 R36, P3, R5, R2.reuse, RZ ;  /* 0x0000000205247210 */ /* 0x080fe20007f7e0ff */
[----:B------:R-:W-:Y:S01]  /*24b10*/  IMAD R4, R60, 0xec, RZ ;  /* 0x000000ec3c047824 */ /* 0x000fe200078e02ff */
[----:B------:R-:W-:Y:S01]  /*24b20*/  MOV R46, c[0x0][0x1c8] ;  /* 0x00007200002e7a02 */ /* 0x000fe20000000f00 */
[----:B------:R-:W-:Y:S01]  /*24b30*/  STL.64 [R1+0x890], R40 ;  /* 0x0008902801007387 */ /* 0x000fe20000100a00 */
[----:B------:R-:W-:Y:S02]  /*24b40*/  LEA.HI.X.SX32 R37, R0, R3, 0x1, P3 ;  /* 0x0000000300257211 */ /* 0x000fe400018f0eff */
[----:B------:R-:W-:Y:S01]  /*24b50*/  IADD3 R32, P3, R4, R2, RZ ;  /* 0x0000000204207210 */ /* 0x000fe20007f7e0ff */
[----:B------:R-:W-:Y:S01]  /*24b60*/  IMAD R46, R46, 0x76, RZ ;  /* 0x000000762e2e7824 */ /* 0x000fe200078e02ff */
[----:B----4-:R0:W-:Y:S04]  /*24b70*/  STG.E.U16 [R56.64], R33 ;  /* 0x0000002138007986 */ /* 0x0101e8000c101504 */
[----:B---3--:R1:W-:Y:S04]  /*24b80*/  STG.E.U16 [R8.64], R13 ;  /* 0x0000000d08007986 */ /* 0x0083e8000c101504 */
[----:B0-----:R-:W3:Y:S01]  /*24b90*/  LDL.LU.64 R56, [R1+0x220] ;  /* 0x0002200001387983 */ /* 0x001ee20000300a00 */
[----:B-1----:R-:W-:-:S03]  /*24ba0*/  PRMT R13, R13, 0x7632, R13 ;  /* 0x000076320d0d7816 */ /* 0x002fc6000000000d */
[----:B------:R-:W-:Y:S04]  /*24bb0*/  STL.64 [R1+0x898], R36 ;  /* 0x0008982401007387 */ /* 0x000fe80000100a00 */
[----:B------:R0:W-:Y:S01]  /*24bc0*/  STG.E.U16 [R44.64], R13 ;  /* 0x0000000d2c007986 */ /* 0x0001e2000c101504 */
[----:B------:R-:W-:-:S03]  /*24bd0*/  LEA.HI.X.SX32 R33, R46, R3, 0x1, P3 ;  /* 0x000000032e217211 */ /* 0x000fc600018f0eff */
[----:B0-----:R-:W4:Y:S04]  /*24be0*/  LDL.LU.64 R44, [R1+0x238] ;  /* 0x00023800012c7983 */ /* 0x001f280000300a00 */
[----:B------:R-:W-:Y:S04]  /*24bf0*/  STL.64 [R1+0x8a0], R32 ;  /* 0x0008a02001007387 */ /* 0x000fe80000100a00 */
[----:B--2---:R0:W-:Y:S04]  /*24c00*/  STG.E.U16 [R52.64], R29 ;  /* 0x0000001d34007986 */ /* 0x0041e8000c101504 */
[----:B0-----:R-:W2:Y:S01]  /*24c10*/  LDL.LU.64 R52, [R1+0x268] ;  /* 0x0002680001347983 */ /* 0x001ea20000300a00 */
[----:B------:R-:W-:-:S02]  /*24c20*/  IMAD R8, R60, 0xee, RZ ;  /* 0x000000ee3c087824 */ /* 0x000fc400078e02ff */
[----:B------:R-:W-:-:S03]  /*24c30*/  IMAD R4, R60, 0x77, RZ ;  /* 0x000000773c047824 */ /* 0x000fc600078e02ff */
[----:B------:R-:W-:Y:S02]  /*24c40*/  IADD3 R28, P3, R8, R2, RZ ;  /* 0x00000002081c7210 */ /* 0x000fe40007f7e0ff */
[----:B------:R-:W-:Y:S02]  /*24c50*/  PRMT R0, R29, 0x7632, R0 ;  /* 0x000076321d007816 */ /* 0x000fe40000000000 */
[----:B------:R-:W-:Y:S01]  /*24c60*/  LEA.HI.X.SX32 R29, R4, R3, 0x1, P3 ;  /* 0x00000003041d7211 */ /* 0x000fe200018f0eff */
[----:B------:R-:W-:Y:S01]  /*24c70*/  IMAD R5, R60, 0xf0, RZ ;  /* 0x000000f03c057824 */ /* 0x000fe200078e02ff */
[----:B------:R-:W-:-:S03]  /*24c80*/  MOV R46, c[0x0][0x1c8] ;  /* 0x00007200002e7a02 */ /* 0x000fc60000000f00 */
[----:B------:R-:W-:Y:S04]  /*24c90*/  STL.64 [R1+0x8b0], R28 ;  /* 0x0008b01c01007387 */ /* 0x000fe80000100a00 */
[----:B------:R-:W2:Y:S01]  /*24ca0*/  LDL.LU.64 R40, [R1+0x250] ;  /* 0x0002500001287983 */ /* 0x000ea20000300a00 */
[----:B------:R-:W-:Y:S01]  /*24cb0*/  IMAD R46, R46, 0x78, RZ ;  /* 0x000000782e2e7824 */ /* 0x000fe200078e02ff */
[-C--:B------:R-:W-:Y:S01]  /*24cc0*/  IADD3 R4, P3, R5, R2.reuse, RZ ;  /* 0x0000000205047210 */ /* 0x080fe20007f7e0ff */
[----:B------:R-:W-:Y:S01]  /*24cd0*/  IMAD R8, R60, 0xf2, RZ ;  /* 0x000000f23c087824 */ /* 0x000fe200078e02ff */
[----:B------:R0:W-:Y:S02]  /*24ce0*/  STG.E.U16 [R50.64], R0 ;  /* 0x0000000032007986 */ /* 0x0001e4000c101504 */
[----:B------:R-:W-:Y:S01]  /*24cf0*/  LEA.HI.X.SX32 R5, R46, R3, 0x1, P3 ;  /* 0x000000032e057211 */ /* 0x000fe200018f0eff */
[----:B------:R-:W-:Y:S01]  /*24d00*/  IMAD R13, R60, 0xf4, RZ ;  /* 0x000000f43c0d7824 */ /* 0x000fe200078e02ff */
[----:B------:R-:W-:Y:S01]  /*24d10*/  MOV R46, c[0x0][0x1c8] ;  /* 0x00007200002e7a02 */ /* 0x000fe20000000f00 */
[----:B------:R-:W2:Y:S01]  /*24d20*/  LDL.LU.64 R48, [R1+0x278] ;  /* 0x0002780001307983 */ /* 0x000ea20000300a00 */
[----:B------:R-:W-:-:S03]  /*24d30*/  IADD3 R8, P3, R8, R2, RZ ;  /* 0x0000000208087210 */ /* 0x000fc60007f7e0ff */
[----:B------:R1:W-:Y:S01]  /*24d40*/  STG.E.U16 [R54.64], R25 ;  /* 0x0000001936007986 */ /* 0x0003e2000c101504 */
[----:B0-----:R-:W-:-:S03]  /*24d50*/  IMAD R0, R60, 0x79, RZ ;  /* 0x000000793c007824 */ /* 0x001fc600078e02ff */
[----:B------:R-:W2:Y:S01]  /*24d60*/  LDL.LU.64 R50, [R1+0x280] ;  /* 0x0002800001327983 */ /* 0x000ea20000300a00 */
[----:B------:R-:W-:Y:S01]  /*24d70*/  IMAD R46, R46, 0x7a, RZ ;  /* 0x0000007a2e2e7824 */ /* 0x000fe200078e02ff */
[----:B------:R-:W-:Y:S01]  /*24d80*/  LEA.HI.X.SX32 R9, R0, R3, 0x1, P3 ;  /* 0x0000000300097211 */ /* 0x000fe200018f0eff */
[C---:B------:R-:W-:Y:S01]  /*24d90*/  IMAD R12, R60.reuse, 0xf6, RZ ;  /* 0x000000f63c0c7824 */ /* 0x040fe200078e02ff */
[----:B------:R-:W-:Y:S02]  /*24da0*/  IADD3 R24, P3, R13, R2, RZ ;  /* 0x000000020d187210 */ /* 0x000fe40007f7e0ff */
[----:B-1----:R-:W-:Y:S01]  /*24db0*/  PRMT R25, R25, 0x7632, R25 ;  /* 0x0000763219197816 */ /* 0x002fe20000000019 */
[----:B------:R-:W2:Y:S01]  /*24dc0*/  LDL.LU R54, [R1+0x24] ;  /* 0x0000240001367983 */ /* 0x000ea20000300800 */
[C---:B------:R-:W-:Y:S02]  /*24dd0*/  IMAD R0, R60.reuse, 0x7b, RZ ;  /* 0x0000007b3c007824 */ /* 0x040fe400078e02ff */
[----:B------:R-:W-:-:S02]  /*24de0*/  IMAD R20, R60, 0xf8, RZ ;  /* 0x000000f83c147824 */ /* 0x000fc400078e02ff */
[C---:B------:R-:W-:Y:S02]  /*24df0*/  IMAD R16, R60.reuse, 0xfa, RZ ;  /* 0x000000fa3c107824 */ /* 0x040fe400078e02ff */
[----:B------:R-:W-:Y:S02]  /*24e00*/  IMAD R28, R60, 0xfc, RZ ;  /* 0x000000fc3c1c7824 */ /* 0x000fe400078e02ff */
[----:B------:R-:W-:Y:S01]  /*24e10*/  IMAD R47, R47, 0x7e, RZ ;  /* 0x0000007e2f2f7824 */ /* 0x000fe200078e02ff */
[----:B---3--:R0:W-:Y:S02]  /*24e20*/  STG.E.U16 [R56.64], R25 ;  /* 0x0000001938007986 */ /* 0x0081e4000c101504 */
[----:B0-----:R-:W-:Y:S02]  /*24e30*/  LEA.HI.X.SX32 R25, R46, R3, 0x1, P3 ;  /* 0x000000032e197211 */ /* 0x001fe400018f0eff */
[----:B------:R-:W3:Y:S01]  /*24e40*/  LDL.LU.64 R56, [R1+0x2a0] ;  /* 0x0002a00001387983 */ /* 0x000ee20000300a00 */
[----:B------:R-:W-:-:S02]  /*24e50*/  MOV R46, c[0x0][0x1c8] ;  /* 0x00007200002e7a02 */ /* 0x000fc40000000f00 */
[-C--:B------:R-:W-:Y:S01]  /*24e60*/  IADD3 R12, P3, R12, R2.reuse, RZ ;  /* 0x000000020c0c7210 */ /* 0x080fe20007f7e0ff */
[----:B------:R-:W3:Y:S02]  /*24e70*/  LDL.LU R37, [R1+0x34] ;  /* 0x0000340001257983 */ /* 0x000ee40000300800 */
[----:B------:R-:W-:Y:S01]  /*24e80*/  IMAD R46, R46, 0x7c, RZ ;  /* 0x0000007c2e2e7824 */ /* 0x000fe200078e02ff */
[-C--:B------:R-:W-:Y:S01]  /*24e90*/  LEA.HI.X.SX32 R13, R0, R3.reuse, 0x1, P3 ;  /* 0x00000003000d7211 */ /* 0x080fe200018f0eff */
[----:B----4-:R0:W-:Y:S01]  /*24ea0*/  STG.E.U16 [R44.64], R21 ;  /* 0x000000152c007986 */ /* 0x0101e2000c101504 */
[----:B------:R-:W-:Y:S01]  /*24eb0*/  IMAD R0, R60, 0x7d, RZ ;  /* 0x0000007d3c007824 */ /* 0x000fe200078e02ff */
[----:B0-----:R-:W-:Y:S02]  /*24ec0*/  IADD3 R44, P3, R20, R2, RZ ;  /* 0x00000002142c7210 */ /* 0x001fe40007f7e0ff */
[----:B------:R-:W-:Y:S02]  /*24ed0*/  PRMT R21, R21, 0x7632, R21 ;  /* 0x0000763215157816 */ /* 0x000fe40000000015 */
[----:B------:R-:W-:-:S02]  /*24ee0*/  LEA.HI.X.SX32 R45, R46, R3, 0x1, P3 ;  /* 0x000000032e2d7211 */ /* 0x000fc400018f0eff */
[-C--:B------:R-:W-:Y:S01]  /*24ef0*/  IADD3 R20, P3, R16, R2.reuse, RZ ;  /* 0x0000000210147210 */ /* 0x080fe20007f7e0ff */
[----:B--2---:R0:W-:Y:S03]  /*24f00*/  STG.E.U16 [R52.64], R21 ;  /* 0x0000001534007986 */ /* 0x0041e6000c101504 */
[----:B0-----:R-:W-:Y:S02]  /*24f10*/  LEA.HI.X.SX32 R21, R0, R3, 0x1, P3 ;  /* 0x0000000300157211 */ /* 0x001fe400018f0eff */
[----:B------:R-:W-:-:S04]  /*24f20*/  IADD3 R52, P3, R28, R2, RZ ;  /* 0x000000021c347210 */ /* 0x000fc80007f7e0ff */
[----:B------:R-:W-:Y:S02]  /*24f30*/  LEA.HI.X.SX32 R53, R47, R3, 0x1, P3 ;  /* 0x000000032f357211 */ /* 0x000fe400018f0eff */
[----:B------:R-:W2:Y:S01]  /*24f40*/  LDL.LU.64 R46, [R1+0x2b8] ;  /* 0x0002b800012e7983 */ /* 0x000ea20000300a00 */
[C---:B------:R-:W-:Y:S01]  /*24f50*/  IMAD R16, R60.reuse, 0xfe, RZ ;  /* 0x000000fe3c107824 */ /* 0x040fe200078e02ff */
[----:B------:R-:W-:-:S04]  /*24f60*/  LEA R32, R60, -R60, 0x7 ;  /* 0x8000003c3c207211 */ /* 0x000fc800078e38ff */
[-C--:B------:R-:W-:Y:S01]  /*24f70*/  IADD3 R16, P3, R16, R2.reuse, RZ ;  /* 0x0000000210107210 */ /* 0x080fe20007f7e0ff */
[----:B------:R0:W-:Y:S01]  /*24f80*/  STG.E.U16 [R40.64], R17 ;  /* 0x0000001128007986 */ /* 0x0001e2000c101504 */
[----:B------:R-:W-:Y:S02]  /*24f90*/  PRMT R0, R17, 0x7632, R0 ;  /* 0x0000763211007816 */ /* 0x000fe40000000000 */
[C---:B------:R-:W-:Y:S01]  /*24fa0*/  SHF.L.U32 R29, R60.reuse, 0x7, RZ ;  /* 0x000000073c1d7819 */ /* 0x040fe200000006ff */
[----:B------:R-:W-:Y:S01]  /*24fb0*/  IMAD R28, R60, 0x102, RZ ;  /* 0x000001023c1c7824 */ /* 0x000fe200078e02ff */
[----:B0-----:R-:W-:Y:S02]  /*24fc0*/  LEA.HI.X.SX32 R17, R32, R3, 0x1, P3 ;  /* 0x0000000320117211 */ /* 0x001fe400018f0eff */
[----:B------:R-:W-:-:S04]  /*24fd0*/  LEA R40, P3, R60, R2, 0x8 ;  /* 0x000000023c287211 */ /* 0x000fc800078640ff */
[-C--:B------:R-:W-:Y:S01]  /*24fe0*/  LEA.HI.X.SX32 R41, R29, R3.reuse, 0x1, P3 ;  /* 0x000000031d297211 */ /* 0x080fe200018f0eff */
[----:B------:R0:W-:Y:S01]  /*24ff0*/  STG.E.U16 [R48.64], R0 ;  /* 0x0000000030007986 */ /* 0x0001e2000c101504 */
[----:B------:R-:W-:Y:S02]  /*25000*/  LEA R33, R60, R60, 0x7 ;  /* 0x0000003c3c217211 */ /* 0x000fe400078e38ff */
[----:B------:R-:W-:Y:S01]  /*25010*/  IADD3 R28, P3, R28, R2, RZ ;  /* 0x000000021c1c7210 */ /* 0x000fe20007f7e0ff */
[----:B------:R1:W-:Y:S01]  /*25020*/  STL.64 [R1+0x50], R40 ;  /* 0x0000502801007387 */ /* 0x0003e20000100a00 */
[----:B------:R-:W-:Y:S02]  /*25030*/  MOV R55, c[0x0][0x1c8] ;  /* 0x0000720000377a02 */ /* 0x000fe40000000f00 */
[----:B------:R-:W-:Y:S01]  /*25040*/  LEA.HI.X.SX32 R29, R33, R3, 0x1, P3 ;  /* 0x00000003211d7211 */ /* 0x000fe200018f0eff */
[----:B------:R4:W-:Y:S01]  /*25050*/  STG.E.U16 [R50.64], R54 ;  /* 0x0000003632007986 */ /* 0x0009e2000c101504 */
[----:B0-----:R-:W-:-:S03]  /*25060*/  IMAD R0, R60, 0x104, RZ ;  /* 0x000001043c007824 */ /* 0x001fc600078e02ff */
[----:B-1----:R-:W2:Y:S01]  /*25070*/  LDL.LU.64 R40, [R1+0x2d8] ;  /* 0x0002d80001287983 */ /* 0x002ea20000300a00 */
[----:B------:R-:W-:Y:S02]  /*25080*/  IMAD R55, R55, 0x82, RZ ;  /* 0x0000008237377824 */ /* 0x000fe400078e02ff */
[----:B------:R-:W-:Y:S01]  /*25090*/  IMAD R32, R60, 0x106, RZ ;  /* 0x000001063c207824 */ /* 0x000fe200078e02ff */
[----:B----4-:R-:W-:Y:S01]  /*250a0*/  IADD3 R50, P3, R0, R2, RZ ;  /* 0x0000000200327210 */ /* 0x010fe20007f7e0ff */
[----:B------:R-:W4:Y:S01]  /*250b0*/  LDL.LU.64 R48, [R1+0x2b0] ;  /* 0x0002b00001307983 */ /* 0x000f220000300a00 */
[----:B------:R-:W-:-:S03]  /*250c0*/  PRMT R0, R54, 0x7632, R0 ;  /* 0x0000763236007816 */ /* 0x000fc60000000000 */
[----:B------:R-:W4:Y:S01]  /*250d0*/  LDL.LU R61, [R1+0x44] ;  /* 0x00004400013d7983 */ /* 0x000f220000300800 */
[----:B------:R-:W-:-:S03]  /*250e0*/  LEA.HI.X.SX32 R51, R55, R3, 0x1, P3 ;  /* 0x0000000337337211 */ /* 0x000fc600018f0eff */
[----:B------:R0:W-:Y:S01]  /*250f0*/  STL.64 [R1], R28 ;  /* 0x0000001c01007387 */ /* 0x0001e20000100a00 */
[----:B------:R-:W-:-:S03]  /*25100*/  IADD3 R32, P3, R32, R2, RZ ;  /* 0x0000000220207210 */ /* 0x000fc60007f7e0ff */
[----:B------:R1:W-:Y:S01]  /*25110*/  STL.64 [R1+0x110], R50 ;  /* 0x0001103201007387 */ /* 0x0003e20000100a00 */
[C---:B0-----:R-:W-:Y:S02]  /*25120*/  IMAD R29, R60.reuse, 0x83, RZ ;  /* 0x000000833c1d7824 */ /* 0x041fe400078e02ff */
[----:B------:R-:W-:Y:S01]  /*25130*/  IMAD R28, R60, 0x108, RZ ;  /* 0x000001083c1c7824 */ /* 0x000fe200078e02ff */
[----:B---3--:R0:W-:Y:S02]  /*25140*/  STG.E.U16 [R56.64], R0 ;  /* 0x0000000038007986 */ /* 0x0081e4000c101504 */
[----:B------:R-:W-:Y:S02]  /*25150*/  LEA.HI.X.SX32 R33, R29, R3, 0x1, P3 ;  /* 0x000000031d217211 */ /* 0x000fe400018f0eff */
[----:B-1----:R-:W3:Y:S01]  /*25160*/  LDL.LU.64 R50, [R1+0x2c8] ;  /* 0x0002c80001327983 */ /* 0x002ee20000300a00 */
[----:B0-----:R-:W-:-:S03]  /*25170*/  MOV R57, c[0x0][0x1c8] ;  /* 0x0000720000397a02 */ /* 0x001fc60000000f00 */
[----:B------:R0:W-:Y:S02]  /*25180*/  STL.64 [R1+0x20], R32 ;  /* 0x0000202001007387 */ /* 0x0001e40000100a00 */
[----:B------:R-:W-:Y:S02]  /*25190*/  IMAD R56, R57, 0x84, RZ ;  /* 0x0000008439387824 */ /* 0x000fe400078e02ff */
[----:B------:R-:W3:Y:S04]  /*251a0*/  LDL.LU.64 R54, [R1+0x2d0] ;  /* 0x0002d00001367983 */ /* 0x000ee80000300a00 */
[----:B------:R-:W3:Y:S01]  /*251b0*/  LDL.LU R57, [R1+0x8] ;  /* 0x0000080001397983 */ /* 0x000ee20000300800 */
[----:B0-----:R-:W-:-:S04]  /*251c0*/  IADD3 R32, P3, R28, R2, RZ ;  /* 0x000000021c207210 */ /* 0x001fc80007f7e0ff */
[----:B------:R-:W-:-:S05]  /*251d0*/  LEA.HI.X.SX32 R33, R56, R3, 0x1, P3 ;  /* 0x0000000338217211 */ /* 0x000fca00018f0eff */
[----:B------:R-:W-:Y:S04]  /*251e0*/  STL.64 [R1+0x180], R32 ;  /* 0x0001802001007387 */ /* 0x000fe80000100a00 */
[----:B--2---:R0:W-:Y:S04]  /*251f0*/  STG.E.U16 [R46.64], R37 ;  /* 0x000000252e007986 */ /* 0x0041e8000c101504 */
[----:B0-----:R-:W2:Y:S01]  /*25200*/  LDL.LU.64 R46, [R1+0x920] ;  /* 0x00092000012e7983 */ /* 0x001ea20000300a00 */
[C---:B------:R-:W-:Y:S02]  /*25210*/  IMAD R0, R60.reuse, 0x10a, RZ ;  /* 0x0000010a3c007824 */ /* 0x040fe400078e02ff */
[----:B------:R-:W-:-:S03]  /*25220*/  IMAD R36, R60, 0x85, RZ ;  /* 0x000000853c247824 */ /* 0x000fc600078e02ff */
[----:B------:R-:W-:Y:S01]  /*25230*/  IADD3 R32, P3, R0, R2, RZ ;  /* 0x0000000200207210 */ /* 0x000fe20007f7e0ff */
[----:B------:R-:W-:Y:S01]  /*25240*/  IMAD R29, R60, 0x10c, RZ ;  /* 0x0000010c3c1d7824 */ /* 0x000fe200078e02ff */
[----:B------:R-:W-:Y:S02]  /*25250*/  MOV R56, c[0x0][0x1c8] ;  /* 0x0000720000387a02 */ /* 0x000fe40000000f00 */
[----:B------:R-:W-:-:S03]  /*25260*/  LEA.HI.X.SX32 R33, R36, R3, 0x1, P3 ;  /* 0x0000000324217211 */ /* 0x000fc600018f0eff */
[----:B------:R-:W-:Y:S02]  /*25270*/  IMAD R56, R56, 0x86, RZ ;  /* 0x0000008638387824 */ /* 0x000fe400078e02ff */
[----:B------:R0:W-:Y:S01]  /*25280*/  STL.64 [R1+0x190], R32 ;  /* 0x0001902001007387 */ /* 0x0001e20000100a00 */
[----:B------:R-:W-:Y:S01]  /*25290*/  IMAD R28, R60, 0x10e, RZ ;  /* 0x0000010e3c1c7824 */ /* 0x000fe200078e02ff */
[----:B0-----:R-:W-:-:S04]  /*252a0*/  IADD3 R32, P3, R29, R2, RZ ;  /* 0x000000021d207210 */ /* 0x001fc80007f7e0ff */
[----:B------:R-:W-:Y:S01]  /*252b0*/  LEA.HI.X.SX32 R33, R56, R3, 0x1, P3 ;  /* 0x0000000338217211 */ /* 0x000fe200018f0eff */
[----:B------:R-:W-:-:S04]  /*252c0*/  IMAD R29, R60, 0x87, RZ ;  /* 0x000000873c1d7824 */ /* 0x000fc800078e02ff */
[----:B------:R0:W-:Y:S01]  /*252d0*/  STL.64 [R1+0x1a8], R32 ;  /* 0x0001a82001007387 */ /* 0x0001e20000100a00 */
[----:B------:R-:W-:Y:S02]  /*252e0*/  MOV R56, c[0x0][0x1c8] ;  /* 0x0000720000387a02 */ /* 0x000fe40000000f00 */
[----:B------:R-:W-:Y:S02]  /*252f0*/  PRMT R0, R37, 0x7632, R0 ;  /* 0x0000763225007816 */ /* 0x000fe40000000000 */
[----:B0-----:R-:W-:Y:S01]  /*25300*/  IADD3 R32, P3, R28, R2, RZ ;  /* 0x000000021c207210 */ /* 0x001fe20007f7e0ff */
[----:B------:R-:W-:-:S03]  /*25310*/  IMAD R28, R60, 0x110, RZ ;  /* 0x000001103c1c7824 */ /* 0x000fc600078e02ff */
[----:B------:R-:W-:Y:S01]  /*25320*/  LEA.HI.X.SX32 R33, R29, R3, 0x1, P3 ;  /* 0x000000031d217211 */ /* 0x000fe200018f0eff */
[----:B------:R-:W-:-:S04]  /*25330*/  IMAD R56, R56, 0x88, RZ ;  /* 0x0000008838387824 */ /* 0x000fc800078e02ff */
[----:B------:R0:W-:Y:S04]  /*25340*/  STL.64 [R1+0x30], R32 ;  /* 0x0000302001007387 */ /* 0x0001e80000100a00 */
[----:B------:R1:W-:Y:S01]  /*25350*/  STG.E.U16 [R40.64], R0 ;  /* 0x0000000028007986 */ /* 0x0003e2000c101504 */
[----:B0-----:R-:W-:-:S04]  /*25360*/  IADD3 R32, P3, R28, R2, RZ ;  /* 0x000000021c207210 */ /* 0x001fc80007f7e0ff */
[----:B------:R-:W-:Y:S01]  /*25370*/  LEA.HI.X.SX32 R33, R56, R3, 0x1, P3 ;  /* 0x0000000338217211 */ /* 0x000fe200018f0eff */
[C---:B-1----:R-:W-:Y:S01]  /*25380*/  IMAD R0, R60.reuse, 0x112, RZ ;  /* 0x000001123c007824 */ /* 0x042fe200078e02ff */
[----:B----4-:R-:W-:Y:S01]  /*25390*/  STG.E.U16 [R48.64], R61 ;  /* 0x0000003d30007986 */ /* 0x010fe2000c101504 */
[----:B------:R-:W-:-:S03]  /*253a0*/  IMAD R36, R60, 0x89, RZ ;  /* 0x000000893c247824 */ /* 0x000fc600078e02ff */
[----:B------:R0:W-:Y:S01]  /*253b0*/  STL.64 [R1+0x1c0], R32 ;  /* 0x0001c02001007387 */ /* 0x0001e20000100a00 */
[C---:B------:R-:W-:Y:S02]  /*253c0*/  IMAD R29, R60.reuse, 0x114, RZ ;  /* 0x000001143c1d7824 */ /* 0x040fe400078e02ff */
[----:B------:R-:W-:Y:S01]  /*253d0*/  IMAD R28, R60, 0x116, RZ ;  /* 0x000001163c1c7824 */ /* 0x000fe200078e02ff */
[----:B0-----:R-:W-:Y:S02]  /*253e0*/  IADD3 R32, P3, R0, R2, RZ ;  /* 0x0000000200207210 */ /* 0x001fe40007f7e0ff */
[----:B------:R-:W-:Y:S02]  /*253f0*/  PRMT R0, R61, 0x7632, R0 ;  /* 0x000076323d007816 */ /* 0x000fe40000000000 */
[----:B------:R-:W-:Y:S02]  /*25400*/  MOV R61, c[0x0][0x1c8] ;  /* 0x00007200003d7a02 */ /* 0x000fe40000000f00 */
[----:B------:R-:W-:-:S02]  /*25410*/  LEA.HI.X.SX32 R33, R36, R3, 0x1, P3 ;  /* 0x0000000324217211 */ /* 0x000fc400018f0eff */
[-C--:B------:R-:W-:Y:S01]  /*25420*/  IADD3 R36, P3, R29, R2.reuse, RZ ;  /* 0x000000021d247210 */ /* 0x080fe20007f7e0ff */
[----:B------:R-:W-:Y:S01]  /*25430*/  IMAD R61, R61, 0x8a, RZ ;  /* 0x0000008a3d3d7824 */ /* 0x000fe200078e02ff */
[----:B---3--:R0:W-:Y:S04]  /*25440*/  STG.E.U16 [R50.64], R0 ;  /* 0x0000000032007986 */ /* 0x0081e8000c101504 */
[----:B------:R1:W-:Y:S01]  /*25450*/  STL.64 [R1+0x1d0], R32 ;  /* 0x0001d02001007387 */ /* 0x0003e20000100a00 */
[----:B------:R-:W-:Y:S02]  /*25460*/  LEA.HI.X.SX32 R37, R61, R3, 0x1, P3 ;  /* 0x000000033d257211 */ /* 0x000fe400018f0eff */
[----:B------:R-:W-:Y:S01]  /*25470*/  IADD3 R28, P3, R28, R2, RZ ;  /* 0x000000021c1c7210 */ /* 0x000fe20007f7e0ff */
[C---:B0-----:R-:W-:Y:S01]  /*25480*/  IMAD R0, R60.reuse, 0x118, RZ ;  /* 0x000001183c007824 */ /* 0x041fe200078e02ff */
[----:B------:R-:W3:Y:S01]  /*25490*/  LDL.LU.64 R50, [R1+0x310] ;  /* 0x0003100001327983 */ /* 0x000ee20000300a00 */
[----:B-1----:R-:W-:-:S03]  /*254a0*/  IMAD R33, R60, 0x8b, RZ ;  /* 0x0000008b3c217824 */ /* 0x002fc600078e02ff */
[----:B------:R0:W-:Y:S02]  /*254b0*/  STL.64 [R1+0x40], R36 ;  /* 0x0000402401007387 */ /* 0x0001e40000100a00 */
[----:B------:R-:W-:Y:S02]  /*254c0*/  LEA.HI.X.SX32 R29, R33, R3, 0x1, P3 ;  /* 0x00000003211d7211 */ /* 0x000fe400018f0eff */
[----:B------:R-:W-:Y:S01]  /*254d0*/  STG.E.U16 [R54.64], R57 ;  /* 0x0000003936007986 */ /* 0x000fe2000c101504 */
[----:B0-----:R-:W-:Y:S02]  /*254e0*/  IADD3 R36, P3, R0, R2, RZ ;  /* 0x0000000200247210 */ /* 0x001fe40007f7e0ff */
[----:B------:R-:W-:Y:S01]  /*254f0*/  PRMT R0, R57, 0x7632, R0 ;  /* 0x0000763239007816 */ /* 0x000fe20000000000 */
[----:B------:R-:W-:Y:S04]  /*25500*/  STL.64 [R1+0x1f0], R28 ;  /* 0x0001f01c01007387 */ /* 0x000fe80000100a00 */
[----:B--2---:R0:W-:Y:S04]  /*25510*/  STG.E.U16 [R46.64], R0 ;  /* 0x000000002e007986 */ /* 0x0041e8000c101504 */
[----:B0-----:R-:W2:Y:S01]  /*25520*/  LDL.LU.64 R46, [R1+0x918] ;  /* 0x00091800012e7983 */ /* 0x001ea20000300a00 */
[----:B------:R-:W-:Y:S01]  /*25530*/  MOV R61, c[0x0][0x1c8] ;  /* 0x00007200003d7a02 */ /* 0x000fe20000000f00 */
[----:B------:R-:W-:-:S04]  /*25540*/  IMAD R32, R60, 0x11a, RZ ;  /* 0x0000011a3c207824 */ /* 0x000fc800078e02ff */
[----:B------:R-:W-:Y:S02]  /*25550*/  IMAD R61, R61, 0x8c, RZ ;  /* 0x0000008c3d3d7824 */ /* 0x000fe400078e02ff */
[----:B------:R-:W-:-:S03]  /*25560*/  IMAD R29, R60, 0x8d, RZ ;  /* 0x0000008d3c1d7824 */ /* 0x000fc600078e02ff */
[-C--:B------:R-:W-:Y:S02]  /*25570*/  LEA.HI.X.SX32 R37, R61, R3.reuse, 0x1, P3 ;  /* 0x000000033d257211 */ /* 0x080fe400018f0eff */
[-C--:B------:R-:W-:Y:S01]  /*25580*/  IADD3 R32, P3, R32, R2.reuse, RZ ;  /* 0x0000000220207210 */ /* 0x080fe20007f7e0ff */
[----:B------:R-:W-:Y:S01]  /*25590*/  IMAD R28, R60, 0x11c, RZ ;  /* 0x0000011c3c1c7824 */ /* 0x000fe200078e02ff */
[----:B------:R-:W-:Y:S02]  /*255a0*/  MOV R61, c[0x0][0x1c8] ;  /* 0x00007200003d7a02 */ /* 0x000fe40000000f00 */
[----:B------:R-:W-:Y:S01]  /*255b0*/  LEA.HI.X.SX32 R33, R29, R3, 0x1, P3 ;  /* 0x000000031d217211 */ /* 0x000fe200018f0eff */
[----:B------:R-:W-:Y:S02]  /*255c0*/  STL.64 [R1+0x1f8], R36 ;  /* 0x0001f82401007387 */ /* 0x000fe40000100a00 */
[----:B------:R-:W-:Y:S02]  /*255d0*/  IMAD R61, R61, 0x8e, RZ ;  /* 0x0000008e3d3d7824 */ /* 0x000fe400078e02ff */
[----:B------:R-:W4:Y:S04]  /*255e0*/  LDL.LU.64 R54, [R1+0x2f0] ;  /* 0x0002f00001367983 */ /* 0x000f280000300a00 */
[----:B------:R0:W-:Y:S04]  /*255f0*/  STL.64 [R1+0x210], R32 ;  /* 0x0002102001007387 */ /* 0x0001e80000100a00 */
[----:B------:R-:W3:Y:S01]  /*25600*/  LDL.LU.64 R56, [R1+0x2e8] ;  /* 0x0002e80001387983 */ /* 0x000ee20000300a00 */
        /* <DEDUP_REMOVED lines=13> */
[C---:B------:R-:W-:Y:S02]  /*256e0*/  IMAD R0, R60.reuse, 0x122, RZ ;  /* 0x000001223c007824 */ /* 0x040fe400078e02ff */
[----:B------:R-:W-:Y:S01]  /*256f0*/  IMAD R29, R60, 0x91, RZ ;  /* 0x000000913c1d7824 */ /* 0x000fe200078e02ff */
[----:B0-----:R-:W-:-:S04]  /*25700*/  IADD3 R32, P3, R28, R2, RZ ;  /* 0x000000021c207210 */ /* 0x001fc80007f7e0ff */
[----:B------:R-:W-:-:S05]  /*25710*/  LEA.HI.X.SX32 R33, R61, R3, 0x1, P3 ;  /* 0x000000033d217211 */ /* 0x000fca00018f0eff */
[----:B------:R0:W-:Y:S01]  /*25720*/  STL.64 [R1+0x268], R32 ;  /* 0x0002682001007387 */ /* 0x0001e20000100a00 */
[----:B------:R-:W-:Y:S02]  /*25730*/  PRMT R46, R46, 0x7632, R46 ;  /* 0x000076322e2e7816 */ /* 0x000fe4000000002e */
[----:B0-----:R-:W-:-:S04]  /*25740*/  IADD3 R32, P3, R0, R2, RZ ;  /* 0x0000000200207210 */ /* 0x001fc80007f7e0ff */
[----:B------:R-:W-:Y:S01]  /*25750*/  LEA.HI.X.SX32 R33, R29, R3, 0x1, P3 ;  /* 0x000000031d217211 */ /* 0x000fe200018f0eff */
[----:B---3--:R-:W-:Y:S04]  /*25760*/  STG.E.U16 [R50.64], R46 ;  /* 0x0000002e32007986 */ /* 0x008fe8000c101504 */
[----:B------:R-:W-:Y:S04]  /*25770*/  STL.64 [R1+0x2a0], R32 ;  /* 0x0002a02001007387 */ /* 0x000fe80000100a00 */
[----:B--2---:R0:W-:Y:S04]  /*25780*/  STG.E.U16 [R6.64], R42 ;  /* 0x0000002a06007986 */ /* 0x0041e8000c101504 */
[----:B0-----:R-:W2:Y:S01]  /*25790*/  LDL.LU.64 R6, [R1+0x908] ;  /* 0x0009080001067983 */ /* 0x001ea20000300a00 */
[----:B------:R-:W-:Y:S01]  /*257a0*/  MOV R61, c[0x0][0x1c8] ;  /* 0x00007200003d7a02 */ /* 0x000fe20000000f00 */
[----:B------:R-:W-:-:S04]  /*257b0*/  IMAD R28, R60, 0x124, RZ ;  /* 0x000001243c1c7824 */ /* 0x000fc800078e02ff */
[----:B------:R-:W-:Y:S01]  /*257c0*/  IMAD R61, R61, 0x92, RZ ;  /* 0x000000923d3d7824 */ /* 0x000fe200078e02ff */
[----:B------:R-:W-:Y:S01]  /*257d0*/  IADD3 R32, P3, R28, R2, RZ ;  /* 0x000000021c207210 */ /* 0x000fe20007f7e0ff */
[----:B------:R-:W-:-:S03]  /*257e0*/  IMAD R0, R60, 0x126, RZ ;  /* 0x000001263c007824 */ /* 0x000fc600078e02ff */
[----:B------:R-:W-:Y:S01]  /*257f0*/  LEA.HI.X.SX32 R33, R61, R3, 0x1, P3 ;  /* 0x000000033d217211 */ /* 0x000fe200018f0eff */
[----:B------:R-:W-:-:S04]  /*25800*/  IMAD R29, R60, 0x93, RZ ;  /* 0x000000933c1d7824 */ /* 0x000fc800078e02ff */
[----:B------:R0:W-:Y:S01]  /*25810*/  STL.64 [R1+0x2b0], R32 ;  /* 0x0002b02001007387 */ /* 0x0001e20000100a00 */
[----:B------:R-:W-:Y:S01]  /*25820*/  MOV R61, c[0x0][0x1c8] ;  /* 0x00007200003d7a02 */ /* 0x000fe20000000f00 */
[----:B------:R-:W-:Y:S01]  /*25830*/  IMAD R46, R60, 0x128, RZ ;  /* 0x000001283c2e7824 */ /* 0x000fe200078e02ff */
[----:B------:R-:W-:Y:S02]  /*25840*/  PRMT R42, R42, 0x7632, R42 ;  /* 0x000076322a2a7816 */ /* 0x000fe4000000002a */
[----:B0-----:R-:W-:-:S04]  /*25850*/  IADD3 R32, P3, R0, R2, RZ ;  /* 0x0000000200207210 */ /* 0x001fc80007f7e0ff */
[----:B------:R-:W-:Y:S01]  /*25860*/  LEA.HI.X.SX32 R33, R29, R3, 0x1, P3 ;  /* 0x000000031d217211 */ /* 0x000fe200018f0eff */
[----:B------:R-:W-:Y:S02]  /*25870*/  IMAD R61, R61, 0x94, RZ ;  /* 0x000000943d3d7824 */ /* 0x000fe400078e02ff */
[C---:B------:R-:W-:Y:S02]  /*25880*/  IMAD R28, R60.reuse, 0x12a, RZ ;  /* 0x0000012a3c1c7824 */ /* 0x040fe400078e02ff */
[----:B------:R0:W-:Y:S04]  /*25890*/  STL.64 [R1+0x2f8], R32 ;  /* 0x0002f82001007387 */ /* 0x0001e80000100a00 */
[----:B----4-:R1:W-:Y:S01]  /*258a0*/  STG.E.U16 [R54.64], R42 ;  /* 0x0000002a36007986 */ /* 0x0103e2000c101504 */
[----:B------:R-:W-:-:S03]  /*258b0*/  IMAD R0, R60, 0x12c, RZ ;  /* 0x0000012c3c007824 */ /* 0x000fc600078e02ff */
[----:B------:R-:W3:Y:S01]  /*258c0*/  LDL.LU.64 R50, [R1+0x2a8] ;  /* 0x0002a80001327983 */ /* 0x000ee20000300a00 */
[----:B0-----:R-:W-:Y:S01]  /*258d0*/  IADD3 R32, P3, R46, R2, RZ ;  /* 0x000000022e207210 */ /* 0x001fe20007f7e0ff */
[----:B-1----:R-:W-:-:S03]  /*258e0*/  IMAD R42, R60, 0x95, RZ ;  /* 0x000000953c2a7824 */ /* 0x002fc600078e02ff */
[-C--:B------:R-:W-:Y:S02]  /*258f0*/  LEA.HI.X.SX32 R33, R61, R3.reuse, 0x1, P3 ;  /* 0x000000033d217211 */ /* 0x080fe400018f0eff */
[-C--:B------:R-:W-:Y:S02]  /*25900*/  IADD3 R28, P3, R28, R2.reuse, RZ ;  /* 0x000000021c1c7210 */ /* 0x080fe40007f7e0ff */
[----:B------:R-:W-:Y:S02]  /*25910*/  MOV R61, c[0x0][0x1c8] ;  /* 0x00007200003d7a02 */ /* 0x000fe40000000f00 */
[----:B------:R-:W-:Y:S01]  /*25920*/  LEA.HI.X.SX32 R29, R42, R3, 0x1, P3 ;  /* 0x000000032a1d7211 */ /* 0x000fe200018f0eff */
[----:B------:R-:W-:Y:S02]  /*25930*/  STL.64 [R1+0x330], R32 ;  /* 0x0003302001007387 */ /* 0x000fe40000100a00 */
[----:B------:R-:W-:Y:S02]  /*25940*/  IMAD R61, R61, 0x96, RZ ;  /* 0x000000963d3d7824 */ /* 0x000fe400078e02ff */
[----:B------:R0:W-:Y:S02]  /*25950*/  STL.64 [R1+0x328], R28 ;  /* 0x0003281c01007387 */ /* 0x0001e40000100a00 */
[----:B0-----:R-:W-:-:S04]  /*25960*/  IADD3 R28, P3, R0, R2, RZ ;  /* 0x00000002001c7210 */ /* 0x001fc80007f7e0ff */
[----:B------:R-:W-:-:S05]  /*25970*/  LEA.HI.X.SX32 R29, R61, R3, 0x1, P3 ;  /* 0x000000033d1d7211 */ /* 0x000fca00018f0eff */
[----:B------:R-:W-:Y:S04]  /*25980*/  STL.64 [R1+0x320], R28 ;  /* 0x0003201c01007387 */ /* 0x000fe80000100a00 */
[----:B--2---:R0:W-:Y:S02]  /*25990*/  STG.E.U16 [R56.64], R6 ;  /* 0x0000000638007986 */ /* 0x0041e4000c101504 */
[----:B0-----:R-:W-:-:S05]  /*259a0*/  PRMT R6, R6, 0x7632, R6 ;  /* 0x0000763206067816 */ /* 0x001fca0000000006 */
[----:B------:R0:W-:Y:S04]  /*259b0*/  STG.E.U16 [R58.64], R6 ;  /* 0x000000063a007986 */ /* 0x0001e8000c101504 */
[----:B0-----:R-:W2:Y:S01]  /*259c0*/  LDL.LU.64 R58, [R1+0x900] ;  /* 0x00090000013a7983 */ /* 0x001ea20000300a00 */
[C---:B------:R-:W-:Y:S02]  /*259d0*/  IMAD R46, R60.reuse, 0x12e, RZ ;  /* 0x0000012e3c2e7824 */ /* 0x040fe400078e02ff */
[C---:B------:R-:W-:Y:S01]  /*259e0*/  IMAD R32, R60.reuse, 0x97, RZ ;  /* 0x000000973c207824 */ /* 0x040fe200078e02ff */
[----:B------:R-:W-:Y:S01]  /*259f0*/  MOV R61, c[0x0][0x1c8] ;  /* 0x00007200003d7a02 */ /* 0x000fe20000000f00 */
[----:B------:R-:W-:Y:S01]  /*25a00*/  IMAD R42, R60, 0x130, RZ ;  /* 0x000001303c2a7824 */ /* 0x000fe200078e02ff */
[----:B------:R-:W-:Y:S01]  /*25a10*/  IADD3 R28, P3, R46, R2, RZ ;  /* 0x000000022e1c7210 */ /* 0x000fe20007f7e0ff */
[----:B------:R-:W4:Y:S03]  /*25a20*/  LDL.LU.64 R54, [R1+0x288] ;  /* 0x0002880001367983 */ /* 0x000f260000300a00 */
[----:B------:R-:W-:Y:S01]  /*25a30*/  LEA.HI.X.SX32 R29, R32, R3, 0x1, P3 ;  /* 0x00000003201d7211 */ /* 0x000fe200018f0eff */
[----:B------:R-:W-:-:S04]  /*25a40*/  IMAD R61, R61, 0x98, RZ ;  /* 0x000000983d3d7824 */ /* 0x000fc800078e02ff */
        /* <DEDUP_REMOVED lines=28> */
[----:B------:R-:W-:Y:S01]  /*25c10*/  IMAD R6, R60, 0x138, RZ ;  /* 0x000001383c067824 */ /* 0x000fe200078e02ff */
[----:B------:R-:W-:-:S03]  /*25c20*/  MOV R58, c[0x0][0x1c8] ;  /* 0x00007200003a7a02 */ /* 0x000fc60000000f00 */
        /* <DEDUP_REMOVED lines=8> */
[----:B0-----:R-:W-:-:S04]  /*25cb0*/  IADD3 R28, P3, R0, R2, RZ ;  /* 0x00000002001c7210 */ /* 0x001fc80007f7e0ff */
[----:B------:R-:W-:Y:S01]  /*25cc0*/  LEA.HI.X.SX32 R29, R42, R3, 0x1, P3 ;  /* 0x000000032a1d7211 */ /* 0x000fe200018f0eff */
[----:B------:R-:W-:-:S04]  /*25cd0*/  IMAD R61, R61, 0x9e, RZ ;  /* 0x0000009e3d3d7824 */ /* 0x000fc800078e02ff */
[----:B------:R0:W-:Y:S01]  /*25ce0*/  STL.64 [R1+0x3d8], R28 ;  /* 0x0003d81c01007387 */ /* 0x0001e20000100a00 */
[----:B------:R-:W-:-:S03]  /*25cf0*/  IMAD R46, R58, 0x13e, RZ ;  /* 0x0000013e3a2e7824 */ /* 0x000fc600078e02ff */
[----:B------:R-:W3:Y:S01]  /*25d00*/  LDL.LU.64 R50, [R1+0x228] ;  /* 0x0002280001327983 */ /* 0x000ee20000300a00 */
[----:B0-----:R-:W-:-:S04]  /*25d10*/  IADD3 R28, P3, R6, R2, RZ ;  /* 0x00000002061c7210 */ /* 0x001fc80007f7e0ff */
        /* <DEDUP_REMOVED lines=8> */
[----:B------:R-:W-:Y:S01]  /*25da0*/  IMAD R61, R61, 0xa0, RZ ;  /* 0x000000a03d3d7824 */ /* 0x000fe200078e02ff */
[----:B----4-:R-:W-:Y:S04]  /*25db0*/  STG.E.U16 [R54.64], R10 ;  /* 0x0000000a36007986 */ /* 0x010fe8000c101504 */
        /* <DEDUP_REMOVED lines=8> */
[----:B------:R-:W-:Y:S02]  /*25e40*/  MOV R46, c[0x0][0x1c8] ;  /* 0x00007200002e7a02 */ /* 0x000fe40000000f00 */
[----:B------:R-:W-:Y:S01]  /*25e50*/  MOV R61, c[0x0][0x1c8] ;  /* 0x00007200003d7a02 */ /* 0x000fe20000000f00 */
[----:B------:R-:W4:Y:S02]  /*25e60*/  LDL.LU.64 R54, [R1+0x160] ;  /* 0x0001600001367983 */ /* 0x000f240000300a00 */
[----:B------:R-:W-:-:S02]  /*25e70*/  IMAD R10, R46, 0x142, RZ ;  /* 0x000001422e0a7824 */ /* 0x000fc400078e02ff */
[----:B------:R-:W-:-:S03]  /*25e80*/  IMAD R42, R46, 0xa1, RZ ;  /* 0x000000a12e2a7824 */ /* 0x000fc600078e02ff */
[----:B------:R-:W-:Y:S01]  /*25e90*/  IADD3 R28, P3, R10, R2, RZ ;  /* 0x000000020a1c7210 */ /* 0x000fe20007f7e0ff */
[----:B------:R-:W-:-:S03]  /*25ea0*/  IMAD R6, R46, 0x144, RZ ;  /* 0x000001442e067824 */ /* 0x000fc600078e02ff */
        /* <DEDUP_REMOVED lines=41> */
[----:B------:R-:W-:Y:S01]  /*26140*/  IMAD R61, R61, 0xa8, RZ ;  /* 0x000000a83d3d7824 */ /* 0x000fe200078e02ff */
[----:B------:R-:W-:-:S03]  /*26150*/  PRMT R14, R14, 0x7632, R14 ;  /* 0x000076320e0e7816 */ /* 0x000fc6000000000e */
[----:B------:R0:W-:Y:S01]  /*26160*/  STL.64 [R1+0x388], R28 ;  /* 0x0003881c01007387 */ /* 0x0001e20000100a00 */
[----:B------:R-:W-:-:S03]  /*26170*/  IMAD R34, R46, 0x152, RZ ;  /* 0x000001522e227824 */ /* 0x000fc600078e02ff */
[----:B----4-:R1:W-:Y:S01]  /*26180*/  STG.E.U16 [R54.64], R14 ;  /* 0x0000000e36007986 */ /* 0x0103e2000c101504 */
[----:B0-----:R-:W-:-:S04]  /*26190*/  IADD3 R28, P3, R6, R2, RZ ;  /* 0x00000002061c7210 */ /* 0x001fc80007f7e0ff */
[----:B------:R-:W-:Y:S01]  /*261a0*/  LEA.HI.X.SX32 R29, R61, R3, 0x1, P3 ;  /* 0x000000033d1d7211 */ /* 0x000fe200018f0eff */
[----:B-1----:R-:W3:Y:S01]  /*261b0*/  LDL.LU.64 R54, [R1+0x120] ;  /* 0x0001200001367983 */ /* 0x002ee20000300a00 */
[----:B------:R-:W-:-:S03]  /*261c0*/  IMAD R6, R46, 0xa9, RZ ;  /* 0x000000a92e067824 */ /* 0x000fc600078e02ff */
[----:B------:R0:W-:Y:S01]  /*261d0*/  STL.64 [R1+0x380], R28 ;  /* 0x0003801c01007387 */ /* 0x0001e20000100a00 */
[----:B------:R-:W-:Y:S01]  /*261e0*/  MOV R61, c[0x0][0x1c8] ;  /* 0x00007200003d7a02 */ /* 0x000fe20000000f00 */
[----:B------:R-:W-:Y:S01]  /*261f0*/  IMAD R0, R46, 0x154, RZ ;  /* 0x000001542e007824 */ /* 0x000fe200078e02ff */
[----:B0-----:R-:W-:-:S04]  /*26200*/  IADD3 R28, P3, R34, R2, RZ ;  /* 0x00000002221c7210 */ /* 0x001fc80007f7e0ff */
[----:B------:R-:W-:Y:S01]  /*26210*/  LEA.HI.X.SX32 R29, R6, R3, 0x1, P3 ;  /* 0x00000003061d7211 */ /* 0x000fe200018f0eff */
[----:B------:R-:W-:-:S04]  /*26220*/  IMAD R61, R61, 0xaa, RZ ;  /* 0x000000aa3d3d7824 */ /* 0x000fc800078e02ff */
        /* <DEDUP_REMOVED lines=8> */
[----:B------:R-:W-:-:S05]  /*262b0*/  MOV R34, c[0x0][0x1c8] ;  /* 0x0000720000227a02 */ /* 0x000fca0000000f00 */
[C---:B------:R-:W-:Y:S02]  /*262c0*/  IMAD R10, R34.reuse, 0x156, RZ ;  /* 0x00000156220a7824 */ /* 0x040fe400078e02ff */
[----:B------:R-:W-:-:S03]  /*262d0*/  IMAD R14, R34, 0xab, RZ ;  /* 0x000000ab220e7824 */ /* 0x000fc600078e02ff */
[----:B------:R-:W-:Y:S01]  /*262e0*/  IADD3 R28, P3, R10, R2, RZ ;  /* 0x000000020a1c7210 */ /* 0x000fe20007f7e0ff */
[----:B------:R-:W-:Y:S01]  /*262f0*/  IMAD R6, R34, 0x158, RZ ;  /* 0x0000015822067824 */ /* 0x000fe200078e02ff */
[----:B------:R-:W-:Y:S02]  /*26300*/  MOV R61, c[0x0][0x1c8] ;  /* 0x00007200003d7a02 */ /* 0x000fe40000000f00 */
[----:B------:R-:W-:-:S03]  /*26310*/  LEA.HI.X.SX32 R29, R14, R3, 0x1, P3 ;  /* 0x000000030e1d7211 */ /* 0x000fc600018f0eff */
[----:B------:R-:W-:Y:S02]  /*26320*/  IMAD R61, R61, 0xac, RZ ;  /* 0x000000ac3d3d7824 */ /* 0x000fe400078e02ff */
[----:B------:R0:W-:Y:S04]  /*26330*/  STL.64 [R1+0x358], R28 ;  /* 0x0003581c01007387 */ /* 0x0001e80000100a00 */
[----:B------:R-:W4:Y:S01]  /*26340*/  LDL.LU.64 R32, [R1+0x108] ;  /* 0x0001080001207983 */ /* 0x000f220000300a00 */
[----:B0-----:R-:W-:-:S04]  /*26350*/  IADD3 R28, P3, R6, R2, RZ ;  /* 0x00000002061c7210 */ /* 0x001fc80007f7e0ff */
[----:B------:R-:W-:-:S05]  /*26360*/  LEA.HI.X.SX32 R29, R61, R3, 0x1, P3 ;  /* 0x000000033d1d7211 */ /* 0x000fca00018f0eff */
[----:B------:R-:W-:Y:S04]  /*26370*/  STL.64 [R1+0x340], R28 ;  /* 0x0003401c01007387 */ /* 0x000fe80000100a00 */
[----:B--2---:R0:W-:Y:S04]  /*26380*/  STG.E.U16 [R22.64], R26 ;  /* 0x0000001a16007986 */ /* 0x0041e8000c101504 */
        /* <DEDUP_REMOVED lines=9> */
[----:B------:R0:W-:Y:S01]  /*26420*/  STL.64 [R1+0x338], R28 ;  /* 0x0003381c01007387 */ /* 0x0001e20000100a00 */
[C---:B------:R-:W-:Y:S02]  /*26430*/  IMAD R0, R34.reuse, 0x15e, RZ ;  /* 0x0000015e22007824 */ /* 0x040fe400078e02ff */
[----:B------:R-:W-:Y:S01]  /*26440*/  IMAD R10, R34, 0xaf, RZ ;  /* 0x000000af220a7824 */ /* 0x000fe200078e02ff */
[----:B------:R-:W4:Y:S01]  /*26450*/  LDL.LU.64 R48, [R1+0xf8] ;  /* 0x0000f80001307983 */ /* 0x000f220000300a00 */
[----:B0-----:R-:W-:-:S04]  /*26460*/  IADD3 R28, P3, R6, R2, RZ ;  /* 0x00000002061c7210 */ /* 0x001fc80007f7e0ff */
[----:B------:R-:W-:Y:S02]  /*26470*/  LEA.HI.X.SX32 R29, R61, R3, 0x1, P3 ;  /* 0x000000033d1d7211 */ /* 0x000fe400018f0eff */
[----:B------:R-:W-:-:S03]  /*26480*/  PRMT R26, R26, 0x7632, R26 ;  /* 0x000076321a1a7816 */ /* 0x000fc6000000001a */
[----:B------:R0:W-:Y:S04]  /*26490*/  STL.64 [R1+0x318], R28 ;  /* 0x0003181c01007387 */ /* 0x0001e80000100a00 */
[----:B---3--:R1:W-:Y:S01]  /*264a0*/  STG.E.U16 [R54.64], R26 ;  /* 0x0000001a36007986 */ /* 0x0083e2000c101504 */
[----:B0-----:R-:W-:-:S04]  /*264b0*/  IADD3 R28, P3, R0, R2, RZ ;  /* 0x00000002001c7210 */ /* 0x001fc80007f7e0ff */
[----:B------:R-:W-:Y:S01]  /*264c0*/  LEA.HI.X.SX32 R29, R10, R3, 0x1, P3 ;  /* 0x000000030a1d7211 */ /* 0x000fe200018f0eff */
[----:B-1----:R-:W3:Y:S04]  /*264d0*/  LDL.LU.64 R54, [R1+0xf0] ;  /* 0x0000f00001367983 */ /* 0x002ee80000300a00 */
[----:B------:R-:W3:Y:S04]  /*264e0*/  LDL.LU R61, [R1+0x28] ;  /* 0x00002800013d7983 */ /* 0x000ee80000300800 */
[----:B------:R-:W-:Y:S04]  /*264f0*/  STL.64 [R1+0x310], R28 ;  /* 0x0003101c01007387 */ /* 0x000fe80000100a00 */
[----:B--2---:R0:W-:Y:S04]  /*26500*/  STG.E.U16 [R18.64], R22 ;  /* 0x0000001612007986 */ /* 0x0041e8000c101504 */
[----:B0-----:R-:W2:Y:S01]  /*26510*/  LDL.LU.64 R18, [R1+0x8c0] ;  /* 0x0008c00001127983 */ /* 0x001ea20000300a00 */
[----:B------:R-:W-:Y:S01]  /*26520*/  MOV R51, c[0x0][0x1c8] ;  /* 0x0000720000337a02 */ /* 0x000fe20000000f00 */
[----:B------:R-:W-:-:S02]  /*26530*/  IMAD R6, R34, 0x160, RZ ;  /* 0x0000016022067824 */ /* 0x000fc400078e02ff */
[----:B------:R-:W-:Y:S01]  /*26540*/  IMAD R0, R34, 0x162, RZ ;  /* 0x0000016222007824 */ /* 0x000fe200078e02ff */
[----:B------:R-:W2:Y:S01]  /*26550*/  LDL.LU.64 R40, [R1+0xe8] ;  /* 0x0000e80001287983 */ /* 0x000ea20000300a00 */
[----:B------:R-:W-:Y:S01]  /*26560*/  IMAD R51, R51, 0xb0, RZ ;  /* 0x000000b033337824 */ /* 0x000fe200078e02ff */
[----:B------:R-:W-:-:S04]  /*26570*/  IADD3 R28, P3, R6, R2, RZ ;  /* 0x00000002061c7210 */ /* 0x000fc80007f7e0ff */
[----:B------:R-:W-:Y:S01]  /*26580*/  LEA.HI.X.SX32 R29, R51, R3, 0x1, P3 ;  /* 0x00000003331d7211 */ /* 0x000fe200018f0eff */
[----:B------:R-:W-:-:S04]  /*26590*/  IMAD R10, R34, 0xb1, RZ ;  /* 0x000000b1220a7824 */ /* 0x000fc800078e02ff */
[----:B------:R0:W-:Y:S01]  /*265a0*/  STL.64 [R1+0x308], R28 ;  /* 0x0003081c01007387 */ /* 0x0001e20000100a00 */
[----:B------:R-:W-:Y:S01]  /*265b0*/  MOV R37, c[0x0][0x1c8] ;  /* 0x0000720000257a02 */ /* 0x000fe20000000f00 */
[----:B------:R-:W-:Y:S02]  /*265c0*/  IMAD R6, R34, 0x164, RZ ;  /* 0x0000016422067824 */ /* 0x000fe400078e02ff */
[----:B------:R-:W2:Y:S01]  /*265d0*/  LDL.LU.64 R50, [R1+0xe0] ;  /* 0x0000e00001327983 */ /* 0x000ea20000300a00 */
[----:B0-----:R-:W-:-:S04]  /*265e0*/  IADD3 R28, P3, R0, R2, RZ ;  /* 0x00000002001c7210 */ /* 0x001fc80007f7e0ff */
[----:B------:R-:W-:Y:S01]  /*265f0*/  LEA.HI.X.SX32 R29, R10, R3, 0x1, P3 ;  /* 0x000000030a1d7211 */ /* 0x000fe200018f0eff */
[----:B------:R-:W-:Y:S01]  /*26600*/  IMAD R37, R37, 0xb2, RZ ;  /* 0x000000b225257824 */ /* 0x000fe200078e02ff */
[----:B------:R-:W-:Y:S01]  /*26610*/  PRMT R22, R22, 0x7632, R22 ;  /* 0x0000763216167816 */ /* 0x000fe20000000016 */
[----:B------:R-:W-:Y:S02]  /*26620*/  IMAD R14, R34, 0x166, RZ ;  /* 0x00000166220e7824 */ /* 0x000fe400078e02ff */
[----:B------:R0:W-:Y:S04]  /*26630*/  STL.64 [R1+0x300], R28 ;  /* 0x0003001c01007387 */ /* 0x0001e80000100a00 */
[----:B----4-:R1:W-:Y:S01]  /*26640*/  STG.E.U16 [R32.64], R22 ;  /* 0x0000001620007986 */ /* 0x0103e2000c101504 */
[----:B0-----:R-:W-:Y:S01]  /*26650*/  IADD3 R28, P3, R6, R2, RZ ;  /* 0x00000002061c7210 */ /* 0x001fe20007f7e0ff */
[----:B------:R-:W-:-:S03]  /*26660*/  IMAD R6, R34, 0xb3, RZ ;  /* 0x000000b322067824 */ /* 0x000fc600078e02ff */
[-C--:B------:R-:W-:Y:S02]  /*26670*/  LEA.HI.X.SX32 R29, R37, R3.reuse, 0x1, P3 ;  /* 0x00000003251d7211 */ /* 0x080fe400018f0eff */
[----:B-1----:R-:W-:Y:S01]  /*26680*/  IADD3 R32, P3, R14, R2, RZ ;  /* 0x000000020e207210 */ /* 0x002fe20007f7e0ff */
[----:B------:R-:W-:Y:S02]  /*26690*/  IMAD R0, R34, 0x168, RZ ;  /* 0x0000016822007824 */ /* 0x000fe400078e02ff */
[----:B------:R0:W-:Y:S01]  /*266a0*/  STL.64 [R1+0x2f0], R28 ;  /* 0x0002f01c01007387 */ /* 0x0001e20000100a00 */
[----:B------:R-:W-:-:S03]  /*266b0*/  LEA.HI.X.SX32 R33, R6, R3, 0x1, P3 ;  /* 0x0000000306217211 */ /* 0x000fc600018f0eff */
[----:B0-----:R-:W4:Y:S04]  /*266c0*/  LDL.LU.64 R28, [R1+0xd8] ;  /* 0x0000d800011c7983 */ /* 0x001f280000300a00 */
[----:B------:R0:W-:Y:S01]  /*266d0*/  STL.64 [R1+0x2e8], R32 ;  /* 0x0002e82001007387 */ /* 0x0001e20000100a00 */
[C---:B------:R-:W-:Y:S02]  /*266e0*/  IMAD R14, R34.reuse, 0x16a, RZ ;  /* 0x0000016a220e7824 */ /* 0x040fe400078e02ff */
[----:B------:R-:W-:Y:S01]  /*266f0*/  IMAD R10, R34, 0xb5, RZ ;  /* 0x000000b5220a7824 */ /* 0x000fe200078e02ff */
[----:B0-----:R-:W-:Y:S02]  /*26700*/  IADD3 R32, P3, R0, R2, RZ ;  /* 0x0000000200207210 */ /* 0x001fe40007f7e0ff */
[----:B---3--:R-:W-:Y:S01]  /*26710*/  PRMT R0, R61, 0x7632, R0 ;  /* 0x000076323d007816 */ /* 0x008fe20000000000 */
[----:B--2---:R0:W-:Y:S02]  /*26720*/  STG.E.U16 [R56.64], R18 ;  /* 0x0000001238007986 */ /* 0x0041e4000c101504 */
[----:B0-----:R-:W-:-:S02]  /*26730*/  PRMT R18, R18, 0x7632, R18 ;  /* 0x0000763212127816 */ /* 0x001fc40000000012 */
[----:B------:R-:W-:-:S03]  /*26740*/  MOV R57, c[0x0][0x1c8] ;  /* 0x0000720000397a02 */ /* 0x000fc60000000f00 */
[----:B------:R0:W-:Y:S02]  /*26750*/  STG.E.U16 [R48.64], R18 ;  /* 0x0000001230007986 */ /* 0x0001e4000c101504 */
[----:B0-----:R-:W-:Y:S02]  /*26760*/  IMAD R49, R57, 0xb4, RZ ;  /* 0x000000b439317824 */ /* 0x001fe400078e02ff */
[----:B------:R-:W2:Y:S03]  /*26770*/  LDL.LU.64 R56, [R1+0xd0] ;  /* 0x0000d00001387983 */ /* 0x000ea60000300a00 */
[----:B------:R-:W-:-:S05]  /*26780*/  LEA.HI.X.SX32 R33, R49, R3, 0x1, P3 ;  /* 0x0000000331217211 */ /* 0x000fca00018f0eff */
[----:B------:R0:W-:Y:S04]  /*26790*/  STL.64 [R1+0x2e0], R32 ;  /* 0x0002e02001007387 */ /* 0x0001e80000100a00 */
[----:B------:R1:W-:Y:S01]  /*267a0*/  STG.E.U16 [R54.64], R61 ;  /* 0x0000003d36007986 */ /* 0x0003e2000c101504 */
[----:B0-----:R-:W-:-:S04]  /*267b0*/  IADD3 R32, P3, R14, R2, RZ ;  /* 0x000000020e207210 */ /* 0x001fc80007f7e0ff */
[----:B------:R-:W-:Y:S01]  /*267c0*/  LEA.HI.X.SX32 R33, R10, R3, 0x1, P3 ;  /* 0x000000030a217211 */ /* 0x000fe200018f0eff */
[----:B-1----:R-:W3:Y:S04]  /*267d0*/  LDL.LU.64 R54, [R1+0xc8] ;  /* 0x0000c80001367983 */ /* 0x002ee80000300a00 */
[----:B------:R-:W3:Y:S04]  /*267e0*/  LDL.LU R61, [R1+0xc] ;  /* 0x00000c00013d7983 */ /* 0x000ee80000300800 */
[----:B------:R0:W-:Y:S04]  /*267f0*/  STL.64 [R1+0x2d8], R32 ;  /* 0x0002d82001007387 */ /* 0x0001e80000100a00 */
[----:B0-----:R-:W3:Y:S01]  /*26800*/  LDL.LU.64 R32, [R1+0xc0] ;  /* 0x0000c00001207983 */ /* 0x001ee20000300a00 */
[----:B------:R-:W-:Y:S01]  /*26810*/  MOV R49, c[0x0][0x1c8] ;  /* 0x0000720000317a02 */ /* 0x000fe20000000f00 */
[----:B------:R-:W-:-:S04]  /*26820*/  IMAD R6, R34, 0x16c, RZ ;  /* 0x0000016c22067824 */ /* 0x000fc800078e02ff */
[----:B------:R-:W-:Y:S01]  /*26830*/  IMAD R49, R49, 0xb6, RZ ;  /* 0x000000b631317824 */ /* 0x000fe200078e02ff */
[----:B------:R-:W-:Y:S01]  /*26840*/  IADD3 R36, P3, R6, R2, RZ ;  /* 0x0000000206247210 */ /* 0x000fe20007f7e0ff */
[----:B------:R-:W-:-:S03]  /*26850*/  IMAD R14, R34, 0x16e, RZ ;  /* 0x0000016e220e7824 */ /* 0x000fc600078e02ff */
[----:B------:R-:W-:Y:S01]  /*26860*/  LEA.HI.X.SX32 R37, R49, R3, 0x1, P3 ;  /* 0x0000000331257211 */ /* 0x000fe200018f0eff */
[----:B------:R0:W-:Y:S01]  /*26870*/  STG.E.U16 [R40.64], R0 ;  /* 0x0000000028007986 */ /* 0x0001e2000c101504 */
[----:B------:R-:W-:-:S03]  /*26880*/  IMAD R10, R34, 0xb7, RZ ;  /* 0x000000b7220a7824 */ /* 0x000fc600078e02ff */
[----:B------:R1:W-:Y:S01]  /*26890*/  STL.64 [R1+0x2d0], R36 ;  /* 0x0002d02401007387 */ /* 0x0003e20000100a00 */
[----:B------:R-:W-:-:S03]  /*268a0*/  IMAD R6, R34, 0x170, RZ ;  /* 0x0000017022067824 */ /* 0x000fc600078e02ff */
[----:B------:R4:W-:Y:S01]  /*268b0*/  STG.E.U16 [R50.64], R15 ;  /* 0x0000000f32007986 */ /* 0x0009e2000c101504 */
[----:B0-----:R-:W-:-:S03]  /*268c0*/  IADD3 R40, P3, R14, R2, RZ ;  /* 0x000000020e287210 */ /* 0x001fc60007f7e0ff */
[----:B-1----:R-:W3:Y:S01]  /*268d0*/  LDL.LU.64 R36, [R1+0xb8] ;  /* 0x0000b80001247983 */ /* 0x002ee20000300a00 */
[-C--:B------:R-:W-:Y:S02]  /*268e0*/  LEA.HI.X.SX32 R41, R10, R3.reuse, 0x1, P3 ;  /* 0x000000030a297211 */ /* 0x080fe400018f0eff */
[----:B----4-:R-:W-:Y:S02]  /*268f0*/  MOV R51, c[0x0][0x1c8] ;  /* 0x0000720000337a02 */ /* 0x010fe40000000f00 */
[----:B------:R-:W-:Y:S02]  /*26900*/  PRMT R0, R15, 0x7632, R0 ;  /* 0x000076320f007816 */ /* 0x000fe40000000000 */
[----:B------:R-:W4:Y:S01]  /*26910*/  LDL.LU R15, [R1+0x8b8] ;  /* 0x0008b800010f7983 */ /* 0x000f220000300800 */
[----:B------:R-:W-:Y:S01]  /*26920*/  IMAD R51, R51, 0xb8, RZ ;  /* 0x000000b833337824 */ /* 0x000fe200078e02ff */
[----:B------:R-:W-:Y:S01]  /*26930*/  IADD3 R48, P3, R6, R2, RZ ;  /* 0x0000000206307210 */ /* 0x000fe20007f7e0ff */
[C---:B------:R-:W-:Y:S01]  /*26940*/  IMAD R14, R34.reuse, 0x172, RZ ;  /* 0x00000172220e7824 */ /* 0x040fe200078e02ff */
[----:B------:R0:W-:Y:S01]  /*26950*/  STL.64 [R1+0x2c8], R40 ;  /* 0x0002c82801007387 */ /* 0x0001e20000100a00 */
[----:B------:R-:W-:Y:S01]  /*26960*/  IMAD R10, R34, 0xb9, RZ ;  /* 0x000000b9220a7824 */ /* 0x000fe200078e02ff */
[----:B------:R-:W-:-:S02]  /*26970*/  LEA.HI.X.SX32 R49, R51, R3, 0x1, P3 ;  /* 0x0000000333317211 */ /* 0x000fc400018f0eff */
[----:B------:R-:W-:Y:S01]  /*26980*/  IADD3 R50, P3, R14, R2, RZ ;  /* 0x000000020e327210 */ /* 0x000fe20007f7e0ff */
[----:B------:R1:W-:Y:S04]  /*26990*/  STG.E.U16 [R28.64], R0 ;  /* 0x000000001c007986 */ /* 0x0003e8000c101504 */
[----:B0-----:R-:W4:Y:S01]  /*269a0*/  LDL.LU.64 R40, [R1+0xb0] ;  /* 0x0000b00001287983 */ /* 0x001f220000300a00 */
[----:B------:R-:W-:Y:S01]  /*269b0*/  LEA.HI.X.SX32 R51, R10, R3, 0x1, P3 ;  /* 0x000000030a337211 */ /* 0x000fe200018f0eff */
[----:B------:R-:W-:Y:S02]  /*269c0*/  IMAD R6, R34, 0x174, RZ ;  /* 0x0000017422067824 */ /* 0x000fe400078e02ff */
[----:B-1----:R-:W4:Y:S01]  /*269d0*/  LDL.LU.64 R28, [R1+0x8b0] ;  /* 0x0008b000011c7983 */ /* 0x002f220000300a00 */
[----:B------:R-:W-:-:S03]  /*269e0*/  PRMT R0, R59, 0x7632, R0 ;  /* 0x000076323b007816 */ /* 0x000fc60000000000 */
[----:B------:R0:W-:Y:S01]  /*269f0*/  STL.64 [R1+0x2c0], R48 ;  /* 0x0002c03001007387 */ /* 0x0001e20000100a00 */
[----:B------:R-:W-:-:S03]  /*26a00*/  IMAD R60, R60, 0xba, RZ ;  /* 0x000000ba3c3c7824 */ /* 0x000fc600078e02ff */
[----:B0-----:R-:W4:Y:S04]  /*26a10*/  LDL.LU.64 R48, [R1+0xa8] ;  /* 0x0000a80001307983 */ /* 0x001f280000300a00 */
[----:B--2---:R0:W-:Y:S04]  /*26a20*/  STG.E.U16 [R56.64], R59 ;  /* 0x0000003b38007986 */ /* 0x0041e8000c101504 */
[----:B0-----:R-:W2:Y:S04]  /*26a30*/  LDL.LU R59, [R1+0x8a8] ;  /* 0x0008a800013b7983 */ /* 0x001ea80000300800 */
[----:B------:R-:W2:Y:S04]  /*26a40*/  LDL.LU.64 R56, [R1+0xa0] ;  /* 0x0000a00001387983 */ /* 0x000ea80000300a00 */
[----:B------:R0:W-:Y:S02]  /*26a50*/  STL.64 [R1+0x2b8], R50 ;  /* 0x0002b83201007387 */ /* 0x0001e40000100a00 */
[----:B0-----:R-:W-:-:S04]  /*26a60*/  IADD3 R50, P3, R6, R2, RZ ;  /* 0x0000000206327210 */ /* 0x001fc80007f7e0ff */
[----:B------:R-:W-:-:S05]  /*26a70*/  LEA.HI.X.SX32 R51, R60, R3, 0x1, P3 ;  /* 0x000000033c337211 */ /* 0x000fca00018f0eff */
[----:B------:R0:W-:Y:S04]  /*26a80*/  STL.64 [R1+0x2a8], R50 ;  /* 0x0002a83201007387 */ /* 0x0001e80000100a00 */
[----:B---3--:R1:W-:Y:S04]  /*26a90*/  STG.E.U16 [R54.64], R0 ;  /* 0x0000000036007986 */ /* 0x0083e8000c101504 */
[----:B0-----:R-:W3:Y:S04]  /*26aa0*/  LDL.LU.64 R50, [R1+0x98] ;  /* 0x0000980001327983 */ /* 0x001ee80000300a00 */
[----:B------:R0:W-:Y:S01]  /*26ab0*/  STG.E.U16 [R32.64], R61 ;  /* 0x0000003d20007986 */ /* 0x0001e2000c101504 */
[----:B-1----:R-:W-:-:S03]  /*26ac0*/  PRMT R0, R61, 0x7632, R0 ;  /* 0x000076323d007816 */ /* 0x002fc60000000000 */
[----:B0-----:R-:W3:Y:S04]  /*26ad0*/  LDL.LU.64 R32, [R1+0x8a0] ;  /* 0x0008a00001207983 */ /* 0x001ee80000300a00 */
[----:B------:R-:W3:Y:S01]  /*26ae0*/  LDL.LU.64 R60, [R1+0x90] ;  /* 0x00009000013c7983 */ /* 0x000ee20000300a00 */
        /* <DEDUP_REMOVED lines=8> */
[----:B------:R-:W-:-:S03]  /*26b70*/  IMAD R14, R34, 0x17a, RZ ;  /* 0x0000017a220e7824 */ /* 0x000fc600078e02ff */
[----:B------:R1:W-:Y:S01]  /*26b80*/  STG.E.U16 [R36.64], R0 ;  /* 0x0000000024007986 */ /* 0x0003e2000c101504 */
[----:B0-----:R-:W-:-:S04]  /*26b90*/  IADD3 R54, P3, R6, R2, RZ ;  /* 0x0000000206367210 */ /* 0x001fc80007f7e0ff */
[----:B------:R-:W-:Y:S01]  /*26ba0*/  LEA.HI.X.SX32 R55, R38, R3, 0x1, P3 ;  /* 0x0000000326377211 */ /* 0x000fe200018f0eff */
[----:B-1----:R-:W3:Y:S01]  /*26bb0*/  LDL.LU.64 R36, [R1+0x898] ;  /* 0x0008980001247983 */ /* 0x002ee20000300a00 */
[----:B------:R-:W-:-:S03]  /*26bc0*/  IMAD R10, R34, 0xbd, RZ ;  /* 0x000000bd220a7824 */ /* 0x000fc600078e02ff */
[----:B------:R0:W-:Y:S01]  /*26bd0*/  STL.64 [R1+0x288], R54 ;  /* 0x0002883601007387 */ /* 0x0001e20000100a00 */
[----:B------:R-:W-:Y:S01]  /*26be0*/  MOV R38, c[0x0][0x1c8] ;  /* 0x0000720000267a02 */ /* 0x000fe20000000f00 */
[----:B------:R-:W-:Y:S02]  /*26bf0*/  IMAD R6, R34, 0x17c, RZ ;  /* 0x0000017c22067824 */ /* 0x000fe400078e02ff */
[----:B----4-:R1:W-:Y:S01]  /*26c00*/  STG.E.U16 [R40.64], R47 ;  /* 0x0000002f28007986 */ /* 0x0103e2000c101504 */
[----:B0-----:R-:W-:-:S04]  /*26c10*/  IADD3 R54, P3, R14, R2, RZ ;  /* 0x000000020e367210 */ /* 0x001fc80007f7e0ff */
[----:B------:R-:W-:Y:S01]  /*26c20*/  LEA.HI.X.SX32 R55, R10, R3, 0x1, P3 ;  /* 0x000000030a377211 */ /* 0x000fe200018f0eff */
[----:B-1----:R-:W4:Y:S01]  /*26c30*/  LDL.LU.64 R40, [R1+0x890] ;  /* 0x0008900001287983 */ /* 0x002f220000300a00 */
[----:B------:R-:W-:-:S03]  /*26c40*/  IMAD R38, R38, 0xbe, RZ ;  /* 0x000000be26267824 */ /* 0x000fc600078e02ff */
[----:B------:R0:W-:Y:S01]  /*26c50*/  STL.64 [R1+0x280], R54 ;  /* 0x0002803601007387 */ /* 0x0001e20000100a00 */
[----:B------:R-:W-:Y:S01]  /*26c60*/  PRMT R0, R47, 0x7632, R0 ;  /* 0x000076322f007816 */ /* 0x000fe20000000000 */
[----:B------:R-:W-:Y:S01]  /*26c70*/  IMAD R14, R34, 0x17e, RZ ;  /* 0x0000017e220e7824 */ /* 0x000fe200078e02ff */
[----:B0-----:R-:W-:-:S03]  /*26c80*/  IADD3 R54, P3, R6, R2, RZ ;  /* 0x0000000206367210 */ /* 0x001fc60007f7e0ff */
[----:B------:R0:W-:Y:S01]  /*26c90*/  STG.E.U16 [R48.64], R0 ;  /* 0x0000000030007986 */ /* 0x0001e2000c101504 */
[----:B------:R-:W-:Y:S01]  /*26ca0*/  LEA.HI.X.SX32 R55, R38, R3, 0x1, P3 ;  /* 0x0000000326377211 */ /* 0x000fe200018f0eff */
[C---:B------:R-:W-:Y:S01]  /*26cb0*/  IMAD R10, R34.reuse, 0xbf, RZ ;  /* 0x000000bf220a7824 */ /* 0x040fe200078e02ff */
[----:B------:R-:W-:Y:S01]  /*26cc0*/  MOV R38, c[0x0][0x1c8] ;  /* 0x0000720000267a02 */ /* 0x000fe20000000f00 */
[----:B------:R-:W-:Y:S01]  /*26cd0*/  IMAD R6, R34, 0x180, RZ ;  /* 0x0000018022067824 */ /* 0x000fe200078e02ff */
[----:B0-----:R-:W4:Y:S04]  /*26ce0*/  LDL.LU.64 R48, [R1+0x888] ;  /* 0x0008880001307983 */ /* 0x001f280000300a00 */
[----:B------:R0:W-:Y:S01]  /*26cf0*/  STL.64 [R1+0x278], R54 ;  /* 0x0002783601007387 */ /* 0x0001e20000100a00 */
[----:B------:R-:W-:Y:S01]  /*26d00*/  IMAD R38, R38, 0xc0, RZ ;  /* 0x000000c026267824 */ /* 0x000fe200078e02ff */
[----:B------:R-:W-:-:S02]  /*26d10*/  PRMT R0, R43, 0x7632, R0 ;  /* 0x000076322b007816 */ /* 0x000fc40000000000 */
[----:B0-----:R-:W-:-:S04]  /*26d20*/  IADD3 R54, P3, R14, R2, RZ ;  /* 0x000000020e367210 */ /* 0x001fc80007f7e0ff */
[-C--:B------:R-:W-:Y:S01]  /*26d30*/  LEA.HI.X.SX32 R55, R10, R3.reuse, 0x1, P3 ;  /* 0x000000030a377211 */ /* 0x080fe200018f0eff */
[C---:B------:R-:W-:Y:S02]  /*26d40*/  IMAD R14, R34.reuse, 0x182, RZ ;  /* 0x00000182220e7824 */ /* 0x040fe400078e02ff */
[----:B------:R-:W-:Y:S01]  /*26d50*/  IMAD R10, R34, 0xc1, RZ ;  /* 0x000000c1220a7824 */ /* 0x000fe200078e02ff */
[----:B--2---:R0:W-:Y:S02]  /*26d60*/  STG.E.U16 [R56.64], R43 ;  /* 0x0000002b38007986 */ /* 0x0041e4000c101504 */
[----:B0-----:R-:W-:Y:S02]  /*26d70*/  IADD3 R56, P3, R6, R2, RZ ;  /* 0x0000000206387210 */ /* 0x001fe40007f7e0ff */
[----:B------:R-:W2:Y:S02]  /*26d80*/  LDL.LU.64 R42, [R1+0x80] ;  /* 0x00008000012a7983 */ /* 0x000ea40000300a00 */
[----:B------:R-:W-:-:S02]  /*26d90*/  LEA.HI.X.SX32 R57, R38, R3, 0x1, P3 ;  /* 0x0000000326397211 */ /* 0x000fc400018f0eff */
[----:B------:R0:W-:Y:S01]  /*26da0*/  STL.64 [R1+0x270], R54 ;  /* 0x0002703601007387 */ /* 0x0001e20000100a00 */
[----:B------:R-:W-:-:S03]  /*26db0*/  IMAD R6, R34, 0x184, RZ ;  /* 0x0000018422067824 */ /* 0x000fc600078e02ff */
[----:B0-----:R-:W2:Y:S04]  /*26dc0*/  LDL.LU.64 R54, [R1+0x70] ;  /* 0x0000700001367983 */ /* 0x001ea80000300a00 */
[----:B---3--:R0:W-:Y:S04]  /*26dd0*/  STG.E.U16 [R50.64], R0 ;  /* 0x0000000032007986 */ /* 0x0081e8000c101504 */
[----:B0-----:R-:W3:Y:S04]  /*26de0*/  LDL.LU.64 R50, [R1+0x880] ;  /* 0x0008800001327983 */ /* 0x001ee80000300a00 */
[----:B------:R0:W-:Y:S01]  /*26df0*/  STL.64 [R1+0x260], R56 ;  /* 0x0002603801007387 */ /* 0x0001e20000100a00 */
[----:B------:R-:W-:-:S03]  /*26e00*/  PRMT R0, R7, 0x7632, R0 ;  /* 0x0000763207007816 */ /* 0x000fc60000000000 */
[----:B------:R1:W-:Y:S01]  /*26e10*/  STG.E.U16 [R60.64], R7 ;  /* 0x000000073c007986 */ /* 0x0003e2000c101504 */
[----:B0-----:R-:W-:-:S04]  /*26e20*/  IADD3 R56, P3, R14, R2, RZ ;  /* 0x000000020e387210 */ /* 0x001fc80007f7e0ff */
[----:B------:R-:W-:Y:S01]  /*26e30*/  LEA.HI.X.SX32 R57, R10, R3, 0x1, P3 ;  /* 0x000000030a397211 */ /* 0x000fe200018f0eff */
[----:B-1----:R-:W2:Y:S04]  /*26e40*/  LDL.LU.64 R60, [R1+0x60] ;  /* 0x00006000013c7983 */ /* 0x002ea80000300a00 */
[----:B------:R0:W-:Y:S02]  /*26e50*/  STL.64 [R1+0x258], R56 ;  /* 0x0002583801007387 */ /* 0x0001e40000100a00 */
[----:B0-----:R-:W-:Y:S02]  /*26e60*/  IADD3 R56, P3, R6, R2, RZ ;  /* 0x0000000206387210 */ /* 0x001fe40007f7e0ff */
[----:B------:R-:W2:Y:S01]  /*26e70*/  LDL.LU.64 R6, [R1+0x88] ;  /* 0x0000880001067983 */ /* 0x000ea20000300a00 */
[----:B------:R-:W-:-:S05]  /*26e80*/  MOV R38, c[0x0][0x1c8] ;  /* 0x0000720000267a02 */ /* 0x000fca0000000f00 */
[----:B------:R-:W-:Y:S02]  /*26e90*/  IMAD R38, R38, 0xc2, RZ ;  /* 0x000000c226267824 */ /* 0x000fe400078e02ff */
[----:B------:R-:W-:-:S03]  /*26ea0*/  IMAD R14, R34, 0x186, RZ ;  /* 0x00000186220e7824 */ /* 0x000fc600078e02ff */
[----:B------:R-:W-:-:S05]  /*26eb0*/  LEA.HI.X.SX32 R57, R38, R3, 0x1, P3 ;  /* 0x0000000326397211 */ /* 0x000fca00018f0eff */
[----:B------:R0:W-:Y:S02]  /*26ec0*/  STL.64 [R1+0x250], R56 ;  /* 0x0002503801007387 */ /* 0x0001e40000100a00 */
[----:B0-----:R-:W-:Y:S02]  /*26ed0*/  IADD3 R56, P3, R14, R2, RZ ;  /* 0x000000020e387210 */ /* 0x001fe40007f7e0ff */
[----:B--2---:R0:W-:Y:S04]  /*26ee0*/  STG.E.U16 [R6.64], R0 ;  /* 0x0000000006007986 */ /* 0x0041e8000c101504 */
[----:B------:R1:W-:Y:S01]  /*26ef0*/  STG.E.U16 [R42.64], R59 ;  /* 0x0000003b2a007986 */ /* 0x0003e2000c101504 */
[C---:B0-----:R-:W-:Y:S02]  /*26f00*/  IMAD R7, R34.reuse, 0xc3, RZ ;  /* 0x000000c322077824 */ /* 0x041fe400078e02ff */
[----:B------:R-:W-:Y:S01]  /*26f10*/  IMAD R6, R34, 0x188, RZ ;  /* 0x0000018822067824 */ /* 0x000fe200078e02ff */
[----:B-1----:R-:W2:Y:S02]  /*26f20*/  LDL.LU.64 R42, [R1+0x18] ;  /* 0x00001800012a7983 */ /* 0x002ea40000300a00 */
[----:B------:R-:W-:-:S05]  /*26f30*/  LEA.HI.X.SX32 R57, R7, R3, 0x1, P3 ;  /* 0x0000000307397211 */ /* 0x000fca00018f0eff */
[----:B------:R0:W-:Y:S02]  /*26f40*/  STL.64 [R1+0x248], R56 ;  /* 0x0002483801007387 */ /* 0x0001e40000100a00 */
[----:B0-----:R-:W-:Y:S02]  /*26f50*/  IADD3 R56, P3, R6, R2, RZ ;  /* 0x0000000206387210 */ /* 0x001fe40007f7e0ff */
[----:B------:R-:W2:Y:S01]  /*26f60*/  LDL.LU.64 R6, [R1+0x78] ;  /* 0x0000780001067983 */ /* 0x000ea20000300a00 */
[----:B------:R-:W-:Y:S02]  /*26f70*/  MOV R38, c[0x0][0x1c8] ;  /* 0x0000720000267a02 */ /* 0x000fe40000000f00 */
[----:B------:R-:W-:Y:S02]  /*26f80*/  PRMT R0, R59, 0x7632, R0 ;  /* 0x000076323b007816 */ /* 0x000fe40000000000 */
[----:B------:R-:W-:Y:S01]  /*26f90*/  MOV R59, c[0x0][0x1c8] ;  /* 0x00007200003b7a02 */ /* 0x000fe20000000f00 */
[----:B------:R-:W-:-:S04]  /*26fa0*/  IMAD R38, R38, 0xc4, RZ ;  /* 0x000000c426267824 */ /* 0x000fc800078e02ff */
[----:B------:R-:W-:Y:S01]  /*26fb0*/  IMAD R10, R59, 0x18a, RZ ;  /* 0x0000018a3b0a7824 */ /* 0x000fe200078e02ff */
        /* <DEDUP_REMOVED lines=13> */
[----:B------:R-:W-:Y:S01]  /*27090*/  PRMT R0, R11, 0x7632, R0 ;  /* 0x000076320b007816 */ /* 0x000fe20000000000 */
[----:B------:R-:W-:Y:S02]  /*270a0*/  IMAD R10, R59, 0x18e, RZ ;  /* 0x0000018e3b0a7824 */ /* 0x000fe400078e02ff */
[----:B------:R-:W-:-:S05]  /*270b0*/  IMAD R38, R38, 0xc6, RZ ;  /* 0x000000c626267824 */ /* 0x000fca00078e02ff */
[----:B------:R-:W-:Y:S02]  /*270c0*/  LEA.HI.X.SX32 R57, R38, R3, 0x1, P3 ;  /* 0x0000000326397211 */ /* 0x000fe400018f0eff */
[----:B------:R-:W-:-:S03]  /*270d0*/  IADD3 R10, P3, R10, R2, RZ ;  /* 0x000000020a0a7210 */ /* 0x000fc60007f7e0ff */
[----:B------:R0:W-:Y:S01]  /*270e0*/  STL.64 [R1+0x228], R56 ;  /* 0x0002283801007387 */ /* 0x0001e20000100a00 */
[----:B------:R-:W-:-:S03]  /*270f0*/  MOV R38, R10 ;  /* 0x0000000a00267202 */ /* 0x000fc60000000f00 */
[----:B0-----:R-:W3:Y:S04]  /*27100*/  LDL.LU.64 R56, [R1+0x870] ;  /* 0x0008700001387983 */ /* 0x001ee80000300a00 */
[----:B--2---:R0:W-:Y:S04]  /*27110*/  STG.E.U16 [R6.64], R0 ;  /* 0x0000000006007986 */ /* 0x0041e8000c101504 */
[----:B------:R1:W-:Y:S01]  /*27120*/  STG.E.U16 [R60.64], R39 ;  /* 0x000000273c007986 */ /* 0x0003e2000c101504 */
[----:B0-----:R-:W-:Y:S01]  /*27130*/  IMAD R7, R59, 0xc7, RZ ;  /* 0x000000c73b077824 */ /* 0x001fe200078e02ff */
[----:B------:R-:W-:Y:S01]  /*27140*/  PRMT R0, R39, 0x7632, R0 ;  /* 0x0000763227007816 */ /* 0x000fe20000000000 */
[----:B------:R-:W-:Y:S01]  /*27150*/  IMAD R6, R59, 0x190, RZ ;  /* 0x000001903b067824 */ /* 0x000fe200078e02ff */
[----:B-1----:R-:W-:Y:S01]  /*27160*/  MOV R39, R11 ;  /* 0x0000000b00277202 */ /* 0x002fe20000000f00 */
[----:B------:R-:W2:Y:S01]  /*27170*/  LDL.LU.64 R60, [R1+0x868] ;  /* 0x00086800013c7983 */ /* 0x000ea20000300a00 */
[----:B------:R-:W-:-:S02]  /*27180*/  LEA.HI.X.SX32 R39, R7, R3, 0x1, P3 ;  /* 0x0000000307277211 */ /* 0x000fc400018f0eff */
[----:B------:R-:W-:Y:S01]  /*27190*/  IADD3 R38, P3, R6, R2, RZ ;  /* 0x0000000206267210 */ /* 0x000fe20007f7e0ff */
[----:B------:R0:W-:Y:S04]  /*271a0*/  STL [R1+0x218], R10 ;  /* 0x0002180a01007387 */ /* 0x0001e80000100800 */
[----:B------:R1:W-:Y:S04]  /*271b0*/  STL [R1+0x21c], R39 ;  /* 0x00021c2701007387 */ /* 0x0003e80000100800 */
[----:B------:R-:W2:Y:S01]  /*271c0*/  LDL.LU.64 R6, [R1+0x58] ;  /* 0x0000580001067983 */ /* 0x000ea20000300a00 */
[----:B------:R-:W-:-:S05]  /*271d0*/  MOV R30, c[0x0][0x1c8] ;  /* 0x00007200001e7a02 */ /* 0x000fca0000000f00 */
[----:B------:R-:W-:Y:S02]  /*271e0*/  IMAD R30, R30, 0xc8, RZ ;  /* 0x000000c81e1e7824 */ /* 0x000fe400078e02ff */
[----:B0-----:R-:W-:-:S03]  /*271f0*/  IMAD R10, R59, 0x192, RZ ;  /* 0x000001923b0a7824 */ /* 0x001fc600078e02ff */
[----:B-1----:R-:W-:-:S05]  /*27200*/  LEA.HI.X.SX32 R39, R30, R3, 0x1, P3 ;  /* 0x000000031e277211 */ /* 0x002fca00018f0eff */
[----:B------:R0:W-:Y:S02]  /*27210*/  STL.64 [R1+0x208], R38 ;  /* 0x0002082601007387 */ /* 0x0001e40000100a00 */
[----:B0-----:R-:W-:Y:S01]  /*27220*/  IADD3 R38, P3, R10, R2, RZ ;  /* 0x000000020a267210 */ /* 0x001fe20007f7e0ff */
[C---:B------:R-:W-:Y:S01]  /*27230*/  IMAD R10, R59.reuse, 0x196, RZ ;  /* 0x000001963b0a7824 */ /* 0x040fe200078e02ff */
[----:B--2---:R0:W-:Y:S04]  /*27240*/  STG.E.U16 [R6.64], R0 ;  /* 0x0000000006007986 */ /* 0x0041e8000c101504 */
[----:B------:R1:W-:Y:S01]  /*27250*/  STG.E.U16 [R42.64], R35 ;  /* 0x000000232a007986 */ /* 0x0003e2000c101504 */
[C---:B0-----:R-:W-:Y:S02]  /*27260*/  IMAD R7, R59.reuse, 0xc9, RZ ;  /* 0x000000c93b077824 */ /* 0x041fe400078e02ff */
[----:B------:R-:W-:Y:S01]  /*27270*/  IMAD R6, R59, 0x194, RZ ;  /* 0x000001943b067824 */ /* 0x000fe200078e02ff */
[----:B-1----:R-:W-:-:S02]  /*27280*/  MOV R42, c[0x0][0x1c8] ;  /* 0x00007200002a7a02 */ /* 0x002fc40000000f00 */
[----:B------:R-:W-:-:S03]  /*27290*/  LEA.HI.X.SX32 R39, R7, R3, 0x1, P3 ;  /* 0x0000000307277211 */ /* 0x000fc600018f0eff */
[----:B------:R-:W-:Y:S02]  /*272a0*/  IMAD R42, R42, 0xca, RZ ;  /* 0x000000ca2a2a7824 */ /* 0x000fe400078e02ff */
[----:B------:R0:W-:Y:S01]  /*272b0*/  STL.64 [R1+0x200], R38 ;  /* 0x0002002601007387 */ /* 0x0001e20000100a00 */
[----:B------:R-:W-:Y:S01]  /*272c0*/  PRMT R0, R35, 0x7632, R0 ;  /* 0x0000763223007816 */ /* 0x000fe20000000000 */
[----:B------:R-:W-:Y:S01]  /*272d0*/  IMAD R7, R59, 0xcb, RZ ;  /* 0x000000cb3b077824 */ /* 0x000fe200078e02ff */
[----:B0-----:R-:W-:-:S03]  /*272e0*/  IADD3 R38, P3, R6, R2, RZ ;  /* 0x0000000206267210 */ /* 0x001fc60007f7e0ff */
[----:B------:R0:W-:Y:S01]  /*272f0*/  STG.E.U16 [R60.64], R0 ;  /* 0x000000003c007986 */ /* 0x0001e2000c101504 */
[-C--:B------:R-:W-:Y:S01]  /*27300*/  LEA.HI.X.SX32 R39, R42, R3.reuse, 0x1, P3 ;  /* 0x000000032a277211 */ /* 0x080fe200018f0eff */
[----:B------:R-:W-:Y:S01]  /*27310*/  IMAD R6, R59, 0x198, RZ ;  /* 0x000001983b067824 */ /* 0x000fe200078e02ff */
[-C--:B------:R-:W-:Y:S01]  /*27320*/  IADD3 R42, P3, R10, R2.reuse, RZ ;  /* 0x000000020a2a7210 */ /* 0x080fe20007f7e0ff */
[----:B0-----:R-:W2:Y:S04]  /*27330*/  LDL.LU.64 R60, [R1+0x860] ;  /* 0x00086000013c7983 */ /* 0x001ea80000300a00 */
[----:B------:R0:W-:Y:S01]  /*27340*/  STL.64 [R1+0x1e8], R38 ;  /* 0x0001e82601007387 */ /* 0x0001e20000100a00 */
[----:B------:R-:W-:Y:S02]  /*27350*/  LEA.HI.X.SX32 R43, R7, R3, 0x1, P3 ;  /* 0x00000003072b7211 */ /* 0x000fe400018f0eff */
[----:B------:R-:W-:-:S02]  /*27360*/  IADD3 R14, P3, R6, R2, RZ ;  /* 0x00000002060e7210 */ /* 0x000fc40007f7e0ff */
[----:B0-----:R-:W-:Y:S01]  /*27370*/  MOV R38, c[0x0][0x1c8] ;  /* 0x0000720000267a02 */ /* 0x001fe20000000f00 */
[----:B---3--:R0:W-:Y:S04]  /*27380*/  STG.E.U16 [R56.64], R15 ;  /* 0x0000000f38007986 */ /* 0x0081e8000c101504 */
[----:B------:R-:W-:Y:S01]  /*27390*/  IMAD R38, R38, 0xcc, RZ ;  /* 0x000000cc26267824 */ /* 0x000fe200078e02ff */
[----:B------:R-:W-:Y:S01]  /*273a0*/  PRMT R0, R15, 0x7632, R0 ;  /* 0x000076320f007816 */ /* 0x000fe20000000000 */
[C---:B------:R-:W-:Y:S01]  /*273b0*/  IMAD R10, R59.reuse, 0x19a, RZ ;  /* 0x0000019a3b0a7824 */ /* 0x040fe200078e02ff */
[----:B------:R-:W-:Y:S02]  /*273c0*/  STL.64 [R1+0x1e0], R42 ;  /* 0x0001e02a01007387 */ /* 0x000fe40000100a00 */
[----:B0-----:R-:W-:Y:S01]  /*273d0*/  LEA.HI.X.SX32 R15, R38, R3, 0x1, P3 ;  /* 0x00000003260f7211 */ /* 0x001fe200018f0eff */
[----:B------:R-:W-:-:S04]  /*273e0*/  IMAD R7, R59, 0xcd, RZ ;  /* 0x000000cd3b077824 */ /* 0x000fc800078e02ff */
        /* <DEDUP_REMOVED lines=9> */
[----:B------:R0:W-:Y:S04]  /*27480*/  STL.64 [R1+0x1b8], R14 ;  /* 0x0001b80e01007387 */ /* 0x0001e80000100a00 */
[----:B------:R-:W3:Y:S01]  /*27490*/  LDL.LU R42, [R1+0x2c] ;  /* 0x00002c00012a7983 */ /* 0x000ee20000300800 */
[C---:B------:R-:W-:Y:S02]  /*274a0*/  IMAD R10, R59.reuse, 0x19e, RZ ;  /* 0x0000019e3b0a7824 */ /* 0x040fe400078e02ff */
[C---:B------:R-:W-:Y:S01]  /*274b0*/  IMAD R7, R59.reuse, 0xcf, RZ ;  /* 0x000000cf3b077824 */ /* 0x040fe200078e02ff */
[----:B------:R-:W-:Y:S02]  /*274c0*/  MOV R38, c[0x0][0x1c8] ;  /* 0x0000720000267a02 */ /* 0x000fe40000000f00 */
[----:B0-----:R-:W-:Y:S01]  /*274d0*/  IADD3 R14, P3, R10, R2, RZ ;  /* 0x000000020a0e7210 */ /* 0x001fe20007f7e0ff */
[----:B------:R-:W-:-:S03]  /*274e0*/  IMAD R6, R59, 0x1a0, RZ ;  /* 0x000001a03b067824 */ /* 0x000fc600078e02ff */
        /* <DEDUP_REMOVED lines=13> */
[----:B------:R-:W-:Y:S02]  /*275c0*/  IMAD R38, R38, 0xd2, RZ ;  /* 0x000000d226267824 */ /* 0x000fe400078e02ff */
[C---:B------:R-:W-:Y:S02]  /*275d0*/  IMAD R10, R59.reuse, 0x1a6, RZ ;  /* 0x000001a63b0a7824 */ /* 0x040fe400078e02ff */
[----:B------:R0:W-:Y:S01]  /*275e0*/  STL.64 [R1+0x198], R14 ;  /* 0x0001980e01007387 */ /* 0x0001e20000100a00 */
[----:B------:R-:W-:Y:S01]  /*275f0*/  IMAD R7, R59, 0xd3, RZ ;  /* 0x000000d33b077824 */ /* 0x000fe200078e02ff */
[----:B0-----:R-:W-:-:S04]  /*27600*/  IADD3 R14, P3, R6, R2, RZ ;  /* 0x00000002060e7210 */ /* 0x001fc80007f7e0ff */
[-C--:B------:R-:W-:Y:S02]  /*27610*/  LEA.HI.X.SX32 R15, R38, R3.reuse, 0x1, P3 ;  /* 0x00000003260f7211 */ /* 0x080fe400018f0eff */
[----:B------:R-:W-:Y:S01]  /*27620*/  IADD3 R10, P3, R10, R2, RZ ;  /* 0x000000020a0a7210 */ /* 0x000fe20007f7e0ff */
[----:B------:R-:W-:Y:S01]  /*27630*/  IMAD R6, R59, 0x1a8, RZ ;  /* 0x000001a83b067824 */ /* 0x000fe200078e02ff */
[----:B------:R-:W-:Y:S02]  /*27640*/  MOV R38, c[0x0][0x1c8] ;  /* 0x0000720000267a02 */ /* 0x000fe40000000f00 */
[----:B------:R-:W-:Y:S01]  /*27650*/  LEA.HI.X.SX32 R11, R7, R3, 0x1, P3 ;  /* 0x00000003070b7211 */ /* 0x000fe200018f0eff */
[----:B------:R0:W-:Y:S02]  /*27660*/  STG.E.U16 [R54.64], R0 ;  /* 0x0000000036007986 */ /* 0x0001e4000c101504 */
[----:B------:R-:W-:Y:S02]  /*27670*/  IMAD R38, R38, 0xd4, RZ ;  /* 0x000000d426267824 */ /* 0x000fe400078e02ff */
[----:B------:R-:W-:Y:S04]  /*27680*/  STL.64 [R1+0x188], R14 ;  /* 0x0001880e01007387 */ /* 0x000fe80000100a00 */
[----:B------:R1:W-:Y:S01]  /*27690*/  STL.64 [R1+0x178], R10 ;  /* 0x0001780a01007387 */ /* 0x0003e20000100a00 */
[----:B0-----:R-:W-:-:S03]  /*276a0*/  PRMT R0, R31, 0x7632, R0 ;  /* 0x000076321f007816 */ /* 0x001fc60000000000 */
[----:B------:R-:W-:Y:S04]  /*276b0*/  STG.E.U16 [R50.64], R31 ;  /* 0x0000001f32007986 */ /* 0x000fe8000c101504 */
[----:B----4-:R0:W-:Y:S01]  /*276c0*/  STG.E.U16 [R48.64], R0 ;  /* 0x0000000030007986 */ /* 0x0101e2000c101504 */
[----:B-1----:R-:W-:-:S04]  /*276d0*/  IADD3 R10, P3, R6, R2, RZ ;  /* 0x00000002060a7210 */ /* 0x002fc80007f7e0ff */
[----:B------:R-:W-:Y:S02]  /*276e0*/  LEA.HI.X.SX32 R11, R38, R3, 0x1, P3 ;  /* 0x00000003260b7211 */ /* 0x000fe400018f0eff */
[----:B------:R-:W4:Y:S01]  /*276f0*/  LDL.LU R38, [R1+0x4c] ;  /* 0x00004c0001267983 */ /* 0x000f220000300800 */
[----:B0-----:R-:W-:-:S03]  /*27700*/  PRMT R0, R27, 0x7632, R0 ;  /* 0x000076321b007816 */ /* 0x001fc60000000000 */
[----:B------:R-:W-:Y:S04]  /*27710*/  STG.E.U16 [R40.64], R27 ;  /* 0x0000001b28007986 */ /* 0x000fe8000c101504 */
[----:B------:R0:W-:Y:S04]  /*27720*/  STG.E.U16 [R36.64], R0 ;  /* 0x0000000024007986 */ /* 0x0001e8000c101504 */
[----:B------:R-:W-:Y:S01]  /*27730*/  STG.E.U16 [R32.64], R23 ;  /* 0x0000001720007986 */ /* 0x000fe2000c101504 */
[----:B0-----:R-:W-:-:S05]  /*27740*/  PRMT R0, R23, 0x7632, R0 ;  /* 0x0000763217007816 */ /* 0x001fca0000000000 */
[----:B------:R0:W-:Y:S04]  /*27750*/  STG.E.U16 [R28.64], R0 ;  /* 0x000000001c007986 */ /* 0x0001e8000c101504 */
[----:B------:R1:W-:Y:S01]  /*27760*/  STG.E.U16 [R4.64], R19 ;  /* 0x0000001304007986 */ /* 0x0003e2000c101504 */
[----:B------:R-:W-:Y:S01]  /*27770*/  IMAD R6, R59, 0xd5, RZ ;  /* 0x000000d53b067824 */ /* 0x000fe200078e02ff */
[----:B0-----:R-:W-:Y:S01]  /*27780*/  PRMT R0, R19, 0x7632, R0 ;  /* 0x0000763213007816 */ /* 0x001fe20000000000 */
[----:B-1----:R-:W-:-:S04]  /*27790*/  IMAD R4, R59, 0x1aa, RZ ;  /* 0x000001aa3b047824 */ /* 0x002fc800078e02ff */
[----:B------:R0:W-:Y:S01]  /*277a0*/  STG.E.U16 [R8.64], R0 ;  /* 0x0000000008007986 */ /* 0x0001e2000c101504 */
[C---:B------:R-:W-:Y:S01]  /*277b0*/  IMAD R5, R59.reuse, 0x1ac, RZ ;  /* 0x000001ac3b057824 */ /* 0x040fe200078e02ff */
[----:B0-----:R-:W-:Y:S01]  /*277c0*/  IADD3 R8, P3, R4, R2, RZ ;  /* 0x0000000204087210 */ /* 0x001fe20007f7e0ff */
[----:B------:R-:W-:-:S03]  /*277d0*/  IMAD R4, R59, 0x1ae, RZ ;  /* 0x000001ae3b047824 */ /* 0x000fc600078e02ff */
[----:B------:R-:W-:Y:S02]  /*277e0*/  LEA.HI.X.SX32 R9, R6, R3, 0x1, P3 ;  /* 0x0000000306097211 */ /* 0x000fe400018f0eff */
[----:B------:R-:W-:Y:S01]  /*277f0*/  IADD3 R14, P3, R5, R2, RZ ;  /* 0x00000002050e7210 */ /* 0x000fe20007f7e0ff */
[----:B------:R0:W-:Y:S04]  /*27800*/  STL.64 [R1+0x170], R10 ;  /* 0x0001700a01007387 */ /* 0x0001e80000100a00 */
[----:B--2---:R-:W1:Y:S01]  /*27810*/  LDS.128 R48, [R60] ;  /* 0x000000003c307984 */ /* 0x004e620000000c00 */
[----:B0-----:R-:W-:Y:S01]  /*27820*/  IMAD R10, R59, 0xd7, RZ ;  /* 0x000000d73b0a7824 */ /* 0x001fe200078e02ff */
[----:B------:R-:W-:Y:S02]  /*27830*/  LOP3.LUT R57, R60, 0x40, RZ, 0x3c, !PT ;  /* 0x000000403c397812 */ /* 0x000fe400078e3cff */
[----:B---3--:R-:W-:Y:S01]  /*27840*/  PRMT R0, R42, 0x7632, R0 ;  /* 0x000076322a007816 */ /* 0x008fe20000000000 */
[----:B------:R0:W-:Y:S02]  /*27850*/  STG.E.U16 [R24.64], R42 ;  /* 0x0000002a18007986 */ /* 0x0001e4000c101504 */
[----:B0-----:R-:W-:-:S05]  /*27860*/  MOV R42, c[0x0][0x1c8] ;  /* 0x00007200002a7a02 */ /* 0x001fca0000000f00 */
[----:B------:R-:W-:Y:S01]  /*27870*/  IMAD R42, R42, 0xd6, RZ ;  /* 0x000000d62a2a7824 */ /* 0x000fe200078e02ff */
[----:B------:R0:W-:Y:S04]  /*27880*/  STG.E.U16 [R12.64], R0 ;  /* 0x000000000c007986 */ /* 0x0001e8000c101504 */
[----:B------:R-:W-:Y:S02]  /*27890*/  LEA.HI.X.SX32 R15, R42, R3, 0x1, P3 ;  /* 0x000000032a0f7211 */ /* 0x000fe400018f0eff */
[----:B0-----:R-:W-:Y:S02]  /*278a0*/  IADD3 R12, P3, R4, R2, RZ ;  /* 0x00000002040c7210 */ /* 0x001fe40007f7e0ff */
[----:B------:R-:W0:Y:S04]  /*278b0*/  LDS.128 R4, [R61] ;  /* 0x000000003d047984 */ /* 0x000e280000000c00 */
[----:B-1----:R-:W-:Y:S04]  /*278c0*/  STL [R1+0x14], R49 ;  /* 0x0000143101007387 */ /* 0x002fe80000100800 */
[----:B------:R-:W-:Y:S04]  /*278d0*/  STL.64 [R1+0x18], R50 ;  /* 0x0000183201007387 */ /* 0x000fe80000100a00 */
[----:B------:R1:W-:Y:S04]  /*278e0*/  STL.64 [R1+0x168], R8 ;  /* 0x0001680801007387 */ /* 0x0003e80000100a00 */
[----:B------:R-:W2:Y:S04]  /*278f0*/  LDL.LU.64 R42, [R1+0x50] ;  /* 0x00005000012a7983 */ /* 0x000ea80000300a00 */
[----:B------:R-:W-:Y:S01]  /*27900*/  STL.64 [R1+0x160], R14 ;  /* 0x0001600e01007387 */ /* 0x000fe20000100a00 */
[----:B------:R-:W-:-:S03]  /*27910*/  PRMT R0, R30, 0x7632, R0 ;  /* 0x000076321e007816 */ /* 0x000fc60000000000 */
[----:B------:R3:W-:Y:S01]  /*27920*/  STG.E.U16 [R44.64], R30 ;  /* 0x0000001e2c007986 */ /* 0x0007e2000c101504 */
[C---:B-1----:R-:W-:Y:S01]  /*27930*/  IMAD R9, R59.reuse, 0x1b0, RZ ;  /* 0x000001b03b097824 */ /* 0x042fe200078e02ff */
[----:B------:R-:W-:Y:S01]  /*27940*/  LEA.HI.X.SX32 R13, R10, R3, 0x1, P3 ;  /* 0x000000030a0d7211 */ /* 0x000fe200018f0eff */
[----:B------:R-:W-:Y:S01]  /*27950*/  IMAD R8, R59, 0x1b2, RZ ;  /* 0x000001b23b087824 */ /* 0x000fe200078e02ff */
[----:B0-----:R-:W-:Y:S04]  /*27960*/  STL [R1+0x7f4], R7 ;  /* 0x0007f40701007387 */ /* 0x001fe80000100800 */
[----:B------:R-:W2:Y:S01]  /*27970*/  LDL.LU.64 R50, [R1] ;  /* 0x0000000001327983 */ /* 0x000ea20000300a00 */
[----:B---3--:R-:W-:Y:S02]  /*27980*/  MOV R30, c[0x0][0x1c8] ;  /* 0x00007200001e7a02 */ /* 0x008fe40000000f00 */
[----:B------:R-:W-:-:S03]  /*27990*/  IADD3 R22, P3, R9, R2, RZ ;  /* 0x0000000209167210 */ /* 0x000fc60007f7e0ff */
[----:B------:R-:W-:Y:S01]  /*279a0*/  IMAD R30, R30, 0xd8, RZ ;  /* 0x000000d81e1e7824 */ /* 0x000fe200078e02ff */
[----:B------:R0:W-:Y:S04]  /*279b0*/  STG.E.U16 [R20.64], R0 ;  /* 0x0000000014007986 */ /* 0x0001e8000c101504 */
[----:B------:R-:W-:Y:S02]  /*279c0*/  LEA.HI.X.SX32 R23, R30, R3, 0x1, P3 ;  /* 0x000000031e177211 */ /* 0x000fe400018f0eff */
[----:B0-----:R-:W-:Y:S02]  /*279d0*/  IADD3 R20, P3, R8, R2, RZ ;  /* 0x0000000208147210 */ /* 0x001fe40007f7e0ff */
[----:B------:R-:W0:Y:S04]  /*279e0*/  LDS.128 R8, [R57] ;  /* 0x0000000039087984 */ /* 0x000e280000000c00 */
[----:B------:R1:W-:Y:S04]  /*279f0*/  STL.64 [R1+0x158], R12 ;  /* 0x0001580c01007387 */ /* 0x0003e80000100a00 */
[----:B------:R-:W3:Y:S04]  /*27a00*/  LDL.LU.64 R30, [R1+0x110] ;  /* 0x00011000011e7983 */ /* 0x000ee80000300a00 */
[----:B------:R-:W-:Y:S04]  /*27a10*/  STL.64 [R1+0x148], R22 ;  /* 0x0001481601007387 */ /* 0x000fe80000100a00 */
[----:B0-----:R0:W-:Y:S04]  /*27a20*/  STL.64 [R1+0x7f8], R10 ;  /* 0x0007f80a01007387 */ /* 0x0011e80000100a00 */
[----:B------:R-:W3:Y:S01]  /*27a30*/  LDL.LU.64 R54, [R1+0x20] ;  /* 0x0000200001367983 */ /* 0x000ee20000300a00 */
[----:B------:R-:W-:-:S02]  /*27a40*/  IMAD R14, R59, 0xd9, RZ ;  /* 0x000000d93b0e7824 */ /* 0x000fc400078e02ff */
[----:B-1----:R-:W-:-:S03]  /*27a50*/  IMAD R13, R59, 0x1b4, RZ ;  /* 0x000001b43b0d7824 */ /* 0x002fc600078e02ff */
[----:B------:R-:W-:Y:S01]  /*27a60*/  LEA.HI.X.SX32 R21, R14, R3, 0x1, P3 ;  /* 0x000000030e157211 */ /* 0x000fe200018f0eff */
[----:B----4-:R1:W-:Y:S01]  /*27a70*/  STG.E.U16 [R52.64], R38 ;  /* 0x0000002634007986 */ /* 0x0103e2000c101504 */
[----:B------:R-:W-:Y:S02]  /*27a80*/  PRMT R0, R38, 0x7632, R0 ;  /* 0x0000763226007816 */ /* 0x000fe40000000000 */
[----:B0-----:R-:W-:Y:S01]  /*27a90*/  MOV R10, c[0x0][0x1c8] ;  /* 0x00007200000a7a02 */ /* 0x001fe20000000f00 */
[----:B------:R0:W-:Y:S01]  /*27aa0*/  STL.64 [R1+0x140], R20 ;  /* 0x0001401401007387 */ /* 0x0001e20000100a00 */
[----:B-1----:R-:W-:Y:S01]  /*27ab0*/  IMAD R38, R58, 0xda, RZ ;  /* 0x000000da3a267824 */ /* 0x002fe200078e02ff */
[----:B0-----:R-:W-:Y:S02]  /*27ac0*/  IADD3 R20, P3, R13, R2, RZ ;  /* 0x000000020d147210 */ /* 0x001fe40007f7e0ff */
[----:B------:R-:W-:Y:S01]  /*27ad0*/  IMAD R12, R10, 0x1b6, RZ ;  /* 0x000001b60a0c7824 */ /* 0x000fe200078e02ff */
[----:B------:R-:W-:-:S02]  /*27ae0*/  LOP3.LUT R58, R60, 0x60, RZ, 0x3c, !PT ;  /* 0x000000603c3a7812 */ /* 0x000fc400078e3cff */
[----:B------:R-:W-:Y:S02]  /*27af0*/  LEA.HI.X.SX32 R21, R38, R3, 0x1, P3 ;  /* 0x0000000326157211 */ /* 0x000fe400018f0eff */
[----:B------:R-:W4:Y:S04]  /*27b00*/  LDL.LU.64 R38, [R1+0x180] ;  /* 0x0001800001267983 */ /* 0x000f280000300a00 */
[----:B------:R0:W-:Y:S02]  /*27b10*/  STL.64 [R1+0x138], R20 ;  /* 0x0001381401007387 */ /* 0x0001e40000100a00 */
[----:B0-----:R-:W-:Y:S02]  /*27b20*/  IADD3 R20, P3, R12, R2, RZ ;  /* 0x000000020c147210 */ /* 0x001fe40007f7e0ff */
[----:B------:R-:W0:Y:S01]  /*27b30*/  LDS.128 R12, [R58] ;  /* 0x000000003a0c7984 */ /* 0x000e220000000c00 */
[----:B------:R-:W-:-:S05]  /*27b40*/  IMAD R18, R10, 0xdb, RZ ;  /* 0x000000db0a127824 */ /* 0x000fca00078e02ff */
[----:B------:R-:W-:Y:S02]  /*27b50*/  LEA.HI.X.SX32 R21, R18, R3, 0x1, P3 ;  /* 0x0000000312157211 */ /* 0x000fe400018f0eff */
[----:B------:R-:W-:Y:S01]  /*27b60*/  MOV R19, R48 ;  /* 0x0000003000137202 */ /* 0x000fe20000000f00 */
[----:B------:R1:W-:Y:S03]  /*27b70*/  STG.E.U16 [R16.64], R0 ;  /* 0x0000000010007986 */ /* 0x0003e6000c101504 */
[----:B-1----:R-:W-:Y:S01]  /*27b80*/  PRMT R0, R19, 0x7632, R0 ;  /* 0x0000763213007816 */ /* 0x002fe20000000000 */
[C---:B------:R-:W-:Y:S01]  /*27b90*/  IMAD R17, R10.reuse, 0x1b8, RZ ;  /* 0x000001b80a117824 */ /* 0x040fe200078e02ff */
[----:B0-----:R0:W-:Y:S04]  /*27ba0*/  STL.64 [R1+0x800], R14 ;  /* 0x0008000e01007387 */ /* 0x0011e80000100a00 */
[----:B------:R-:W-:Y:S04]  /*27bb0*/  STL.64 [R1+0x130], R20 ;  /* 0x0001301401007387 */ /* 0x000fe80000100a00 */
[----:B------:R-:W1:Y:S01]  /*27bc0*/  LDS.128 R20, [R60+0x800] ;  /* 0x000800003c147984 */ /* 0x000e620000000c00 */
[----:B0-----:R-:W-:Y:S01]  /*27bd0*/  IADD3 R14, P3, R17, R2, RZ ;  /* 0x00000002110e7210 */ /* 0x001fe20007f7e0ff */
[----:B------:R-:W-:-:S02]  /*27be0*/  IMAD R16, R10, 0x1ba, RZ ;  /* 0x000001ba0a107824 */ /* 0x000fc400078e02ff */
[C---:B------:R-:W-:Y:S02]  /*27bf0*/  IMAD R18, R10.reuse, 0xdd, RZ ;  /* 0x000000dd0a127824 */ /* 0x040fe400078e02ff */
[----:B------:R-:W-:Y:S01]  /*27c00*/  IMAD R17, R10, 0x1bc, RZ ;  /* 0x000001bc0a117824 */ /* 0x000fe200078e02ff */
[----:B-1----:R-:W-:Y:S01]  /*27c10*/  MOV R7, R22 ;  /* 0x0000001600077202 */ /* 0x002fe20000000f00 */
[----:B--2---:R0:W-:Y:S02]  /*27c20*/  STG.E.U16 [R42.64], R19 ;  /* 0x000000132a007986 */ /* 0x0041e4000c101504 */
[----:B0-----:R-:W-:-:S05]  /*27c30*/  MOV R42, c[0x0][0x1c8] ;  /* 0x00007200002a7a02 */ /* 0x001fca0000000f00 */
[----:B------:R-:W-:-:S05]  /*27c40*/  IMAD R42, R42, 0xdc, RZ ;  /* 0x000000dc2a2a7824 */ /* 0x000fca00078e02ff */
[----:B------:R-:W-:Y:S01]  /*27c50*/  LEA.HI.X.SX32 R15, R42, R3, 0x1, P3 ;  /* 0x000000032a0f7211 */ /* 0x000fe200018f0eff */
[----:B------:R0:W-:Y:S04]  /*27c60*/  STG.E.U16 [R50.64], R0 ;  /* 0x0000000032007986 */ /* 0x0001e8000c101504 */
[----:B0-----:R-:W2:Y:S04]  /*27c70*/  LDL.LU.64 R50, [R1+0x190] ;  /* 0x0001900001327983 */ /* 0x001ea80000300a00 */
[----:B------:R-:W2:Y:S04]  /*27c80*/  LDL.LU.64 R42, [R1+0x1a8] ;  /* 0x0001a800012a7983 */ /* 0x000ea80000300a00 */
[----:B------:R0:W-:Y:S04]  /*27c90*/  STL.64 [R1+0x128], R14 ;  /* 0x0001280e01007387 */ /* 0x0001e80000100a00 */
[----:B------:R-:W-:Y:S04]  /*27ca0*/  STL [R1+0x4], R21 ;  /* 0x0000041501007387 */ /* 0x000fe80000100800 */
[----:B------:R-:W-:Y:S01]  /*27cb0*/  STL [R1+0xc], R23 ;  /* 0x00000c1701007387 */ /* 0x000fe20000100800 */
[----:B0-----:R-:W-:-:S03]  /*27cc0*/  IADD3 R14, P3, R16, R2, RZ ;  /* 0x00000002100e7210 */ /* 0x001fc60007f7e0ff */
[----:B------:R0:W-:Y:S01]  /*27cd0*/  STL.64 [R1+0x808], R6 ;  /* 0x0008080601007387 */ /* 0x0001e20000100a00 */
[----:B------:R-:W-:-:S03]  /*27ce0*/  LEA.HI.X.SX32 R15, R18, R3, 0x1, P3 ;  /* 0x00000003120f7211 */ /* 0x000fc600018f0eff */
[----:B---3--:R1:W-:Y:S04]  /*27cf0*/  STG.E.U16 [R30.64], R4 ;  /* 0x000000041e007986 */ /* 0x0083e8000c101504 */
[----:B------:R-:W3:Y:S01]  /*27d00*/  LDL.LU.64 R48, [R1+0x30] ;  /* 0x0000300001307983 */ /* 0x000ee20000300a00 */
[----:B0-----:R-:W-:-:S03]  /*27d10*/  IADD3 R6, P3, R17, R2, RZ ;  /* 0x0000000211067210 */ /* 0x001fc60007f7e0ff */
[----:B------:R-:W0:Y:S01]  /*27d20*/  LDS.128 R16, [R61+0x800] ;  /* 0x000800003d107984 */ /* 0x000e220000000c00 */
[----:B-1----:R-:W-:Y:S02]  /*27d30*/  PRMT R4, R4, 0x7632, R4 ;  /* 0x0000763204047816 */ /* 0x002fe40000000004 */
[----:B------:R-:W-:Y:S01]  /*27d40*/  MOV R30, c[0x0][0x1c8] ;  /* 0x00007200001e7a02 */ /* 0x000fe20000000f00 */
[----:B------:R-:W-:Y:S04]  /*27d50*/  STL.64 [R1+0x120], R14 ;  /* 0x0001200e01007387 */ /* 0x000fe80000100a00 */
[----:B------:R-:W-:Y:S01]  /*27d60*/  IMAD R30, R30, 0xde, RZ ;  /* 0x000000de1e1e7824 */ /* 0x000fe200078e02ff */
[----:B------:R1:W-:Y:S04]  /*27d70*/  STG.E.U16 [R54.64], R4 ;  /* 0x0000000436007986 */ /* 0x0003e8000c101504 */
[----:B------:R-:W-:Y:S01]  /*27d80*/  LEA.HI.X.SX32 R7, R30, R3, 0x1, P3 ;  /* 0x000000031e077211 */ /* 0x000fe200018f0eff */
[----:B-1----:R-:W3:Y:S04]  /*27d90*/  LDL.LU.64 R54, [R1+0x1c0] ;  /* 0x0001c00001367983 */ /* 0x002ee80000300a00 */
[----:B------:R1:W-:Y:S04]  /*27da0*/  STL.64 [R1+0x118], R6 ;  /* 0x0001180601007387 */ /* 0x0003e80000100a00 */
[----:B0-----:R-:W-:Y:S04]  /*27db0*/  STL.64 [R1+0x810], R18 ;  /* 0x0008101201007387 */ /* 0x001fe80000100a00 */
[----:B------:R-:W3:Y:S01]  /*27dc0*/  LDL.LU.64 R30, [R1+0x1d0] ;  /* 0x0001d000011e7983 */ /* 0x000ee20000300a00 */
[C---:B------:R-:W-:Y:S01]  /*27dd0*/  IMAD R0, R10.reuse, 0x1be, RZ ;  /* 0x000001be0a007824 */ /* 0x040fe200078e02ff */
[----:B------:R-:W-:Y:S01]  /*27de0*/  MOV R11, R20 ;  /* 0x00000014000b7202 */ /* 0x000fe20000000f00 */
[----:B------:R-:W-:-:S03]  /*27df0*/  IMAD R20, R10, 0xdf, RZ ;  /* 0x000000df0a147824 */ /* 0x000fc600078e02ff */
[----:B-1----:R-:W-:-:S04]  /*27e00*/  IADD3 R6, P3, R0, R2, RZ ;  /* 0x0000000200067210 */ /* 0x002fc80007f7e0ff */
[----:B------:R-:W-:Y:S02]  /*27e10*/  LEA.HI.X.SX32 R7, R20, R3, 0x1, P3 ;  /* 0x0000000314077211 */ /* 0x000fe400018f0eff */
[----:B------:R-:W0:Y:S01]  /*27e20*/  LDS.128 R20, [R57+0x800] ;  /* 0x0008000039147984 */ /* 0x000e220000000c00 */
[----:B------:R-:W-:-:S03]  /*27e30*/  IMAD R4, R10, 0x1c0, RZ ;  /* 0x000001c00a047824 */ /* 0x000fc600078e02ff */
[----:B----4-:R1:W-:Y:S04]  /*27e40*/  STG.E.U16 [R38.64], R8 ;  /* 0x0000000826007986 */ /* 0x0103e8000c101504 */
[----:B------:R4:W-:Y:S01]  /*27e50*/  STL.64 [R1+0x110], R6 ;  /* 0x0001100601007387 */ /* 0x0009e20000100a00 */
[----:B-1----:R-:W-:Y:S02]  /*27e60*/  MOV R38, c[0x0][0x1c8] ;  /* 0x0000720000267a02 */ /* 0x002fe40000000f00 */
[----:B----4-:R-:W-:-:S03]  /*27e70*/  IADD3 R6, P3, R4, R2, RZ ;  /* 0x0000000204067210 */ /* 0x010fc60007f7e0ff */
[----:B------:R-:W-:Y:S01]  /*27e80*/  IMAD R26, R38, 0xe0, RZ ;  /* 0x000000e0261a7824 */ /* 0x000fe200078e02ff */
[----:B------:R-:W-:Y:S01]  /*27e90*/  PRMT R8, R8, 0x7632, R8 ;  /* 0x0000763208087816 */ /* 0x000fe20000000008 */
[----:B------:R-:W-:Y:S01]  /*27ea0*/  IMAD R0, R10, 0x1c2, RZ ;  /* 0x000001c20a007824 */ /* 0x000fe200078e02ff */
[----:B------:R-:W4:Y:S02]  /*27eb0*/  LDL.LU.64 R38, [R1+0x40] ;  /* 0x0000400001267983 */ /* 0x000f240000300a00 */
[----:B------:R-:W-:-:S05]  /*27ec0*/  LEA.HI.X.SX32 R7, R26, R3, 0x1, P3 ;  /* 0x000000031a077211 */ /* 0x000fca00018f0eff */
[----:B------:R1:W-:Y:S01]  /*27ed0*/  STL.64 [R1+0x108], R6 ;  /* 0x0001080601007387 */ /* 0x0003e20000100a00 */
[----:B------:R-:W-:Y:S01]  /*27ee0*/  IMAD R4, R10, 0x1c4, RZ ;  /* 0x000001c40a047824 */ /* 0x000fe200078e02ff */
[----:B-1----:R-:W-:Y:S02]  /*27ef0*/  IADD3 R6, P3, R0, R2, RZ ;  /* 0x0000000200067210 */ /* 0x002fe40007f7e0ff */
[----:B0-----:R-:W-:Y:S01]  /*27f00*/  STL.64 [R1+0x818], R22 ;  /* 0x0008181601007387 */ /* 0x001fe20000100a00 */
[----:B------:R-:W-:-:S03]  /*27f10*/  IMAD R0, R10, 0x1c6, RZ ;  /* 0x000001c60a007824 */ /* 0x000fc600078e02ff */
[----:B--2---:R0:W-:Y:S04]  /*27f20*/  STG.E.U16 [R50.64], R8 ;  /* 0x0000000832007986 */ /* 0x0041e8000c101504 */
[----:B------:R1:W-:Y:S01]  /*27f30*/  STG.E.U16 [R42.64], R12 ;  /* 0x0000000c2a007986 */ /* 0x0003e2000c101504 */
[----:B0-----:R-:W-:-:S03]  /*27f40*/  IMAD R8, R10, 0xe1, RZ ;  /* 0x000000e10a087824 */ /* 0x001fc600078e02ff */
[----:B------:R-:W2:Y:S01]  /*27f50*/  LDL.LU.64 R50, [R1+0x1f0] ;  /* 0x0001f00001327983 */ /* 0x000ea20000300a00 */
[----:B-1----:R-:W-:Y:S02]  /*27f60*/  MOV R42, c[0x0][0x1c8] ;  /* 0x00007200002a7a02 */ /* 0x002fe40000000f00 */
[----:B------:R-:W-:-:S03]  /*27f70*/  LEA.HI.X.SX32 R7, R8, R3, 0x1, P3 ;  /* 0x0000000308077211 */ /* 0x000fc600018f0eff */
[----:B------:R-:W-:Y:S02]  /*27f80*/  IMAD R26, R42, 0xe2, RZ ;  /* 0x000000e22a1a7824 */ /* 0x000fe400078e02ff */
[----:B------:R0:W-:Y:S04]  /*27f90*/  STL.64 [R1+0x100], R6 ;  /* 0x0001000601007387 */ /* 0x0001e80000100a00 */
[----:B------:R-:W2:Y:S01]  /*27fa0*/  LDL.LU.64 R42, [R1+0x1f8] ;  /* 0x0001f800012a7983 */ /* 0x000ea20000300a00 */
[----:B0-----:R-:W-:-:S04]  /*27fb0*/  IADD3 R6, P3, R4, R2, RZ ;  /* 0x0000000204067210 */ /* 0x001fc80007f7e0ff */
[----:B------:R-:W-:Y:S02]  /*27fc0*/  LEA.HI.X.SX32 R7, R26, R3, 0x1, P3 ;  /* 0x000000031a077211 */ /* 0x000fe400018f0eff */
[----:B------:R-:W0:Y:S01]  /*27fd0*/  LDS.128 R24, [R58+0x800] ;  /* 0x000800003a187984 */ /* 0x000e220000000c00 */
[----:B------:R-:W-:-:S03]  /*27fe0*/  PRMT R12, R12, 0x7632, R12 ;  /* 0x000076320c0c7816 */ /* 0x000fc6000000000c */
[----:B------:R1:W-:Y:S04]  /*27ff0*/  STL.64 [R1+0xf8], R6 ;  /* 0x0000f80601007387 */ /* 0x0003e80000100a00 */
[----:B---3--:R3:W-:Y:S01]  /*28000*/  STG.E.U16 [R48.64], R12 ;  /* 0x0000000c30007986 */ /* 0x0087e2000c101504 */
[----:B-1----:R-:W-:-:S03]  /*28010*/  IADD3 R6, P3, R0, R2, RZ ;  /* 0x0000000200067210 */ /* 0x002fc60007f7e0ff */
[----:B------:R1:W-:Y:S01]  /*28020*/  STG.E.U16 [R54.64], R11 ;  /* 0x0000000b36007986 */ /* 0x0003e2000c101504 */
[----:B---3--:R-:W-:Y:S01]  /*28030*/  IMAD R12, R10, 0xe3, RZ ;  /* 0x000000e30a0c7824 */ /* 0x008fe200078e02ff */
[----:B------:R-:W-:-:S04]  /*28040*/  PRMT R0, R11, 0x7632, R0 ;  /* 0x000076320b007816 */ /* 0x000fc80000000000 */
[----:B------:R-:W-:Y:S01]  /*28050*/  LEA.HI.X.SX32 R7, R12, R3, 0x1, P3 ;  /* 0x000000030c077211 */ /* 0x000fe200018f0eff */
[----:B0-----:R-:W-:Y:S04]  /*28060*/  STL.64 [R1+0x820], R26 ;  /* 0x0008201a01007387 */ /* 0x001fe80000100a00 */
[----:B-1----:R-:W3:Y:S04]  /*28070*/  LDL.LU.64 R54, [R1+0x210] ;  /* 0x0002100001367983 */ /* 0x002ee80000300a00 */
[----:B------:R0:W-:Y:S04]  /*28080*/  STG.E.U16 [R30.64], R0 ;  /* 0x000000001e007986 */ /* 0x0001e8000c101504 */
[----:B------:R1:W-:Y:S01]  /*28090*/  STL.64 [R1+0xf0], R6 ;  /* 0x0000f00601007387 */ /* 0x0003e20000100a00 */
[----:B0-----:R-:W-:-:S03]  /*280a0*/  IMAD R30, R46, 0xe4, RZ ;  /* 0x000000e42e1e7824 */ /* 0x001fc600078e02ff */
[----:B------:R-:W3:Y:S01]  /*280b0*/  LDL.LU.64 R46, [R1+0x220] ;  /* 0x00022000012e7983 */ /* 0x000ee20000300a00 */
[----:B------:R-:W-:-:S05]  /*280c0*/  IMAD R8, R10, 0x1c8, RZ ;  /* 0x000001c80a087824 */ /* 0x000fca00078e02ff */
[----:B-1----:R-:W-:-:S04]  /*280d0*/  IADD3 R6, P3, R8, R2, RZ ;  /* 0x0000000208067210 */ /* 0x002fc80007f7e0ff */
[----:B------:R-:W-:Y:S02]  /*280e0*/  LEA.HI.X.SX32 R7, R30, R3, 0x1, P3 ;  /* 0x000000031e077211 */ /* 0x000fe400018f0eff */
[----:B------:R-:W0:Y:S01]  /*280f0*/  LDS.128 R28, [R60+0x1000] ;  /* 0x001000003c1c7984 */ /* 0x000e220000000c00 */
[C---:B------:R-:W-:Y:S02]  /*28100*/  IMAD R4, R10.reuse, 0x1ca, RZ ;  /* 0x000001ca0a047824 */ /* 0x040fe400078e02ff */
[C---:B------:R-:W-:Y:S01]  /*28110*/  IMAD R8, R10.reuse, 0xe5, RZ ;  /* 0x000000e50a087824 */ /* 0x040fe200078e02ff */
[----:B------:R1:W-:Y:S01]  /*28120*/  STL.64 [R1+0xe8], R6 ;  /* 0x0000e80601007387 */ /* 0x0003e20000100a00 */
[----:B------:R-:W-:-:S03]  /*28130*/  IMAD R0, R10, 0x1cc, RZ ;  /* 0x000001cc0a007824 */ /* 0x000fc600078e02ff */
[----:B----4-:R4:W-:Y:S01]  /*28140*/  STG.E.U16 [R38.64], R16 ;  /* 0x0000001026007986 */ /* 0x0109e2000c101504 */
[----:B-1----:R-:W-:-:S04]  /*28150*/  IADD3 R6, P3, R4, R2, RZ ;  /* 0x0000000204067210 */ /* 0x002fc80007f7e0ff */
[----:B------:R-:W-:Y:S01]  /*28160*/  LEA.HI.X.SX32 R7, R8, R3, 0x1, P3 ;  /* 0x0000000308077211 */ /* 0x000fe200018f0eff */
[----:B----4-:R-:W4:Y:S01]  /*28170*/  LDL.LU.64 R38, [R1+0x238] ;  /* 0x0002380001267983 */ /* 0x010f220000300a00 */
[----:B------:R-:W-:-:S03]  /*28180*/  IMAD R34, R34, 0xe6, RZ ;  /* 0x000000e622227824 */ /* 0x000fc600078e02ff */
[----:B------:R1:W-:Y:S01]  /*28190*/  STL.64 [R1+0xe0], R6 ;  /* 0x0000e00601007387 */ /* 0x0003e20000100a00 */
[----:B------:R-:W-:Y:S02]  /*281a0*/  PRMT R16, R16, 0x7632, R16 ;  /* 0x0000763210107816 */ /* 0x000fe40000000010 */
[----:B-1----:R-:W-:-:S04]  /*281b0*/  IADD3 R6, P3, R0, R2, RZ ;  /* 0x0000000200067210 */ /* 0x002fc80007f7e0ff */
[----:B------:R-:W-:Y:S01]  /*281c0*/  LEA.HI.X.SX32 R7, R34, R3, 0x1, P3 ;  /* 0x0000000322077211 */ /* 0x000fe200018f0eff */
[----:B0-----:R-:W-:Y:S04]  /*281d0*/  STL.64 [R1+0x828], R30 ;  /* 0x0008281e01007387 */ /* 0x001fe80000100a00 */
[----:B------:R0:W-:Y:S04]  /*281e0*/  STL.64 [R1+0xd8], R6 ;  /* 0x0000d80601007387 */ /* 0x0001e80000100a00 */
[----:B------:R-:W1:Y:S01]  /*281f0*/  LDS.128 R32, [R61+0x1000] ;  /* 0x001000003d207984 */ /* 0x000e620000000c00 */
[----:B------:R-:W-:-:S02]  /*28200*/  IMAD R12, R10, 0x1ce, RZ ;  /* 0x000001ce0a0c7824 */ /* 0x000fc400078e02ff */
[----:B------:R-:W-:-:S03]  /*28210*/  IMAD R4, R10, 0xe7, RZ ;  /* 0x000000e70a047824 */ /* 0x000fc600078e02ff */
[----:B0-----:R-:W-:-:S04]  /*28220*/  IADD3 R6, P3, R12, R2, RZ ;  /* 0x000000020c067210 */ /* 0x001fc80007f7e0ff */
[----:B------:R-:W-:Y:S01]  /*28230*/  LEA.HI.X.SX32 R7, R4, R3, 0x1, P3 ;  /* 0x0000000304077211 */ /* 0x000fe200018f0eff */
[----:B------:R-:W-:Y:S01]  /*28240*/  IMAD R0, R10, 0x1d0, RZ ;  /* 0x000001d00a007824 */ /* 0x000fe200078e02ff */
[----:B------:R-:W-:-:S05]  /*28250*/  MOV R56, c[0x0][0x1c8] ;  /* 0x0000720000387a02 */ /* 0x000fca0000000f00 */
[----:B------:R-:W-:Y:S01]  /*28260*/  IMAD R56, R56, 0xe8, RZ ;  /* 0x000000e838387824 */ /* 0x000fe200078e02ff */
[----:B--2---:R-:W-:Y:S04]  /*28270*/  STG.E.U16 [R50.64], R16 ;  /* 0x0000001032007986 */ /* 0x004fe8000c101504 */
[----:B------:R0:W-:Y:S04]  /*28280*/  STG.E.U16 [R42.64], R20 ;  /* 0x000000142a007986 */ /* 0x0001e8000c101504 */
[----:B0-----:R-:W2:Y:S01]  /*28290*/  LDL.LU.64 R42, [R1+0x268] ;  /* 0x00026800012a7983 */ /* 0x001ea20000300a00 */
[----:B------:R-:W-:-:S03]  /*282a0*/  PRMT R20, R20, 0x7632, R20 ;  /* 0x0000763214147816 */ /* 0x000fc60000000014 */
[----:B------:R0:W-:Y:S04]  /*282b0*/  STL.64 [R1+0xd0], R6 ;  /* 0x0000d00601007387 */ /* 0x0001e80000100a00 */
[----:B-1----:R-:W-:Y:S01]  /*282c0*/  STL.64 [R1+0x830], R34 ;  /* 0x0008302201007387 */ /* 0x002fe20000100a00 */
[----:B0-----:R-:W-:-:S04]  /*282d0*/  IADD3 R6, P3, R0, R2, RZ ;  /* 0x0000000200067210 */ /* 0x001fc80007f7e0ff */
[----:B------:R-:W-:Y:S01]  /*282e0*/  LEA.HI.X.SX32 R7, R56, R3, 0x1, P3 ;  /* 0x0000000338077211 */ /* 0x000fe200018f0eff */
[----:B---3--:R0:W-:Y:S04]  /*282f0*/  STG.E.U16 [R54.64], R20 ;  /* 0x0000001436007986 */ /* 0x0081e8000c101504 */
[----:B0-----:R-:W3:Y:S04]  /*28300*/  LDL.LU.64 R54, [R1+0x2a0] ;  /* 0x0002a00001367983 */ /* 0x001ee80000300a00 */
[----:B------:R-:W-:Y:S04]  /*28310*/  STL.64 [R1+0xc8], R6 ;  /* 0x0000c80601007387 */ /* 0x000fe80000100a00 */
[----:B------:R0:W-:Y:S04]  /*28320*/  STG.E.U16 [R46.64], R24 ;  /* 0x000000182e007986 */ /* 0x0001e8000c101504 */
[----:B0-----:R-:W3:Y:S01]  /*28330*/  LDL.LU.64 R46, [R1+0x2b0] ;  /* 0x0002b000012e7983 */ /* 0x001ee20000300a00 */
[----:B------:R-:W-:-:S02]  /*28340*/  IMAD R8, R10, 0x1d2, RZ ;  /* 0x000001d20a087824 */ /* 0x000fc400078e02ff */
[----:B------:R-:W-:-:S03]  /*28350*/  IMAD R4, R10, 0xe9, RZ ;  /* 0x000000e90a047824 */ /* 0x000fc600078e02ff */
[----:B------:R-:W-:Y:S01]  /*28360*/  IADD3 R6, P3, R8, R2, RZ ;  /* 0x0000000208067210 */ /* 0x000fe20007f7e0ff */
[----:B------:R-:W-:Y:S01]  /*28370*/  IMAD R0, R10, 0x1d4, RZ ;  /* 0x000001d40a007824 */ /* 0x000fe200078e02ff */
[----:B------:R-:W-:Y:S02]  /*28380*/  MOV R56, c[0x0][0x1c8] ;  /* 0x0000720000387a02 */ /* 0x000fe40000000f00 */
[----:B------:R-:W-:-:S03]  /*28390*/  LEA.HI.X.SX32 R7, R4, R3, 0x1, P3 ;  /* 0x0000000304077211 */ /* 0x000fc600018f0eff */
[----:B------:R-:W-:Y:S02]  /*283a0*/  IMAD R56, R56, 0xea, RZ ;  /* 0x000000ea38387824 */ /* 0x000fe400078e02ff */
[----:B------:R0:W-:Y:S01]  /*283b0*/  STL.64 [R1+0xc0], R6 ;  /* 0x0000c00601007387 */ /* 0x0001e20000100a00 */
[----:B------:R-:W-:Y:S02]  /*283c0*/  PRMT R24, R24, 0x7632, R24 ;  /* 0x0000763218187816 */ /* 0x000fe40000000018 */
[----:B0-----:R-:W-:-:S03]  /*283d0*/  IADD3 R6, P3, R0, R2, RZ ;  /* 0x0000000200067210 */ /* 0x001fc60007f7e0ff */
[----:B----4-:R-:W-:Y:S01]  /*283e0*/  STG.E.U16 [R38.64], R24 ;  /* 0x0000001826007986 */ /* 0x010fe2000c101504 */
[----:B------:R-:W-:-:S03]  /*283f0*/  LEA.HI.X.SX32 R7, R56, R3, 0x1, P3 ;  /* 0x0000000338077211 */ /* 0x000fc600018f0eff */
[----:B------:R-:W0:Y:S04]  /*28400*/  LDS.128 R36, [R57+0x1000] ;  /* 0x0010000039247984 */ /* 0x000e280000000c00 */
[----:B------:R1:W-:Y:S04]  /*28410*/  STL.64 [R1+0xb8], R6 ;  /* 0x0000b80601007387 */ /* 0x0003e80000100a00 */
[----:B------:R-:W-:Y:S04]  /*28420*/  STL [R1+0x838], R25 ;  /* 0x0008381901007387 */ /* 0x000fe80000100800 */
[----:B------:R-:W4:Y:S01]  /*28430*/  LDL.LU.64 R50, [R1+0x2f8] ;  /* 0x0002f80001327983 */ /* 0x000f220000300a00 */
[----:B------:R-:W-:-:S02]  /*28440*/  IMAD R8, R10, 0x1d6, RZ ;  /* 0x000001d60a087824 */ /* 0x000fc400078e02ff */
[----:B------:R-:W-:-:S03]  /*28450*/  IMAD R4, R10, 0xeb, RZ ;  /* 0x000000eb0a047824 */ /* 0x000fc600078e02ff */
[----:B-1----:R-:W-:Y:S01]  /*28460*/  IADD3 R6, P3, R8, R2, RZ ;  /* 0x0000000208067210 */ /* 0x002fe20007f7e0ff */
[----:B------:R-:W-:Y:S01]  /*28470*/  IMAD R0, R10, 0x1d8, RZ ;  /* 0x000001d80a007824 */ /* 0x000fe200078e02ff */
[----:B------:R-:W-:Y:S02]  /*28480*/  MOV R56, c[0x0][0x1c8] ;  /* 0x0000720000387a02 */ /* 0x000fe40000000f00 */
[----:B------:R-:W-:-:S03]  /*28490*/  LEA.HI.X.SX32 R7, R4, R3, 0x1, P3 ;  /* 0x0000000304077211 */ /* 0x000fc600018f0eff */
[----:B------:R-:W-:Y:S02]  /*284a0*/  IMAD R56, R56, 0xec, RZ ;  /* 0x000000ec38387824 */ /* 0x000fe400078e02ff */
[----:B------:R1:W-:Y:S01]  /*284b0*/  STL.64 [R1+0xb0], R6 ;  /* 0x0000b00601007387 */ /* 0x0003e20000100a00 */
[C---:B------:R-:W-:Y:S02]  /*284c0*/  IMAD R8, R10.reuse, 0x1da, RZ ;  /* 0x000001da0a087824 */ /* 0x040fe400078e02ff */
[----:B------:R-:W-:Y:S01]  /*284d0*/  IMAD R4, R10, 0xed, RZ ;  /* 0x000000ed0a047824 */ /* 0x000fe200078e02ff */
[----:B-1----:R-:W-:-:S04]  /*284e0*/  IADD3 R6, P3, R0, R2, RZ ;  /* 0x0000000200067210 */ /* 0x002fc80007f7e0ff */
[----:B------:R-:W-:Y:S01]  /*284f0*/  LEA.HI.X.SX32 R7, R56, R3, 0x1, P3 ;  /* 0x0000000338077211 */ /* 0x000fe200018f0eff */
[----:B0-----:R-:W-:Y:S04]  /*28500*/  STL.64 [R1+0x840], R38 ;  /* 0x0008402601007387 */ /* 0x001fe80000100a00 */
[----:B------:R0:W-:Y:S02]  /*28510*/  STL.64 [R1+0xa8], R6 ;  /* 0x0000a80601007387 */ /* 0x0001e40000100a00 */
[----:B0-----:R-:W-:-:S04]  /*28520*/  IADD3 R6, P3, R8, R2, RZ ;  /* 0x0000000208067210 */ /* 0x001fc80007f7e0ff */
[----:B------:R-:W-:-:S05]  /*28530*/  LEA.HI.X.SX32 R7, R4, R3, 0x1, P3 ;  /* 0x0000000304077211 */ /* 0x000fca00018f0eff */
[----:B------:R0:W-:Y:S01]  /*28540*/  STL.64 [R1+0xa0], R6 ;  /* 0x0000a00601007387 */ /* 0x0001e20000100a00 */
[----:B------:R-:W-:Y:S01]  /*28550*/  MOV R56, c[0x0][0x1c8] ;  /* 0x0000720000387a02 */ /* 0x000fe20000000f00 */
[----:B------:R-:W-:-:S04]  /*28560*/  IMAD R0, R10, 0x1dc, RZ ;  /* 0x000001dc0a007824 */ /* 0x000fc800078e02ff */
[----:B------:R-:W-:Y:S01]  /*28570*/  IMAD R56, R56, 0xee, RZ ;  /* 0x000000ee38387824 */ /* 0x000fe200078e02ff */
[----:B0-----:R-:W-:Y:S01]  /*28580*/  IADD3 R6, P3, R0, R2, RZ ;  /* 0x0000000200067210 */ /* 0x001fe20007f7e0ff */
[----:B------:R-:W-:-:S03]  /*28590*/  IMAD R8, R10, 0x1de, RZ ;  /* 0x000001de0a087824 */ /* 0x000fc600078e02ff */
[----:B------:R-:W-:Y:S01]  /*285a0*/  LEA.HI.X.SX32 R7, R56, R3, 0x1, P3 ;  /* 0x0000000338077211 */ /* 0x000fe200018f0eff */
[C---:B------:R-:W-:Y:S01]  /*285b0*/  IMAD R4, R10.reuse, 0xef, RZ ;  /* 0x000000ef0a047824 */ /* 0x040fe200078e02ff */
[----:B------:R-:W-:Y:S01]  /*285c0*/  MOV R56, c[0x0][0x1c8] ;  /* 0x0000720000387a02 */ /* 0x000fe20000000f00 */
[----:B------:R-:W-:-:S04]  /*285d0*/  IMAD R0, R10, 0x1e0, RZ ;  /* 0x000001e00a007824 */ /* 0x000fc800078e02ff */
[----:B------:R-:W-:Y:S01]  /*285e0*/  IMAD R56, R56, 0xf0, RZ ;  /* 0x000000f038387824 */ /* 0x000fe200078e02ff */
[----:B--2---:R0:W-:Y:S04]  /*285f0*/  STG.E.U16 [R42.64], R28 ;  /* 0x0000001c2a007986 */ /* 0x0041e8000c101504 */
[----:B------:R-:W1:Y:S01]  /*28600*/  LDS.128 R40, [R58+0x1000] ;  /* 0x001000003a287984 */ /* 0x000e620000000c00 */
[----:B0-----:R-:W-:-:S03]  /*28610*/  PRMT R28, R28, 0x7632, R28 ;  /* 0x000076321c1c7816 */ /* 0x001fc6000000001c */
[----:B-1----:R-:W-:Y:S04]  /*28620*/  STL.64 [R1+0x848], R42 ;  /* 0x0008482a01007387 */ /* 0x002fe80000100a00 */
[----:B---3--:R0:W-:Y:S04]  /*28630*/  STG.E.U16 [R54.64], R28 ;  /* 0x0000001c36007986 */ /* 0x0081e8000c101504 */
[----:B0-----:R-:W2:Y:S04]  /*28640*/  LDL.LU.64 R54, [R1+0x330] ;  /* 0x0003300001367983 */ /* 0x001ea80000300a00 */
[----:B------:R-:W-:Y:S04]  /*28650*/  STG.E.U16 [R46.64], R32 ;  /* 0x000000202e007986 */ /* 0x000fe8000c101504 */
[----:B------:R-:W0:Y:S04]  /*28660*/  LDS.128 R44, [R60+0x1800] ;  /* 0x001800003c2c7984 */ /* 0x000e280000000c00 */
[----:B------:R1:W-:Y:S04]  /*28670*/  STL.64 [R1+0x98], R6 ;  /* 0x0000980601007387 */ /* 0x0003e80000100a00 */
[----:B------:R-:W3:Y:S04]  /*28680*/  LDL.LU.64 R26, [R1+0x328] ;  /* 0x00032800011a7983 */ /* 0x000ee80000300a00 */
[----:B------:R-:W3:Y:S01]  /*28690*/  LDL.LU.64 R22, [R1+0x320] ;  /* 0x0003200001167983 */ /* 0x000ee20000300a00 */
[----:B-1----:R-:W-:-:S04]  /*286a0*/  IADD3 R6, P3, R8, R2, RZ ;  /* 0x0000000208067210 */ /* 0x002fc80007f7e0ff */
[----:B------:R-:W-:-:S05]  /*286b0*/  LEA.HI.X.SX32 R7, R4, R3, 0x1, P3 ;  /* 0x0000000304077211 */ /* 0x000fca00018f0eff */
[----:B------:R1:W-:Y:S02]  /*286c0*/  STL.64 [R1+0x90], R6 ;  /* 0x0000900601007387 */ /* 0x0003e40000100a00 */
[----:B-1----:R-:W-:-:S04]  /*286d0*/  IADD3 R6, P3, R0, R2, RZ ;  /* 0x0000000200067210 */ /* 0x002fc80007f7e0ff */
[----:B------:R-:W-:Y:S01]  /*286e0*/  LEA.HI.X.SX32 R7, R56, R3, 0x1, P3 ;  /* 0x0000000338077211 */ /* 0x000fe200018f0eff */
[----:B0-----:R-:W-:Y:S04]  /*286f0*/  STL.64 [R1+0x850], R46 ;  /* 0x0008502e01007387 */ /* 0x001fe80000100a00 */
[----:B------:R-:W3:Y:S04]  /*28700*/  LDL.LU.64 R18, [R1+0x350] ;  /* 0x0003500001127983 */ /* 0x000ee80000300a00 */
[----:B------:R0:W-:Y:S04]  /*28710*/  STL.64 [R1+0x88], R6 ;  /* 0x0000880601007387 */ /* 0x0001e80000100a00 */
[----:B------:R-:W3:Y:S01]  /*28720*/  LDL.LU.64 R14, [R1+0x348] ;  /* 0x00034800010e7983 */ /* 0x000ee20000300a00 */
[----:B------:R-:W-:Y:S01]  /*28730*/  PRMT R32, R32, 0x7632, R32 ;  /* 0x0000763220207816 */ /* 0x000fe20000000020 */
[----:B------:R-:W-:-:S02]  /*28740*/  IMAD R8, R10, 0x1e2, RZ ;  /* 0x000001e20a087824 */ /* 0x000fc400078e02ff */
[----:B------:R-:W-:Y:S01]  /*28750*/  IMAD R4, R10, 0xf1, RZ ;  /* 0x000000f10a047824 */ /* 0x000fe200078e02ff */
[----:B------:R-:W-:Y:S01]  /*28760*/  MOV R56, c[0x0][0x1c8] ;  /* 0x0000720000387a02 */ /* 0x000fe20000000f00 */
[----:B----4-:R-:W-:Y:S04]  /*28770*/  STG.E.U16 [R50.64], R32 ;  /* 0x0000002032007986 */ /* 0x010fe8000c101504 */
[----:B------:R-:W1:Y:S01]  /*28780*/  LDS.128 R48, [R61+0x1800] ;  /* 0x001800003d307984 */ /* 0x000e620000000c00 */
[----:B0-----:R-:W-:Y:S01]  /*28790*/  IADD3 R6, P3, R8, R2, RZ ;  /* 0x0000000208067210 */ /* 0x001fe20007f7e0ff */
[----:B------:R-:W-:Y:S02]  /*287a0*/  IMAD R0, R10, 0x1e4, RZ ;  /* 0x000001e40a007824 */ /* 0x000fe400078e02ff */
[----:B------:R-:W4:Y:S01]  /*287b0*/  LDL.LU.64 R52, [R1+0x370] ;  /* 0x0003700001347983 */ /* 0x000f220000300a00 */
[----:B------:R-:W-:Y:S01]  /*287c0*/  LEA.HI.X.SX32 R7, R4, R3, 0x1, P3 ;  /* 0x0000000304077211 */ /* 0x000fe200018f0eff */
[----:B------:R-:W-:-:S04]  /*287d0*/  IMAD R56, R56, 0xf2, RZ ;  /* 0x000000f238387824 */ /* 0x000fc800078e02ff */
[----:B------:R0:W-:Y:S01]  /*287e0*/  STL.64 [R1+0x80], R6 ;  /* 0x0000800601007387 */ /* 0x0001e20000100a00 */
[C---:B------:R-:W-:Y:S02]  /*287f0*/  IMAD R8, R10.reuse, 0x1e6, RZ ;  /* 0x000001e60a087824 */ /* 0x040fe400078e02ff */
[----:B------:R-:W-:Y:S01]  /*28800*/  IMAD R12, R10, 0xf3, RZ ;  /* 0x000000f30a0c7824 */ /* 0x000fe200078e02ff */
[----:B0-----:R-:W-:-:S04]  /*28810*/  IADD3 R6, P3, R0, R2, RZ ;  /* 0x0000000200067210 */ /* 0x001fc80007f7e0ff */
[----:B------:R-:W-:Y:S01]  /*28820*/  LEA.HI.X.SX32 R7, R56, R3, 0x1, P3 ;  /* 0x0000000338077211 */ /* 0x000fe200018f0eff */
[----:B------:R-:W-:Y:S01]  /*28830*/  IMAD R4, R10, 0x1e8, RZ ;  /* 0x000001e80a047824 */ /* 0x000fe200078e02ff */
[----:B------:R-:W-:Y:S01]  /*28840*/  MOV R56, c[0x0][0x1c8] ;  /* 0x0000720000387a02 */ /* 0x000fe20000000f00 */
[----:B-1----:R-:W-:Y:S04]  /*28850*/  STL.64 [R1+0x858], R50 ;  /* 0x0008583201007387 */ /* 0x002fe80000100a00 */
[----:B------:R0:W-:Y:S01]  /*28860*/  STL.64 [R1+0x78], R6 ;  /* 0x0000780601007387 */ /* 0x0001e20000100a00 */
[----:B------:R-:W-:Y:S01]  /*28870*/  IMAD R56, R56, 0xf4, RZ ;  /* 0x000000f438387824 */ /* 0x000fe200078e02ff */
[----:B0-----:R-:W-:-:S04]  /*28880*/  IADD3 R6, P3, R8, R2, RZ ;  /* 0x0000000208067210 */ /* 0x001fc80007f7e0ff */
[----:B------:R-:W-:Y:S01]  /*28890*/  LEA.HI.X.SX32 R7, R12, R3, 0x1, P3 ;  /* 0x000000030c077211 */ /* 0x000fe200018f0eff */
[C---:B------:R-:W-:Y:S02]  /*288a0*/  IMAD R0, R10.reuse, 0x1ea, RZ ;  /* 0x000001ea0a007824 */ /* 0x040fe400078e02ff */
[C---:B------:R-:W-:Y:S02]  /*288b0*/  IMAD R8, R10.reuse, 0xf5, RZ ;  /* 0x000000f50a087824 */ /* 0x040fe400078e02ff */
[----:B------:R-:W-:Y:S01]  /*288c0*/  IMAD R12, R10, 0xf7, RZ ;  /* 0x000000f70a0c7824 */ /* 0x000fe200078e02ff */
[----:B------:R-:W0:Y:S01]  /*288d0*/  S2R R28, SR_TID.X ;  /* 0x00000000001c7919 */ /* 0x000e220000002100 */
[----:B------:R-:W-:Y:S01]  /*288e0*/  IMAD R59, R59, 0xfa, RZ ;  /* 0x000000fa3b3b7824 */ /* 0x000fe200078e02ff */
[----:B------:R-:W-:-:S05]  /*288f0*/  MOV R11, c[0x0][0x1c8] ;  /* 0x00007200000b7a02 */ /* 0x000fca0000000f00 */
[----:B------:R-:W-:Y:S02]  /*28900*/  IMAD R11, R11, 0xfc, RZ ;  /* 0x000000fc0b0b7824 */ /* 0x000fe400078e02ff */
[----:B------:R-:W-:Y:S01]  /*28910*/  IMAD R60, R10, 0x1fc, RZ ;  /* 0x000001fc0a3c7824 */ /* 0x000fe200078e02ff */
[----:B0-----:R-:W-:Y:S01]  /*28920*/  SHF.L.U32 R16, R28, 0x4, RZ ;  /* 0x000000041c107819 */ /* 0x001fe200000006ff */
[----:B--2---:R0:W-:Y:S04]  /*28930*/  STG.E.U16 [R54.64], R36 ;  /* 0x0000002436007986 */ /* 0x0041e8000c101504 */
[----:B0-----:R-:W2:Y:S04]  /*28940*/  LDL.LU.64 R54, [R1+0x368] ;  /* 0x0003680001367983 */ /* 0x001ea80000300a00 */
[----:B------:R0:W-:Y:S02]  /*28950*/  STL.64 [R1+0x70], R6 ;  /* 0x0000700601007387 */ /* 0x0001e40000100a00 */
[----:B0-----:R-:W-:-:S04]  /*28960*/  IADD3 R6, P3, R4, R2, RZ ;  /* 0x0000000204067210 */ /* 0x001fc80007f7e0ff */
[----:B------:R-:W-:-:S05]  /*28970*/  LEA.HI.X.SX32 R7, R56, R3, 0x1, P3 ;  /* 0x0000000338077211 */ /* 0x000fca00018f0eff */
[----:B------:R0:W-:Y:S01]  /*28980*/  STL.64 [R1+0x68], R6 ;  /* 0x0000680601007387 */ /* 0x0001e20000100a00 */
[----:B------:R-:W-:Y:S01]  /*28990*/  MOV R56, c[0x0][0x1c8] ;  /* 0x0000720000387a02 */ /* 0x000fe20000000f00 */
[----:B------:R-:W-:Y:S01]  /*289a0*/  IMAD R4, R10, 0x1ec, RZ ;  /* 0x000001ec0a047824 */ /* 0x000fe200078e02ff */
[----:B0-----:R-:W-:-:S04]  /*289b0*/  IADD3 R6, P3, R0, R2, RZ ;  /* 0x0000000200067210 */ /* 0x001fc80007f7e0ff */
[----:B------:R-:W-:Y:S01]  /*289c0*/  LEA.HI.X.SX32 R7, R8, R3, 0x1, P3 ;  /* 0x0000000308077211 */ /* 0x000fe200018f0eff */
[----:B------:R-:W-:-:S04]  /*289d0*/  IMAD R56, R56, 0xf6, RZ ;  /* 0x000000f638387824 */ /* 0x000fc800078e02ff */
[----:B------:R0:W-:Y:S01]  /*289e0*/  STL.64 [R1+0x60], R6 ;  /* 0x0000600601007387 */ /* 0x0001e20000100a00 */
[----:B------:R-:W-:Y:S01]  /*289f0*/  IMAD R0, R10, 0x1ee, RZ ;  /* 0x000001ee0a007824 */ /* 0x000fe200078e02ff */
[----:B0-----:R-:W-:-:S04]  /*28a00*/  IADD3 R6, P3, R4, R2, RZ ;  /* 0x0000000204067210 */ /* 0x001fc80007f7e0ff */
[----:B------:R-:W-:-:S05]  /*28a10*/  LEA.HI.X.SX32 R7, R56, R3, 0x1, P3 ;  /* 0x0000000338077211 */ /* 0x000fca00018f0eff */
        /* <DEDUP_REMOVED lines=9> */
[----:B---3--:R-:W-:Y:S01]  /*28ab0*/  STG.E.U16 [R26.64], R36 ;  /* 0x000000241a007986 */ /* 0x008fe2000c101504 */
[----:B0-----:R-:W-:-:S04]  /*28ac0*/  IADD3 R6, P3, R4, R2, RZ ;  /* 0x0000000204067210 */ /* 0x001fc80007f7e0ff */
[----:B------:R-:W-:Y:S01]  /*28ad0*/  LEA.HI.X.SX32 R7, R56, R3, 0x1, P3 ;  /* 0x0000000338077211 */ /* 0x000fe200018f0eff */
[----:B------:R0:W-:Y:S01]  /*28ae0*/  STG.E.U16 [R22.64], R40 ;  /* 0x0000002816007986 */ /* 0x0001e2000c101504 */
[----:B------:R-:W-:-:S03]  /*28af0*/  IMAD R4, R10, 0xf9, RZ ;  /* 0x000000f90a047824 */ /* 0x000fc600078e02ff */
[----:B------:R1:W-:Y:S01]  /*28b00*/  STL.64 [R1+0x48], R6 ;  /* 0x0000480601007387 */ /* 0x0003e20000100a00 */
[----:B------:R-:W-:Y:S01]  /*28b10*/  IMAD R0, R10, 0x1f4, RZ ;  /* 0x000001f40a007824 */ /* 0x000fe200078e02ff */
[----:B0-----:R-:W-:Y:S02]  /*28b20*/  PRMT R40, R40, 0x7632, R40 ;  /* 0x0000763228287816 */ /* 0x001fe40000000028 */
[----:B-1----:R-:W-:-:S03]  /*28b30*/  IADD3 R6, P3, R8, R2, RZ ;  /* 0x0000000208067210 */ /* 0x002fc60007f7e0ff */
[----:B------:R-:W-:Y:S01]  /*28b40*/  STG.E.U16 [R18.64], R40 ;  /* 0x0000002812007986 */ /* 0x000fe2000c101504 */
[----:B------:R-:W-:-:S03]  /*28b50*/  LEA.HI.X.SX32 R7, R4, R3, 0x1, P3 ;  /* 0x0000000304077211 */ /* 0x000fc600018f0eff */
[----:B------:R0:W-:Y:S04]  /*28b60*/  STG.E.U16 [R14.64], R44 ;  /* 0x0000002c0e007986 */ /* 0x0001e8000c101504 */
[----:B------:R1:W-:Y:S04]  /*28b70*/  STL.64 [R1+0x40], R6 ;  /* 0x0000400601007387 */ /* 0x0003e80000100a00 */
[----:B0-----:R-:W0:Y:S01]  /*28b80*/  S2R R15, SR_TID.X ;  /* 0x00000000000f7919 */ /* 0x001e220000002100 */
[----:B-1----:R-:W-:Y:S01]  /*28b90*/  IADD3 R6, P3, R0, R2, RZ ;  /* 0x0000000200067210 */ /* 0x002fe20007f7e0ff */
[----:B------:R-:W-:-:S03]  /*28ba0*/  IMAD R8, R10, 0x1f6, RZ ;  /* 0x000001f60a087824 */ /* 0x000fc600078e02ff */
[----:B------:R-:W-:Y:S01]  /*28bb0*/  LEA.HI.X.SX32 R7, R59, R3, 0x1, P3 ;  /* 0x000000033b077211 */ /* 0x000fe200018f0eff */
[----:B------:R-:W-:-:S04]  /*28bc0*/  IMAD R12, R10, 0xfb, RZ ;  /* 0x000000fb0a0c7824 */ /* 0x000fc800078e02ff */
[----:B------:R1:W-:Y:S01]  /*28bd0*/  STL.64 [R1+0x38], R6 ;  /* 0x0000380601007387 */ /* 0x0003e20000100a00 */
[----:B------:R-:W-:-:S03]  /*28be0*/  IMAD R4, R10, 0x1f8, RZ ;  /* 0x000001f80a047824 */ /* 0x000fc600078e02ff */
[----:B------:R-:W3:Y:S01]  /*28bf0*/  LDL.LU R27, [R1+0x5cc] ;  /* 0x0005cc00011b7983 */ /* 0x000ee20000300800 */
[----:B-1----:R-:W-:-:S04]  /*28c00*/  IADD3 R6, P3, R8, R2, RZ ;  /* 0x0000000208067210 */ /* 0x002fc80007f7e0ff */
[----:B------:R-:W-:Y:S02]  /*28c10*/  LEA.HI.X.SX32 R7, R12, R3, 0x1, P3 ;  /* 0x000000030c077211 */ /* 0x000fe400018f0eff */
[----:B------:R-:W-:-:S03]  /*28c20*/  IADD3 R14, P3, R4, R2, RZ ;  /* 0x00000002040e7210 */ /* 0x000fc60007f7e0ff */
[----:B------:R0:W-:Y:S01]  /*28c30*/  STL.64 [R1+0x30], R6 ;  /* 0x0000300601007387 */ /* 0x0001e20000100a00 */
[----:B------:R-:W-:Y:S01]  /*28c40*/  LOP3.LUT R0, R16, 0x70, RZ, 0xc0, !PT ;  /* 0x0000007010007812 */ /* 0x000fe200078ec0ff */
[----:B------:R-:W-:Y:S01]  /*28c50*/  IMAD R4, R10, 0x1fa, RZ ;  /* 0x000001fa0a047824 */ /* 0x000fe200078e02ff */
[----:B0-----:R-:W-:Y:S01]  /*28c60*/  LOP3.LUT R7, R15, 0x60, RZ, 0xc0, !PT ;  /* 0x000000600f077812 */ /* 0x001fe200078ec0ff */
[----:B------:R-:W3:Y:S01]  /*28c70*/  LDL.LU R6, [R1+0x58c] ;  /* 0x00058c0001067983 */ /* 0x000ee20000300800 */
[----:B------:R-:W-:Y:S02]  /*28c80*/  LEA.HI.X.SX32 R15, R11, R3, 0x1, P3 ;  /* 0x000000030b0f7211 */ /* 0x000fe400018f0eff */
[----:B------:R-:W-:Y:S02]  /*28c90*/  LEA R0, R7, R0, 0x2 ;  /* 0x0000000007007211 */ /* 0x000fe400078e10ff */
[----:B------:R-:W3:Y:S01]  /*28ca0*/  LDL.LU R7, [R1+0x3f0] ;  /* 0x0003f00001077983 */ /* 0x000ee20000300800 */
[----:B------:R-:W-:-:S03]  /*28cb0*/  MOV R11, c[0x0][0x1c8] ;  /* 0x00007200000b7a02 */ /* 0x000fc60000000f00 */
[----:B------:R-:W3:Y:S04]  /*28cc0*/  LDL.LU.64 R22, [R1+0x3e8] ;  /* 0x0003e80001167983 */ /* 0x000ee80000300a00 */
[----:B------:R0:W-:Y:S01]  /*28cd0*/  STL.64 [R1+0x28], R14 ;  /* 0x0000280e01007387 */ /* 0x0001e20000100a00 */
[----:B------:R-:W-:-:S03]  /*28ce0*/  IMAD R11, R11, 0xfe, RZ ;  /* 0x000000fe0b0b7824 */ /* 0x000fc600078e02ff */
[----:B------:R-:W3:Y:S01]  /*28cf0*/  LDL.LU.64 R50, [R1+0x3e0] ;  /* 0x0003e00001327983 */ /* 0x000ee20000300a00 */
[----:B0-----:R-:W-:Y:S01]  /*28d00*/  IADD3 R14, P3, R4, R2, RZ ;  /* 0x00000002040e7210 */ /* 0x001fe20007f7e0ff */
[----:B------:R-:W-:-:S05]  /*28d10*/  IMAD R4, R10, 0xfd, RZ ;  /* 0x000000fd0a047824 */ /* 0x000fca00078e02ff */
[----:B------:R-:W-:Y:S02]  /*28d20*/  LEA.HI.X.SX32 R15, R4, R3, 0x1, P3 ;  /* 0x00000003040f7211 */ /* 0x000fe400018f0eff */
[----:B------:R-:W-:-:S04]  /*28d30*/  IADD3 R60, P3, R60, R2, RZ ;  /* 0x000000023c3c7210 */ /* 0x000fc80007f7e0ff */
[----:B------:R-:W-:Y:S02]  /*28d40*/  LEA.HI.X.SX32 R61, R11, R3, 0x1, P3 ;  /* 0x000000030b3d7211 */ /* 0x000fe400018f0eff */
[----:B------:R-:W0:Y:S01]  /*28d50*/  S2R R11, SR_TID.X ;  /* 0x00000000000b7919 */ /* 0x000e220000002100 */
[----:B------:R-:W-:-:S03]  /*28d60*/  IMAD R4, R10, 0x1fe, RZ ;  /* 0x000001fe0a047824 */ /* 0x000fc600078e02ff */
[----:B------:R1:W-:Y:S02]  /*28d70*/  STL.64 [R1+0x20], R14 ;  /* 0x0000200e01007387 */ /* 0x0003e40000100a00 */
[----:B------:R-:W-:Y:S02]  /*28d80*/  IADD3 R2, P3, R4, R2, RZ ;  /* 0x0000000204027210 */ /* 0x000fe40007f7e0ff */
[----:B------:R-:W3:Y:S01]  /*28d90*/  LDL.LU.64 R46, [R1+0x3d8] ;  /* 0x0003d800012e7983 */ /* 0x000ee20000300a00 */
[----:B------:R-:W-:-:S03]  /*28da0*/  LEA R4, R10, -R10, 0x8 ;  /* 0x8000000a0a047211 */ /* 0x000fc600078e40ff */
[----:B------:R-:W3:Y:S01]  /*28db0*/  LDL.LU.64 R18, [R1+0x3d0] ;  /* 0x0003d00001127983 */ /* 0x000ee20000300a00 */
[----:B------:R-:W-:-:S03]  /*28dc0*/  LEA.HI.X.SX32 R3, R4, R3, 0x1, P3 ;  /* 0x0000000304037211 */ /* 0x000fc600018f0eff */
[----:B------:R-:W3:Y:S04]  /*28dd0*/  LDL.LU.64 R42, [R1+0x3c8] ;  /* 0x0003c800012a7983 */ /* 0x000ee80000300a00 */
[----:B------:R-:W3:Y:S01]  /*28de0*/  LDL.LU R32, [R1+0x14] ;  /* 0x0000140001207983 */ /* 0x000ee20000300800 */
[----:B0-----:R-:W-:-:S03]  /*28df0*/  LOP3.LUT R11, R11, 0x18, RZ, 0xc0, !PT ;  /* 0x000000180b0b7812 */ /* 0x001fc600078ec0ff */
[----:B------:R0:W-:Y:S04]  /*28e00*/  STL.64 [R1+0x7c8], R60 ;  /* 0x0007c83c01007387 */ /* 0x0001e80000100a00 */
[----:B------:R-:W3:Y:S01]  /*28e10*/  LDL.LU.64 R38, [R1+0x3b8] ;  /* 0x0003b80001267983 */ /* 0x000ee20000300a00 */
[----:B------:R-:W-:-:S03]  /*28e20*/  LEA.HI R16, R11, R0, RZ, 0x1f ;  /* 0x000000000b107211 */ /* 0x000fc600078ff8ff */
[----:B-1----:R-:W3:Y:S04]  /*28e30*/  LDL.LU.64 R14, [R1+0x3b0] ;  /* 0x0003b000010e7983 */ /* 0x002ee80000300a00 */
[----:B0-----:R-:W3:Y:S04]  /*28e40*/  LDL.LU.64 R60, [R1+0x3a8] ;  /* 0x0003a800013c7983 */ /* 0x001ee80000300a00 */
[----:B------:R-:W3:Y:S04]  /*28e50*/  LDL.LU.64 R10, [R1+0x3a0] ;  /* 0x0003a000010a7983 */ /* 0x000ee80000300a00 */
[----:B------:R0:W-:Y:S04]  /*28e60*/  STL.64 [R1+0x7d0], R2 ;  /* 0x0007d00201007387 */ /* 0x0001e80000100a00 */
[----:B0-----:R-:W3:Y:S01]  /*28e70*/  LDL.LU.64 R2, [R1+0x3c0] ;  /* 0x0003c00001027983 */ /* 0x001ee20000300a00 */
[----:B------:R-:W-:-:S03]  /*28e80*/  PRMT R44, R44, 0x7632, R44 ;  /* 0x000076322c2c7816 */ /* 0x000fc6000000002c */
[----:B------:R-:W3:Y:S04]  /*28e90*/  LDL.LU.64 R24, [R1+0x398] ;  /* 0x0003980001187983 */ /* 0x000ee80000300a00 */
[----:B----4-:R-:W-:Y:S04]  /*28ea0*/  STG.E.U16 [R52.64], R44 ;  /* 0x0000002c34007986 */ /* 0x010fe8000c101504 */
[----:B------:R-:W4:Y:S04]  /*28eb0*/  LDL.LU.64 R34, [R1+0x390] ;  /* 0x0003900001227983 */ /* 0x000f280000300a00 */
[----:B--2---:R0:W-:Y:S04]  /*28ec0*/  STG.E.U16 [R54.64], R48 ;  /* 0x0000003036007986 */ /* 0x0041e8000c101504 */
[----:B------:R-:W1:Y:S04]  /*28ed0*/  LDS.128 R52, [R57+0x1800] ;  /* 0x0018000039347984 */ /* 0x000e680000000c00 */
[----:B------:R-:W2:Y:S01]  /*28ee0*/  LDS.128 R56, [R58+0x1800] ;  /* 0x001800003a387984 */ /* 0x000ea20000000c00 */
[----:B0-----:R-:W-:-:S02]  /*28ef0*/  PRMT R48, R48, 0x7632, R48 ;  /* 0x0000763230307816 */ /* 0x001fc40000000030 */
[----:B-1----:R-:W-:Y:S02]  /*28f00*/  PRMT R4, R52, 0x7632, R4 ;  /* 0x0000763234047816 */ /* 0x002fe40000000004 */
[----:B--2---:R-:W-:Y:S02]  /*28f10*/  PRMT R0, R56, 0x7632, R0 ;  /* 0x0000763238007816 */ /* 0x004fe40000000000 */
[----:B---3--:R-:W-:Y:S02]  /*28f20*/  FSEL R8, R27, -INF , P6 ;  /* 0xff8000001b087808 */ /* 0x008fe40003000000 */
[C---:B------:R-:W-:Y:S02]  /*28f30*/  LOP3.LUT P5, RZ, R6.reuse, 0x8, RZ, 0xc0, !PT ;  /* 0x0000000806ff7812 */ /* 0x040fe400078ac0ff */
[----:B------:R-:W-:Y:S02]  /*28f40*/  LOP3.LUT P6, RZ, R6, 0x10, RZ, 0xc0, !PT ;  /* 0x0000001006ff7812 */ /* 0x000fe400078cc0ff */
[----:B------:R-:W-:-:S02]  /*28f50*/  FSETP.NEU.AND P3, PT, R7, RZ, PT ;  /* 0x000000ff0700720b */ /* 0x000fc40003f6d000 */
[----:B------:R-:W2:Y:S04]  /*28f60*/  LDL.LU.64 R6, [R1+0x388] ;  /* 0x0003880001067983 */ /* 0x000ea80000300a00 */
[----:B------:R-:W3:Y:S04]  /*28f70*/  LDL.LU R20, [R1+0x4] ;  /* 0x0000040001147983 */ /* 0x000ee80000300800 */
[----:B------:R0:W-:Y:S04]  /*28f80*/  STG.E.U16 [R22.64], R48 ;  /* 0x0000003016007986 */ /* 0x0001e8000c101504 */
[----:B------:R-:W3:Y:S04]  /*28f90*/  LDL.LU.64 R30, [R1+0x380] ;  /* 0x00038000011e7983 */ /* 0x000ee80000300a00 */
[----:B------:R1:W-:Y:S04]  /*28fa0*/  STG.E.U16 [R50.64], R52 ;  /* 0x0000003432007986 */ /* 0x0003e8000c101504 */
[----:B------:R-:W3:Y:S04]  /*28fb0*/  LDL.LU.64 R26, [R1+0x378] ;  /* 0x00037800011a7983 */ /* 0x000ee80000300a00 */
[----:B0-----:R-:W3:Y:S04]  /*28fc0*/  LDL.LU.64 R22, [R1+0x360] ;  /* 0x0003600001167983 */ /* 0x001ee80000300a00 */
[----:B-1----:R-:W3:Y:S04]  /*28fd0*/  LDL.LU.64 R50, [R1+0x858] ;  /* 0x0008580001327983 */ /* 0x002ee80000300a00 */
[----:B------:R0:W-:Y:S04]  /*28fe0*/  STG.E.U16 [R46.64], R4 ;  /* 0x000000042e007986 */ /* 0x0001e8000c101504 */
[----:B------:R1:W-:Y:S04]  /*28ff0*/  STG.E.U16 [R18.64], R56 ;  /* 0x0000003812007986 */ /* 0x0003e8000c101504 */
[----:B------:R1:W-:Y:S01]  /*29000*/  STG.E.U16 [R42.64], R0 ;  /* 0x000000002a007986 */ /* 0x0003e2000c101504 */
[----:B0-----:R-:W-:-:S03]  /*29010*/  PRMT R4, R32, 0x7632, R4 ;  /* 0x0000763220047816 */ /* 0x001fc60000000004 */
[----:B------:R-:W3:Y:S04]  /*29020*/  LDL.LU.64 R46, [R1+0x850] ;  /* 0x00085000012e7983 */ /* 0x000ee80000300a00 */
[----:B-1----:R-:W3:Y:S01]  /*29030*/  LDL.LU.64 R18, [R1+0x340] ;  /* 0x0003400001127983 */ /* 0x002ee20000300a00 */
[----:B------:R-:W-:-:S03]  /*29040*/  PRMT R0, R5, 0x7632, R0 ;  /* 0x0000763205007816 */ /* 0x000fc60000000000 */
[----:B------:R-:W3:Y:S04]  /*29050*/  LDL.LU.64 R42, [R1+0x848] ;  /* 0x00084800012a7983 */ /* 0x000ee80000300a00 */
[----:B------:R0:W-:Y:S04]  /*29060*/  STG.E.U16 [R2.64], R32 ;  /* 0x0000002002007986 */ /* 0x0001e8000c101504 */
[----:B------:R1:W-:Y:S04]  /*29070*/  STG.E.U16 [R38.64], R4 ;  /* 0x0000000426007986 */ /* 0x0003e8000c101504 */
[----:B------:R4:W-:Y:S04]  /*29080*/  STG.E.U16 [R14.64], R5 ;  /* 0x000000050e007986 */ /* 0x0009e8000c101504 */
[----:B0-----:R-:W3:Y:S04]  /*29090*/  LDL.LU.64 R2, [R1+0x310] ;  /* 0x0003100001027983 */ /* 0x001ee80000300a00 */
[----:B-1----:R-:W3:Y:S01]  /*290a0*/  LDL.LU.64 R38, [R1+0x840] ;  /* 0x0008400001267983 */ /* 0x002ee20000300a00 */
[----:B------:R-:W-:-:S03]  /*290b0*/  PRMT R4, R9, 0x7632, R4 ;  /* 0x0000763209047816 */ /* 0x000fc60000000004 */
[----:B----4-:R-:W4:Y:S04]  /*290c0*/  LDL.LU.64 R14, [R1+0x308] ;  /* 0x00030800010e7983 */ /* 0x010f280000300a00 */
[----:B------:R0:W-:Y:S04]  /*290d0*/  STG.E.U16 [R60.64], R0 ;  /* 0x000000003c007986 */ /* 0x0001e8000c101504 */
[----:B------:R1:W-:Y:S04]  /*290e0*/  STG.E.U16 [R10.64], R9 ;  /* 0x000000090a007986 */ /* 0x0003e8000c101504 */
[----:B0-----:R-:W4:Y:S04]  /*290f0*/  LDL.LU.64 R60, [R1+0x300] ;  /* 0x00030000013c7983 */ /* 0x001f280000300a00 */
[----:B-1----:R-:W4:Y:S04]  /*29100*/  LDL.LU.64 R10, [R1+0x2f0] ;  /* 0x0002f000010a7983 */ /* 0x002f280000300a00 */
[----:B------:R0:W-:Y:S04]  /*29110*/  STL.64 [R1+0x7d8], R8 ;  /* 0x0007d80801007387 */ /* 0x0001e80000100a00 */
[----:B0-----:R-:W4:Y:S01]  /*29120*/  LDL.LU.64 R8, [R1+0x358] ;  /* 0x0003580001087983 */ /* 0x001f220000300a00 */
[----:B------:R-:W-:-:S03]  /*29130*/  PRMT R0, R13, 0x7632, R0 ;  /* 0x000076320d007816 */ /* 0x000fc60000000000 */
[----:B------:R0:W-:Y:S04]  /*29140*/  STG.E.U16 [R24.64], R4 ;  /* 0x0000000418007986 */ /* 0x0001e8000c101504 */
[----:B------:R1:W-:Y:S04]  /*29150*/  STG.E.U16 [R34.64], R13 ;  /* 0x0000000d22007986 */ /* 0x0003e8000c101504 */
[----:B0-----:R-:W4:Y:S04]  /*29160*/  LDL.LU R25, [R1+0x838] ;  /* 0x0008380001197983 */ /* 0x001f280000300800 */
[----:B-1----:R-:W4:Y:S04]  /*29170*/  LDL.LU.64 R34, [R1+0x830] ;  /* 0x0008300001227983 */ /* 0x002f280000300a00 */
[----:B------:R-:W4:Y:S04]  /*29180*/  LDL.LU.64 R12, [R1+0x318] ;  /* 0x00031800010c7983 */ /* 0x000f280000300a00 */
[----:B--2---:R0:W-:Y:S01]  /*29190*/  STG.E.U16 [R6.64], R0 ;  /* 0x0000000006007986 */ /* 0x0041e2000c101504 */
[----:B---3--:R-:W-:-:S03]  /*291a0*/  PRMT R4, R20, 0x7632, R4 ;  /* 0x0000763214047816 */ /* 0x008fc60000000004 */
[----:B0-----:R-:W2:Y:S01]  /*291b0*/  LDL.LU.64 R6, [R1+0x2e8] ;  /* 0x0002e80001067983 */ /* 0x001ea20000300a00 */
[----:B------:R-:W-:-:S03]  /*291c0*/  PRMT R0, R17, 0x7632, R0 ;  /* 0x0000763211007816 */ /* 0x000fc60000000000 */
[----:B------:R0:W-:Y:S04]  /*291d0*/  STG.E.U16 [R30.64], R20 ;  /* 0x000000141e007986 */ /* 0x0001e8000c101504 */
[----:B------:R1:W-:Y:S04]  /*291e0*/  STG.E.U16 [R26.64], R4 ;  /* 0x000000041a007986 */ /* 0x0003e8000c101504 */
[----:B------:R3:W-:Y:S04]  /*291f0*/  STG.E.U16 [R22.64], R17 ;  /* 0x0000001116007986 */ /* 0x0007e8000c101504 */
[----:B0-----:R-:W2:Y:S04]  /*29200*/  LDL.LU.64 R30, [R1+0x828] ;  /* 0x00082800011e7983 */ /* 0x001ea80000300a00 */
[----:B-1----:R-:W2:Y:S04]  /*29210*/  LDL.LU.64 R26, [R1+0x820] ;  /* 0x00082000011a7983 */ /* 0x002ea80000300a00 */
[----:B---3--:R-:W3:Y:S01]  /*29220*/  LDL.LU.64 R22, [R1+0x818] ;  /* 0x0008180001167983 */ /* 0x008ee20000300a00 */
[----:B------:R-:W-:-:S03]  /*29230*/  PRMT R4, R21, 0x7632, R4 ;  /* 0x0000763215047816 */ /* 0x000fc60000000004 */
[----:B------:R0:W-:Y:S04]  /*29240*/  STL [R1+0x7e0], R16 ;  /* 0x0007e01001007387 */ /* 0x0001e80000100800 */
[----:B0-----:R-:W2:Y:S04]  /*29250*/  LDL.LU.64 R16, [R1+0x2c8] ;  /* 0x0002c80001107983 */ /* 0x001ea80000300a00 */
[----:B----4-:R0:W-:Y:S04]  /*29260*/  STG.E.U16 [R8.64], R0 ;  /* 0x0000000008007986 */ /* 0x0101e8000c101504 */
[----:B------:R1:W-:Y:S04]  /*29270*/  STG.E.U16 [R18.64], R21 ;  /* 0x0000001512007986 */ /* 0x0003e8000c101504 */
[----:B0-----:R-:W4:Y:S04]  /*29280*/  LDL.LU.64 R8, [R1+0x2c0] ;  /* 0x0002c00001087983 */ /* 0x001f280000300a00 */
[----:B-1----:R-:W2:Y:S04]  /*29290*/  LDL.LU.64 R18, [R1+0x810] ;  /* 0x0008100001127983 */ /* 0x002ea80000300a00 */
[----:B------:R-:W2:Y:S01]  /*292a0*/  LDL.LU.64 R20, [R1+0x338] ;  /* 0x0003380001147983 */ /* 0x000ea20000300a00 */
[----:B------:R-:W-:-:S03]  /*292b0*/  PRMT R0, R25, 0x7632, R0 ;  /* 0x0000763219007816 */ /* 0x000fc60000000000 */
[----:B--2---:R-:W-:Y:S04]  /*292c0*/  STG.E.U16 [R20.64], R4 ;  /* 0x0000000414007986 */ /* 0x004fe8000c101504 */
[----:B------:R0:W-:Y:S04]  /*292d0*/  STG.E.U16 [R12.64], R25 ;  /* 0x000000190c007986 */ /* 0x0001e8000c101504 */
[----:B------:R-:W-:Y:S04]  /*292e0*/  STG.E.U16 [R2.64], R0 ;  /* 0x0000000002007986 */ /* 0x000fe8000c101504 */
[----:B------:R1:W-:Y:S04]  /*292f0*/  STG.E.U16 [R14.64], R29 ;  /* 0x0000001d0e007986 */ /* 0x0003e8000c101504 */
[----:B0-----:R-:W2:Y:S01]  /*29300*/  LDL.LU.64 R24, [R1+0x2d0] ;  /* 0x0002d00001187983 */ /* 0x001ea20000300a00 */
[----:B------:R-:W-:-:S03]  /*29310*/  PRMT R4, R29, 0x7632, R4 ;  /* 0x000076321d047816 */ /* 0x000fc60000000004 */
[----:B------:R-:W2:Y:S04]  /*29320*/  LDL.LU.64 R20, [R1+0x2a8] ;  /* 0x0002a80001147983 */ /* 0x000ea80000300a00 */
[----:B------:R-:W2:Y:S04]  /*29330*/  LDL.LU.64 R12, [R1+0x290] ;  /* 0x00029000010c7983 */ /* 0x000ea80000300a00 */
[----:B-1----:R-:W2:Y:S04]  /*29340*/  LDL.LU.64 R14, [R1+0x288] ;  /* 0x00028800010e7983 */ /* 0x002ea80000300a00 */
[----:B------:R0:W-:Y:S04]  /*29350*/  STL [R1+0x7e4], R28 ;  /* 0x0007e41c01007387 */ /* 0x0001e80000100800 */
[----:B0-----:R-:W2:Y:S01]  /*29360*/  LDL.LU.64 R28, [R1+0x2e0] ;  /* 0x0002e000011c7983 */ /* 0x001ea20000300a00 */
[----:B------:R-:W-:-:S03]  /*29370*/  PRMT R0, R33, 0x7632, R0 ;  /* 0x0000763221007816 */ /* 0x000fc60000000000 */
[----:B------:R0:W-:Y:S04]  /*29380*/  STG.E.U16 [R60.64], R4 ;  /* 0x000000043c007986 */ /* 0x0001e8000c101504 */
[----:B------:R1:W-:Y:S04]  /*29390*/  STG.E.U16 [R10.64], R33 ;  /* 0x000000210a007986 */ /* 0x0003e8000c101504 */
[----:B------:R3:W-:Y:S01]  /*293a0*/  STG.E.U16 [R6.64], R0 ;  /* 0x0000000006007986 */ /* 0x0007e2000c101504 */
[----:B0-----:R-:W-:-:S03]  /*293b0*/  PRMT R4, R37, 0x7632, R4 ;  /* 0x0000763225047816 */ /* 0x001fc60000000004 */
[----:B-1----:R-:W4:Y:S04]  /*293c0*/  LDL.LU.64 R32, [R1+0x2b8] ;  /* 0x0002b80001207983 */ /* 0x002f280000300a00 */
[----:B------:R-:W4:Y:S04]  /*293d0*/  LDL.LU.64 R10, [R1+0x280] ;  /* 0x00028000010a7983 */ /* 0x000f280000300a00 */
[----:B------:R-:W4:Y:S04]  /*293e0*/  LDL.LU.64 R2, [R1+0x278] ;  /* 0x0002780001027983 */ /* 0x000f280000300a00 */
[----:B------:R-:W4:Y:S04]  /*293f0*/  LDL.LU R61, [R1+0x18] ;  /* 0x00001800013d7983 */ /* 0x000f280000300800 */
[----:B---3--:R-:W3:Y:S04]  /*29400*/  LDL.LU.64 R6, [R1+0x808] ;  /* 0x0008080001067983 */ /* 0x008ee80000300a00 */
[----:B--2---:R0:W-:Y:S04]  /*29410*/  STG.E.U16 [R28.64], R37 ;  /* 0x000000251c007986 */ /* 0x0041e8000c101504 */
[----:B0-----:R-:W2:Y:S01]  /*29420*/  LDL.LU.64 R36, [R1+0x2d8] ;  /* 0x0002d80001247983 */ /* 0x001ea20000300a00 */
[----:B------:R-:W-:-:S03]  /*29430*/  PRMT R0, R41, 0x7632, R0 ;  /* 0x0000763229007816 */ /* 0x000fc60000000000 */
[----:B------:R-:W3:Y:S04]  /*29440*/  LDL.LU.64 R28, [R1+0x248] ;  /* 0x00024800011c7983 */ /* 0x000ee80000300a00 */
[----:B--2---:R0:W-:Y:S04]  /*29450*/  STG.E.U16 [R36.64], R4 ;  /* 0x0000000424007986 */ /* 0x0041e8000c101504 */
[----:B------:R1:W-:Y:S04]  /*29460*/  STG.E.U16 [R24.64], R41 ;  /* 0x0000002918007986 */ /* 0x0003e8000c101504 */
[----:B------:R2:W-:Y:S01]  /*29470*/  STG.E.U16 [R16.64], R0 ;  /* 0x0000000010007986 */ /* 0x0005e2000c101504 */
[----:B0-----:R-:W-:-:S03]  /*29480*/  PRMT R4, R45, 0x7632, R4 ;  /* 0x000076322d047816 */ /* 0x001fc60000000004 */
[----:B----4-:R0:W-:Y:S04]  /*29490*/  STG.E.U16 [R8.64], R45 ;  /* 0x0000002d08007986 */ /* 0x0101e8000c101504 */
[----:B-1----:R-:W4:Y:S04]  /*294a0*/  LDL.LU.64 R40, [R1+0x250] ;  /* 0x0002500001287983 */ /* 0x002f280000300a00 */
[----:B------:R-:W3:Y:S01]  /*294b0*/  LDL.LU.64 R36, [R1+0x240] ;  /* 0x0002400001247983 */ /* 0x000ee20000300a00 */
[----:B--2---:R-:W-:-:S03]  /*294c0*/  PRMT R0, R49, 0x7632, R0 ;  /* 0x0000763231007816 */ /* 0x004fc60000000000 */
[----:B------:R-:W2:Y:S04]  /*294d0*/  LDL.LU.64 R16, [R1+0x230] ;  /* 0x0002300001107983 */ /* 0x000ea80000300a00 */
[----:B0-----:R-:W2:Y:S04]  /*294e0*/  LDL.LU.64 R44, [R1+0x258] ;  /* 0x00025800012c7983 */ /* 0x001ea80000300a00 */
[----:B------:R-:W2:Y:S04]  /*294f0*/  LDL.LU.64 R24, [R1+0x228] ;  /* 0x0002280001187983 */ /* 0x000ea80000300a00 */
[----:B------:R0:W-:Y:S04]  /*29500*/  STG.E.U16 [R32.64], R4 ;  /* 0x0000000420007986 */ /* 0x0001e8000c101504 */
[----:B------:R-:W2:Y:S04]  /*29510*/  LDL.LU.64 R8, [R1+0x218] ;  /* 0x0002180001087983 */ /* 0x000ea80000300a00 */
[----:B------:R1:W-:Y:S04]  /*29520*/  STG.E.U16 [R20.64], R49 ;  /* 0x0000003114007986 */ /* 0x0003e8000c101504 */
[----:B------:R1:W-:Y:S01]  /*29530*/  STG.E.U16 [R12.64], R0 ;  /* 0x000000000c007986 */ /* 0x0003e2000c101504 */
[----:B0-----:R-:W-:-:S03]  /*29540*/  PRMT R4, R53, 0x7632, R4 ;  /* 0x0000763235047816 */ /* 0x001fc60000000004 */
[----:B------:R0:W-:Y:S04]  /*29550*/  STG.E.U16 [R14.64], R53 ;  /* 0x000000350e007986 */ /* 0x0001e8000c101504 */
[----:B-1----:R-:W2:Y:S04]  /*29560*/  LDL.LU.64 R48, [R1+0x260] ;  /* 0x0002600001307983 */ /* 0x002ea80000300a00 */
[----:B------:R-:W2:Y:S04]  /*29570*/  LDL.LU.64 R32, [R1+0x208] ;  /* 0x0002080001207983 */ /* 0x000ea80000300a00 */
[----:B------:R-:W2:Y:S04]  /*29580*/  LDL.LU.64 R20, [R1+0x200] ;  /* 0x0002000001147983 */ /* 0x000ea80000300a00 */
[----:B------:R-:W2:Y:S04]  /*29590*/  LDL.LU.64 R12, [R1+0x1e8] ;  /* 0x0001e800010c7983 */ /* 0x000ea80000300a00 */
[----:B0-----:R-:W2:Y:S04]  /*295a0*/  LDL.LU.64 R14, [R1+0x800] ;  /* 0x00080000010e7983 */ /* 0x001ea80000300a00 */
[----:B------:R-:W2:Y:S04]  /*295b0*/  LDL.LU.64 R52, [R1+0x270] ;  /* 0x0002700001347983 */ /* 0x000ea80000300a00 */
[----:B------:R0:W-:Y:S04]  /*295c0*/  STG.E.U16 [R10.64], R4 ;  /* 0x000000040a007986 */ /* 0x0001e8000c101504 */
[----:B0-----:R-:W3:Y:S01]  /*295d0*/  LDL.LU.64 R10, [R1+0x7f8] ;  /* 0x0007f800010a7983 */ /* 0x001ee20000300a00 */
[----:B------:R-:W-:-:S03]  /*295e0*/  PRMT R0, R57, 0x7632, R0 ;  /* 0x0000763239007816 */ /* 0x000fc60000000000 */
[----:B------:R0:W-:Y:S01]  /*295f0*/  STG.E.U16 [R2.64], R57 ;  /* 0x0000003902007986 */ /* 0x0001e2000c101504 */
[----:B------:R-:W-:-:S03]  /*29600*/  PRMT R4, R61, 0x7632, R4 ;  /* 0x000076323d047816 */ /* 0x000fc60000000004 */
[----:B0-----:R-:W4:Y:S04]  /*29610*/  LDL.LU.64 R2, [R1+0x1e0] ;  /* 0x0001e00001027983 */ /* 0x001f280000300a00 */
[----:B--2---:R-:W-:Y:S04]  /*29620*/  STG.E.U16 [R52.64], R0 ;  /* 0x0000000034007986 */ /* 0x004fe8000c101504 */
[----:B------:R0:W-:Y:S04]  /*29630*/  STG.E.U16 [R48.64], R61 ;  /* 0x0000003d30007986 */ /* 0x0001e8000c101504 */
[----:B0-----:R-:W2:Y:S01]  /*29640*/  LDL.LU.64 R60, [R1+0x1d8] ;  /* 0x0001d800013c7983 */ /* 0x001ea20000300a00 */
[----:B---3--:R-:W-:-:S03]  /*29650*/  PRMT R0, R6, 0x7632, R0 ;  /* 0x0000763206007816 */ /* 0x008fc60000000000 */
[----:B------:R0:W-:Y:S04]  /*29660*/  STG.E.U16 [R44.64], R4 ;  /* 0x000000042c007986 */ /* 0x0001e8000c101504 */
[----:B----4-:R-:W-:Y:S04]  /*29670*/  STG.E.U16 [R40.64], R6 ;  /* 0x0000000628007986 */ /* 0x010fe8000c101504 */
[----:B------:R1:W-:Y:S01]  /*29680*/  STG.E.U16 [R28.64], R0 ;  /* 0x000000001c007986 */ /* 0x0003e2000c101504 */
[----:B0-----:R-:W-:-:S03]  /*29690*/  PRMT R4, R10, 0x7632, R4 ;  /* 0x000076320a047816 */ /* 0x001fc60000000004 */
[----:B------:R-:W3:Y:S04]  /*296a0*/  LDL.LU.64 R56, [R1+0x1c8] ;  /* 0x0001c80001387983 */ /* 0x000ee80000300a00 */
[----:B------:R0:W-:Y:S01]  /*296b0*/  STG.E.U16 [R36.64], R10 ;  /* 0x0000000a24007986 */ /* 0x0001e2000c101504 */
[----:B-1----:R-:W-:-:S03]  /*296c0*/  PRMT R0, R14, 0x7632, R0 ;  /* 0x000076320e007816 */ /* 0x002fc60000000000 */
[----:B------:R-:W4:Y:S04]  /*296d0*/  LDL.LU.64 R28, [R1+0x1b8] ;  /* 0x0001b800011c7983 */ /* 0x000f280000300a00 */
[----:B------:R1:W-:Y:S04]  /*296e0*/  STG.E.U16 [R16.64], R4 ;  /* 0x0000000410007986 */ /* 0x0003e8000c101504 */
[----:B0-----:R-:W4:Y:S04]  /*296f0*/  LDL.LU.64 R36, [R1+0x1b0] ;  /* 0x0001b00001247983 */ /* 0x001f280000300a00 */
[----:B------:R-:W-:Y:S04]  /*29700*/  STG.E.U16 [R24.64], R14 ;  /* 0x0000000e18007986 */ /* 0x000fe8000c101504 */
[----:B-1----:R-:W4:Y:S01]  /*29710*/  LDL.LU.64 R16, [R1+0x1a0] ;  /* 0x0001a00001107983 */ /* 0x002f220000300a00 */
[----:B------:R-:W-:-:S03]  /*29720*/  PRMT R4, R7, 0x7632, R4 ;  /* 0x0000763207047816 */ /* 0x000fc60000000004 */
[----:B------:R0:W-:Y:S04]  /*29730*/  STG.E.U16 [R8.64], R0 ;  /* 0x0000000008007986 */ /* 0x0001e8000c101504 */
[----:B------:R1:W-:Y:S04]  /*29740*/  STG.E.U16 [R32.64], R7 ;  /* 0x0000000720007986 */ /* 0x0003e8000c101504 */
[----:B0-----:R-:W4:Y:S04]  /*29750*/  LDL.LU.64 R8, [R1+0x198] ;  /* 0x0001980001087983 */ /* 0x001f280000300a00 */
[----:B------:R-:W4:Y:S04]  /*29760*/  LDL.LU.64 R24, [R1+0x188] ;  /* 0x0001880001187983 */ /* 0x000f280000300a00 */
[----:B-1----:R-:W4:Y:S01]  /*29770*/  LDL.LU R7, [R1+0x7f4] ;  /* 0x0007f40001077983 */ /* 0x002f220000300800 */
[----:B------:R-:W-:-:S03]  /*29780*/  PRMT R0, R18, 0x7632, R0 ;  /* 0x0000763212007816 */ /* 0x000fc60000000000 */
[----:B------:R-:W4:Y:S04]  /*29790*/  LDL.LU.64 R32, [R1+0x178] ;  /* 0x0001780001207983 */ /* 0x000f280000300a00 */
[----:B------:R-:W4:Y:S04]  /*297a0*/  LDL.LU.64 R52, [R1+0x170] ;  /* 0x0001700001347983 */ /* 0x000f280000300a00 */
[----:B------:R0:W-:Y:S04]  /*297b0*/  STG.E.U16 [R20.64], R4 ;  /* 0x0000000414007986 */ /* 0x0001e8000c101504 */
[----:B------:R-:W4:Y:S04]  /*297c0*/  LDL.LU.64 R48, [R1+0x168] ;  /* 0x0001680001307983 */ /* 0x000f280000300a00 */
[----:B------:R1:W-:Y:S04]  /*297d0*/  STG.E.U16 [R12.64], R18 ;  /* 0x000000120c007986 */ /* 0x0003e8000c101504 */
[----:B0-----:R-:W4:Y:S04]  /*297e0*/  LDL.LU.64 R20, [R1+0x160] ;  /* 0x0001600001147983 */ /* 0x001f280000300a00 */
[----:B------:R-:W-:Y:S04]  /*297f0*/  STL [R1+0x7e8], R19 ;  /* 0x0007e81301007387 */ /* 0x000fe80000100800 */
[----:B-1----:R-:W4:Y:S04]  /*29800*/  LDL.LU.64 R12, [R1+0x158] ;  /* 0x00015800010c7983 */ /* 0x002f280000300a00 */
[----:B------:R0:W-:Y:S04]  /*29810*/  STG.E.U16 [R2.64], R0 ;  /* 0x0000000002007986 */ /* 0x0001e8000c101504 */
[----:B0-----:R-:W4:Y:S04]  /*29820*/  LDL.LU.64 R2, [R1+0x148] ;  /* 0x0001480001027983 */ /* 0x001f280000300a00 */
[----:B------:R-:W4:Y:S04]  /*29830*/  LDL.LU.64 R44, [R1+0x140] ;  /* 0x00014000012c7983 */ /* 0x000f280000300a00 */
[----:B------:R-:W4:Y:S04]  /*29840*/  LDL.LU.64 R40, [R1+0x138] ;  /* 0x0001380001287983 */ /* 0x000f280000300a00 */
[----:B--2---:R0:W-:Y:S04]  /*29850*/  STG.E.U16 [R60.64], R22 ;  /* 0x000000163c007986 */ /* 0x0041e8000c101504 */
[----:B0-----:R-:W2:Y:S01]  /*29860*/  LDL.LU.64 R60, [R1+0x130] ;  /* 0x00013000013c7983 */ /* 0x001ea20000300a00 */
[----:B------:R-:W-:-:S02]  /*29870*/  PRMT R4, R22, 0x7632, R4 ;  /* 0x0000763216047816 */ /* 0x000fc40000000004 */
[----:B------:R-:W-:-:S03]  /*29880*/  PRMT R0, R26, 0x7632, R0 ;  /* 0x000076321a007816 */ /* 0x000fc60000000000 */
[----:B---3--:R0:W-:Y:S04]  /*29890*/  STG.E.U16 [R56.64], R4 ;  /* 0x0000000438007986 */ /* 0x0081e8000c101504 */
[----:B----4-:R-:W-:Y:S01]  /*298a0*/  STG.E.U16 [R28.64], R26 ;  /* 0x0000001a1c007986 */ /* 0x010fe2000c101504 */
[----:B0-----:R-:W-:-:S03]  /*298b0*/  PRMT R4, R30, 0x7632, R4 ;  /* 0x000076321e047816 */ /* 0x001fc60000000004 */
[----:B------:R0:W-:Y:S04]  /*298c0*/  STG.E.U16 [R36.64], R0 ;  /* 0x0000000024007986 */ /* 0x0001e8000c101504 */
[----:B------:R-:W-:Y:S04]  /*298d0*/  STL [R1+0x7ec], R23 ;  /* 0x0007ec1701007387 */ /* 0x000fe80000100800 */
[----:B------:R1:W-:Y:S01]  /*298e0*/  STG.E.U16 [R16.64], R30 ;  /* 0x0000001e10007986 */ /* 0x0003e2000c101504 */
[----:B0-----:R-:W-:-:S03]  /*298f0*/  PRMT R0, R34, 0x7632, R0 ;  /* 0x0000763222007816 */ /* 0x001fc60000000000 */
[----:B------:R-:W3:Y:S04]  /*29900*/  LDL.LU.64 R28, [R1+0x128] ;  /* 0x00012800011c7983 */ /* 0x000ee80000300a00 */
[----:B------:R-:W-:Y:S04]  /*29910*/  STL [R1+0x7f0], R27 ;  /* 0x0007f01b01007387 */ /* 0x000fe80000100800 */
[----:B-1----:R-:W4:Y:S04]  /*29920*/  LDL.LU.64 R16, [R1+0x120] ;  /* 0x0001200001107983 */ /* 0x002f280000300a00 */
[----:B------:R0:W-:Y:S04]  /*29930*/  STG.E.U16 [R8.64], R4 ;  /* 0x0000000408007986 */ /* 0x0001e8000c101504 */
[----:B------:R-:W-:Y:S04]  /*29940*/  STG.E.U16 [R24.64], R34 ;  /* 0x0000002218007986 */ /* 0x000fe8000c101504 */
[----:B------:R1:W-:Y:S01]  /*29950*/  STG.E.U16 [R32.64], R0 ;  /* 0x0000000020007986 */ /* 0x0003e2000c101504 */
[----:B0-----:R-:W-:-:S03]  /*29960*/  PRMT R4, R38, 0x7632, R4 ;  /* 0x0000763226047816 */ /* 0x001fc60000000004 */
[----:B------:R-:W4:Y:S04]  /*29970*/  LDL.LU.64 R8, [R1+0x118] ;  /* 0x0001180001087983 */ /* 0x000f280000300a00 */
[----:B------:R-:W4:Y:S01]  /*29980*/  LDL.LU.64 R36, [R1+0x110] ;  /* 0x0001100001247983 */ /* 0x000f220000300a00 */
[----:B-1----:R-:W-:-:S03]  /*29990*/  PRMT R0, R42, 0x7632, R0 ;  /* 0x000076322a007816 */ /* 0x002fc60000000000 */
[----:B------:R-:W4:Y:S04]  /*299a0*/  LDL.LU R24, [R1+0x1c] ;  /* 0x00001c0001187983 */ /* 0x000f280000300800 */
[----:B------:R-:W-:Y:S04]  /*299b0*/  STG.E.U16 [R52.64], R38 ;  /* 0x0000002634007986 */ /* 0x000fe8000c101504 */
[----:B------:R0:W-:Y:S04]  /*299c0*/  STG.E.U16 [R48.64], R4 ;  /* 0x0000000430007986 */ /* 0x0001e8000c101504 */
[----:B------:R1:W-:Y:S04]  /*299d0*/  STG.E.U16 [R20.64], R42 ;  /* 0x0000002a14007986 */ /* 0x0003e8000c101504 */
[----:B------:R1:W-:Y:S01]  /*299e0*/  STG.E.U16 [R12.64], R0 ;  /* 0x000000000c007986 */ /* 0x0003e2000c101504 */
[----:B0-----:R-:W-:-:S03]  /*299f0*/  PRMT R4, R46, 0x7632, R4 ;  /* 0x000076322e047816 */ /* 0x001fc60000000004 */
[----:B------:R-:W4:Y:S04]  /*29a00*/  LDL.LU.64 R32, [R1+0x108] ;  /* 0x0001080001207983 */ /* 0x000f280000300a00 */
[----:B-1----:R-:W4:Y:S01]  /*29a10*/  LDL.LU.64 R20, [R1+0x100] ;  /* 0x0001000001147983 */ /* 0x002f220000300a00 */
[----:B------:R-:W-:-:S03]  /*29a20*/  PRMT R0, R50, 0x7632, R0 ;  /* 0x0000763232007816 */ /* 0x000fc60000000000 */
[----:B------:R-:W4:Y:S04]  /*29a30*/  LDL.LU.64 R12, [R1+0xf8] ;  /* 0x0000f800010c7983 */ /* 0x000f280000300a00 */
[----:B------:R0:W-:Y:S04]  /*29a40*/  STG.E.U16 [R2.64], R46 ;  /* 0x0000002e02007986 */ /* 0x0001e8000c101504 */
[----:B------:R-:W-:Y:S04]  /*29a50*/  STG.E.U16 [R44.64], R4 ;  /* 0x000000042c007986 */ /* 0x000fe8000c101504 */
[----:B------:R-:W-:Y:S04]  /*29a60*/  STG.E.U16 [R40.64], R50 ;  /* 0x0000003228007986 */ /* 0x000fe8000c101504 */
[----:B0-----:R-:W4:Y:S04]  /*29a70*/  LDL.LU.64 R2, [R1+0xf0] ;  /* 0x0000f00001027983 */ /* 0x001f280000300a00 */
[----:B--2---:R0:W-:Y:S04]  /*29a80*/  STG.E.U16 [R60.64], R0 ;  /* 0x000000003c007986 */ /* 0x0041e8000c101504 */
[----:B0-----:R-:W2:Y:S04]  /*29a90*/  LDL.LU.64 R60, [R1+0xe8] ;  /* 0x0000e800013c7983 */ /* 0x001ea80000300a00 */
[----:B------:R-:W2:Y:S04]  /*29aa0*/  LDL.LU.64 R26, [R1+0xe0] ;  /* 0x0000e000011a7983 */ /* 0x000ea80000300a00 */
[----:B------:R-:W2:Y:S04]  /*29ab0*/  LDL.LU.64 R22, [R1+0xd8] ;  /* 0x0000d80001167983 */ /* 0x000ea80000300a00 */
[----:B------:R-:W2:Y:S01]  /*29ac0*/  LDL.LU.64 R18, [R1+0xd0] ;  /* 0x0000d00001127983 */ /* 0x000ea20000300a00 */
[----:B------:R-:W-:-:S02]  /*29ad0*/  PRMT R4, R54, 0x7632, R4 ;  /* 0x0000763236047816 */ /* 0x000fc40000000004 */
[----:B------:R-:W-:Y:S01]  /*29ae0*/  PRMT R0, R58, 0x7632, R0 ;  /* 0x000076323a007816 */ /* 0x000fe20000000000 */
[----:B------:R-:W2:Y:S04]  /*29af0*/  LDL.LU R5, [R1+0xc] ;  /* 0x00000c0001057983 */ /* 0x000ea80000300800 */
[----:B---3--:R0:W-:Y:S04]  /*29b00*/  STG.E.U16 [R28.64], R54 ;  /* 0x000000361c007986 */ /* 0x0081e8000c101504 */
[----:B----4-:R1:W-:Y:S04]  /*29b10*/  STG.E.U16 [R16.64], R4 ;  /* 0x0000000410007986 */ /* 0x0103e8000c101504 */
[----:B0-----:R-:W3:Y:S04]  /*29b20*/  LDL.LU.64 R28, [R1+0xc8] ;  /* 0x0000c800011c7983 */ /* 0x001ee80000300a00 */
[----:B-1----:R-:W3:Y:S04]  /*29b30*/  LDL.LU.64 R16, [R1+0xc0] ;  /* 0x0000c00001107983 */ /* 0x002ee80000300a00 */
[----:B------:R0:W-:Y:S04]  /*29b40*/  STG.E.U16 [R8.64], R58 ;  /* 0x0000003a08007986 */ /* 0x0001e8000c101504 */
[----:B------:R1:W-:Y:S01]  /*29b50*/  STG.E.U16 [R36.64], R0 ;  /* 0x0000000024007986 */ /* 0x0003e2000c101504 */
[----:B------:R-:W-:-:S03]  /*29b60*/  PRMT R4, R24, 0x7632, R4 ;  /* 0x0000763218047816 */ /* 0x000fc60000000004 */
[----:B0-----:R-:W3:Y:S04]  /*29b70*/  LDL.LU.64 R8, [R1+0xb8] ;  /* 0x0000b80001087983 */ /* 0x001ee80000300a00 */
[----:B------:R-:W3:Y:S01]  /*29b80*/  LDL.LU.64 R56, [R1+0xa0] ;  /* 0x0000a00001387983 */ /* 0x000ee20000300a00 */
[----:B-1----:R-:W-:-:S03]  /*29b90*/  PRMT R0, R7, 0x7632, R0 ;  /* 0x0000763207007816 */ /* 0x002fc60000000000 */
[----:B------:R-:W3:Y:S04]  /*29ba0*/  LDL.LU.64 R52, [R1+0x98] ;  /* 0x0000980001347983 */ /* 0x000ee80000300a00 */
[----:B------:R-:W3:Y:S04]  /*29bb0*/  LDL.LU.64 R48, [R1+0x90] ;  /* 0x0000900001307983 */ /* 0x000ee80000300a00 */
[----:B------:R-:W3:Y:S04]  /*29bc0*/  LDL.LU.64 R44, [R1+0x88] ;  /* 0x00008800012c7983 */ /* 0x000ee80000300a00 */
[----:B------:R0:W-:Y:S04]  /*29bd0*/  STG.E.U16 [R32.64], R24 ;  /* 0x0000001820007986 */ /* 0x0001e8000c101504 */
[----:B------:R-:W3:Y:S04]  /*29be0*/  LDL.LU.64 R40, [R1+0x80] ;  /* 0x0000800001287983 */ /* 0x000ee80000300a00 */
[----:B------:R1:W-:Y:S04]  /*29bf0*/  STG.E.U16 [R20.64], R4 ;  /* 0x0000000414007986 */ /* 0x0003e8000c101504 */
[----:B------:R-:W3:Y:S04]  /*29c00*/  LDL.LU.64 R36, [R1+0x78] ;  /* 0x0000780001247983 */ /* 0x000ee80000300a00 */
[----:B0-----:R-:W3:Y:S01]  /*29c10*/  LDL.LU.64 R32, [R1+0x70] ;  /* 0x0000700001207983 */ /* 0x001ee20000300a00 */
[----:B-1----:R-:W-:-:S03]  /*29c20*/  PRMT R4, R11, 0x7632, R4 ;  /* 0x000076320b047816 */ /* 0x002fc60000000004 */
[----:B------:R0:W-:Y:S04]  /*29c30*/  STG.E.U16 [R12.64], R7 ;  /* 0x000000070c007986 */ /* 0x0001e8000c101504 */
[----:B------:R-:W3:Y:S04]  /*29c40*/  LDL.LU.64 R24, [R1+0x68] ;  /* 0x0000680001187983 */ /* 0x000ee80000300a00 */
[----:B------:R1:W-:Y:S04]  /*29c50*/  STG.E.U16 [R2.64], R0 ;  /* 0x0000000002007986 */ /* 0x0003e8000c101504 */
[----:B------:R-:W3:Y:S04]  /*29c60*/  LDL.LU.64 R20, [R1+0x60] ;  /* 0x0000600001147983 */ /* 0x000ee80000300a00 */
[----:B0-----:R-:W3:Y:S01]  /*29c70*/  LDL.LU.64 R12, [R1+0x58] ;  /* 0x00005800010c7983 */ /* 0x001ee20000300a00 */
[----:B-1----:R-:W-:-:S03]  /*29c80*/  PRMT R0, R15, 0x7632, R0 ;  /* 0x000076320f007816 */ /* 0x002fc60000000000 */
[----:B------:R-:W3:Y:S04]  /*29c90*/  LDL.LU.64 R2, [R1+0x50] ;  /* 0x0000500001027983 */ /* 0x000ee80000300a00 */
[----:B--2---:R0:W-:Y:S04]  /*29ca0*/  STG.E.U16 [R60.64], R11 ;  /* 0x0000000b3c007986 */ /* 0x0041e8000c101504 */
[----:B------:R1:W-:Y:S04]  /*29cb0*/  STG.E.U16 [R26.64], R4 ;  /* 0x000000041a007986 */ /* 0x0003e8000c101504 */
[----:B------:R2:W-:Y:S04]  /*29cc0*/  STG.E.U16 [R22.64], R15 ;  /* 0x0000000f16007986 */ /* 0x0005e8000c101504 */
[----:B0-----:R-:W4:Y:S04]  /*29cd0*/  LDL.LU.64 R60, [R1+0x48] ;  /* 0x00004800013c7983 */ /* 0x001f280000300a00 */
[----:B-1----:R-:W4:Y:S04]  /*29ce0*/  LDL.LU R27, [R1+0x7f0] ;  /* 0x0007f000011b7983 */ /* 0x002f280000300800 */
[----:B--2---:R-:W2:Y:S04]  /*29cf0*/  LDL.LU R23, [R1+0x7ec] ;  /* 0x0007ec0001177983 */ /* 0x004ea80000300800 */
[----:B------:R-:W2:Y:S04]  /*29d00*/  LDL.LU.64 R14, [R1+0xa8] ;  /* 0x0000a800010e7983 */ /* 0x000ea80000300a00 */
[----:B------:R0:W-:Y:S04]  /*29d10*/  STG.E.U16 [R18.64], R0 ;  /* 0x0000000012007986 */ /* 0x0001e8000c101504 */
[----:B0-----:R-:W2:Y:S01]  /*29d20*/  LDL.LU R19, [R1+0x7e8] ;  /* 0x0007e80001137983 */ /* 0x001ea20000300800 */
[----:B------:R-:W-:-:S03]  /*29d30*/  PRMT R4, R5, 0x7632, R4 ;  /* 0x0000763205047816 */ /* 0x000fc60000000004 */
[----:B---3--:R0:W-:Y:S04]  /*29d40*/  STG.E.U16 [R28.64], R5 ;  /* 0x000000051c007986 */ /* 0x0081e8000c101504 */
[----:B------:R1:W-:Y:S04]  /*29d50*/  STG.E.U16 [R16.64], R4 ;  /* 0x0000000410007986 */ /* 0x0003e8000c101504 */
[----:B0-----:R-:W3:Y:S04]  /*29d60*/  LDL.LU R28, [R1+0x7e4] ;  /* 0x0007e400011c7983 */ /* 0x001ee80000300800 */
[----:B-1----:R-:W3:Y:S04]  /*29d70*/  LDL.LU R16, [R1+0x7e0] ;  /* 0x0007e00001107983 */ /* 0x002ee80000300800 */
[----:B--2---:R0:W-:Y:S01]  /*29d80*/  STG.E.U16 [R8.64], R19 ;  /* 0x0000001308007986 */ /* 0x0041e2000c101504 */
[----:B------:R-:W-:-:S03]  /*29d90*/  PRMT R0, R19, 0x7632, R0 ;  /* 0x0000763213007816 */ /* 0x000fc60000000000 */
[----:B0-----:R-:W2:Y:S04]  /*29da0*/  LDL.LU.64 R8, [R1+0x7d8] ;  /* 0x0007d80001087983 */ /* 0x001ea80000300a00 */
[----:B------:R-:W2:Y:S01]  /*29db0*/  LDL.LU.64 R18, [R1+0xb0] ;  /* 0x0000b00001127983 */ /* 0x000ea20000300a00 */
[----:B------:R-:W-:Y:S02]  /*29dc0*/  PRMT R4, R23, 0x7632, R4 ;  /* 0x0000763217047816 */ /* 0x000fe40000000004 */
[----:B------:R-:W-:Y:S01]  /*29dd0*/  PRMT R6, R47, 0x7632, R6 ;  /* 0x000076322f067816 */ /* 0x000fe20000000006 */
[----:B--2---:R4:W-:Y:S04]  /*29de0*/  STG.E.U16 [R18.64], R0 ;  /* 0x0000000012007986 */ /* 0x0049e8000c101504 */
[----:B------:R-:W-:Y:S04]  /*29df0*/  STG.E.U16 [R14.64], R23 ;  /* 0x000000170e007986 */ /* 0x000fe8000c101504 */
[----:B------:R0:W-:Y:S01]  /*29e00*/  STG.E.U16 [R56.64], R4 ;  /* 0x0000000438007986 */ /* 0x0001e2000c101504 */
[----:B----4-:R-:W-:-:S03]  /*29e10*/  PRMT R0, R27, 0x7632, R0 ;  /* 0x000076321b007816 */ /* 0x010fc60000000000 */
[----:B------:R-:W-:Y:S04]  /*29e20*/  STG.E.U16 [R52.64], R27 ;  /* 0x0000001b34007986 */ /* 0x000fe8000c101504 */
[----:B------:R1:W-:Y:S01]  /*29e30*/  STG.E.U16 [R48.64], R0 ;  /* 0x0000000030007986 */ /* 0x0003e2000c101504 */
[----:B0-----:R-:W-:-:S03]  /*29e40*/  PRMT R4, R35, 0x7632, R4 ;  /* 0x0000763223047816 */ /* 0x001fc60000000004 */
[----:B------:R-:W-:Y:S01]  /*29e50*/  STG.E.U16 [R44.64], R31 ;  /* 0x0000001f2c007986 */ /* 0x000fe2000c101504 */
[----:B-1----:R-:W-:-:S05]  /*29e60*/  PRMT R0, R31, 0x7632, R0 ;  /* 0x000076321f007816 */ /* 0x002fca0000000000 */
[----:B------:R0:W-:Y:S04]  /*29e70*/  STG.E.U16 [R40.64], R0 ;  /* 0x0000000028007986 */ /* 0x0001e8000c101504 */
[----:B------:R-:W-:Y:S04]  /*29e80*/  STG.E.U16 [R36.64], R35 ;  /* 0x0000002324007986 */ /* 0x000fe8000c101504 */
[----:B------:R1:W-:Y:S01]  /*29e90*/  STG.E.U16 [R32.64], R4 ;  /* 0x0000000420007986 */ /* 0x0003e2000c101504 */
[----:B0-----:R-:W-:-:S03]  /*29ea0*/  PRMT R0, R39, 0x7632, R0 ;  /* 0x0000763227007816 */ /* 0x001fc60000000000 */
[----:B------:R-:W-:Y:S04]  /*29eb0*/  STG.E.U16 [R24.64], R39 ;  /* 0x0000002718007986 */ /* 0x000fe8000c101504 */
[----:B------:R-:W-:Y:S01]  /*29ec0*/  STG.E.U16 [R20.64], R0 ;  /* 0x0000000014007986 */ /* 0x000fe2000c101504 */
[----:B-1----:R-:W-:-:S03]  /*29ed0*/  PRMT R4, R43, 0x7632, R4 ;  /* 0x000076322b047816 */ /* 0x002fc60000000004 */
[----:B------:R-:W-:Y:S04]  /*29ee0*/  STG.E.U16 [R12.64], R43 ;  /* 0x0000002b0c007986 */ /* 0x000fe8000c101504 */
[----:B------:R0:W-:Y:S04]  /*29ef0*/  STG.E.U16 [R2.64], R4 ;  /* 0x0000000402007986 */ /* 0x0001e8000c101504 */
[----:B------:R1:W-:Y:S04]  /*29f00*/  STG.E.U16 [R60.64], R47 ;  /* 0x0000002f3c007986 */ /* 0x0003e8000c101504 */
[----:B0-----:R-:W2:Y:S04]  /*29f10*/  LDL.LU.64 R2, [R1+0x40] ;  /* 0x0000400001027983 */ /* 0x001ea80000300a00 */
[----:B-1----:R-:W4:Y:S04]  /*29f20*/  LDL.LU.64 R60, [R1+0x38] ;  /* 0x00003800013c7983 */ /* 0x002f280000300a00 */
[----:B------:R-:W3:Y:S04]  /*29f30*/  LDL.LU.64 R46, [R1+0x20] ;  /* 0x00002000012e7983 */ /* 0x000ee80000300a00 */
        /* <DEDUP_REMOVED lines=26> */
[----:B------:R-:W-:-:S03]  /*2a0e0*/  PRMT R9, R51, 0x7632, R9 ;  /* 0x0000763233097816 */ /* 0x000fc60000000009 */
[----:B--2---:R0:W-:Y:S04]  /*2a0f0*/  STG.E.U16 [R2.64], R6 ;  /* 0x0000000602007986 */ /* 0x0041e8000c101504 */
[----:B----4-:R1:W-:Y:S04]  /*2a100*/  STG.E.U16 [R60.64], R51 ;  /* 0x000000333c007986 */ /* 0x0103e8000c101504 */
[----:B0-----:R-:W2:Y:S04]  /*2a110*/  LDL.LU.64 R2, [R1+0x7d0] ;  /* 0x0007d00001027983 */ /* 0x001ea80000300a00 */
[----:B------:R-:W4:Y:S04]  /*2a120*/  LDL.LU.64 R6, [R1+0x28] ;  /* 0x0000280001067983 */ /* 0x000f280000300a00 */
[----:B------:R-:W2:Y:S04]  /*2a130*/  LDL.LU R44, [R1+0x49c] ;  /* 0x00049c00012c7983 */ /* 0x000ea80000300800 */
[----:B------:R-:W2:Y:S04]  /*2a140*/  LDL.LU R24, [R1+0x498] ;  /* 0x0004980001187983 */ /* 0x000ea80000300800 */
[----:B------:R-:W2:Y:S04]  /*2a150*/  LDL.LU R32, [R1+0x494] ;  /* 0x0004940001207983 */ /* 0x000ea80000300800 */
[----:B-1----:R-:W2:Y:S04]  /*2a160*/  LDL.LU.64 R60, [R1+0x7c8] ;  /* 0x0007c800013c7983 */ /* 0x002ea80000300a00 */
[----:B------:R-:W2:Y:S04]  /*2a170*/  LDL.LU.64 R50, [R1+0x30] ;  /* 0x0000300001327983 */ /* 0x000ea80000300a00 */
[----:B------:R-:W4:Y:S04]  /*2a180*/  LDL.LU R40, [R1+0x490] ;  /* 0x0004900001287983 */ /* 0x000f280000300800 */
[----:B------:R-:W4:Y:S01]  /*2a190*/  LDL.LU R36, [R1+0x29c] ;  /* 0x00029c0001247983 */ /* 0x000f220000300800 */
[----:B------:R-:W-:-:S02]  /*2a1a0*/  PRMT R10, R55, 0x7632, R10 ;  /* 0x00007632370a7816 */ /* 0x000fc4000000000a */
[----:B------:R-:W-:Y:S01]  /*2a1b0*/  PRMT R0, R59, 0x7632, R0 ;  /* 0x000076323b007816 */ /* 0x000fe20000000000 */
[----:B---3--:R-:W-:Y:S02]  /*2a1c0*/  FFMA R4, R38, 0.69314718246459960938, R42 ;  /* 0x3f31721826047823 */ /* 0x008fe4000000002a */
[----:B------:R-:W-:Y:S02]  /*2a1d0*/  FFMA R5, R5, 0.69314718246459960938, R34 ;  /* 0x3f31721805057823 */ /* 0x000fe40000000022 */
[----:B------:R-:W-:Y:S02]  /*2a1e0*/  FFMA R12, R12, 0.69314718246459960938, R14 ;  /* 0x3f3172180c0c7823 */ /* 0x000fe4000000000e */
[----:B------:R-:W-:Y:S02]  /*2a1f0*/  FFMA R13, R13, 0.69314718246459960938, R57 ;  /* 0x3f3172180d0d7823 */ /* 0x000fe40000000039 */
[----:B------:R-:W-:Y:S02]  /*2a200*/  FFMA R14, R45, 0.69314718246459960938, R49 ;  /* 0x3f3172182d0e7823 */ /* 0x000fe40000000031 */
[----:B------:R-:W-:-:S02]  /*2a210*/  FFMA R15, R37, 0.69314718246459960938, R41 ;  /* 0x3f317218250f7823 */ /* 0x000fc40000000029 */
[----:B------:R-:W-:Y:S01]  /*2a220*/  FFMA R21, R8, 0.69314718246459960938, R21 ;  /* 0x3f31721808157823 */ /* 0x000fe20000000015 */
[----:B------:R-:W-:Y:S01]  /*2a230*/  FSEL R23, R25, -INF , P6 ;  /* 0xff80000019177808 */ /* 0x000fe20003000000 */
[----:B------:R-:W-:Y:S01]  /*2a240*/  FFMA R20, R20, 0.69314718246459960938, R33 ;  /* 0x3f31721814147823 */ /* 0x000fe20000000021 */
[----:B------:R-:W-:Y:S01]  /*2a250*/  FSEL R8, R48, -INF , P3 ;  /* 0xff80000030087808 */ /* 0x000fe20001800000 */
[----:B--2---:R0:W-:Y:S04]  /*2a260*/  STG.E.U16 [R50.64], R9 ;  /* 0x0000000932007986 */ /* 0x0041e8000c101504 */
[----:B----4-:R1:W-:Y:S04]  /*2a270*/  STG.E.U16 [R6.64], R55 ;  /* 0x0000003706007986 */ /* 0x0103e8000c101504 */
[----:B0-----:R-:W0:Y:S04]  /*2a280*/  S2R R9, SR_TID.X ;  /* 0x0000000000097919 */ /* 0x001e280000002100 */
[----:B------:R-:W-:Y:S04]  /*2a290*/  STG.E.U16 [R46.64], R10 ;  /* 0x0000000a2e007986 */ /* 0x000fe8000c101504 */
[----:B------:R-:W-:Y:S04]  /*2a2a0*/  STG.E.U16 [R60.64], R59 ;  /* 0x0000003b3c007986 */ /* 0x000fe8000c101504 */
[----:B------:R2:W-:Y:S01]  /*2a2b0*/  STG.E.U16 [R2.64], R0 ;  /* 0x0000000002007986 */ /* 0x0005e2000c101504 */
[----:B-1----:R-:W-:Y:S01]  /*2a2c0*/  FFMA R7, R18, 0.69314718246459960938, R22 ;  /* 0x3f31721812077823 */ /* 0x002fe20000000016 */
[----:B------:R-:W-:-:S02]  /*2a2d0*/  FSEL R22, R53, -INF , P5 ;  /* 0xff80000035167808 */ /* 0x000fc40002800000 */
[----:B--2---:R-:W-:Y:S02]  /*2a2e0*/  FSEL R2, R56, -INF , P1 ;  /* 0xff80000038027808 */ /* 0x004fe40000800000 */
[----:B------:R-:W-:-:S03]  /*2a2f0*/  FSEL R3, R17, -INF , P0 ;  /* 0xff80000011037808 */ /* 0x000fc60000000000 */
[----:B------:R-:W-:Y:S01]  /*2a300*/  FFMA R25, R2, 0.69314718246459960938, R32 ;  /* 0x3f31721802197823 */ /* 0x000fe20000000020 */
[----:B0-----:R-:W-:Y:S02]  /*2a310*/  SHF.L.U32 R32, R9, 0x2, RZ ;  /* 0x0000000209207819 */ /* 0x001fe400000006ff */
[----:B------:R-:W-:Y:S01]  /*2a320*/  FSEL R0, R52, -INF , P2 ;  /* 0xff80000034007808 */ /* 0x000fe20001000000 */
[----:B------:R-:W-:Y:S01]  /*2a330*/  FFMA R6, R26, 0.69314718246459960938, R30 ;  /* 0x3f3172181a067823 */ /* 0x000fe2000000001e */
[----:B------:R-:W-:Y:S01]  /*2a340*/  LOP3.LUT R32, R32, 0x70, RZ, 0xc0, !PT ;  /* 0x0000007020207812 */ /* 0x000fe200078ec0ff */
[----:B------:R-:W-:Y:S01]  /*2a350*/  BAR.SYNC.DEFER_BLOCKING 0x0 ;  /* 0x0000000000007b1d */ /* 0x000fe20000010000 */
[----:B------:R-:W-:Y:S02]  /*2a360*/  FFMA R22, R22, 0.69314718246459960938, R29 ;  /* 0x3f31721816167823 */ /* 0x000fe4000000001d */
[----:B------:R-:W-:Y:S02]  /*2a370*/  FFMA R23, R23, 0.69314718246459960938, R44 ;  /* 0x3f31721817177823 */ /* 0x000fe4000000002c */
[----:B------:R-:W-:-:S02]  /*2a380*/  FFMA R24, R3, 0.69314718246459960938, R24 ;  /* 0x3f31721803187823 */ /* 0x000fc40000000018 */
[----:B------:R-:W-:Y:S02]  /*2a390*/  FFMA R26, R0, 0.69314718246459960938, R40 ;  /* 0x3f317218001a7823 */ /* 0x000fe40000000028 */
[----:B------:R-:W-:Y:S01]  /*2a3a0*/  FFMA R27, R8, 0.69314718246459960938, R36 ;  /* 0x3f317218081b7823 */ /* 0x000fe20000000024 */
[----:B------:R-:W-:Y:S04]  /*2a3b0*/  STS.128 [R32], R4 ;  /* 0x0000000420007388 */ /* 0x000fe80000000c00 */
[----:B------:R-:W-:Y:S04]  /*2a3c0*/  STS.128 [R32+0x80], R12 ;  /* 0x0000800c20007388 */ /* 0x000fe80000000c00 */
[----:B------:R-:W-:Y:S04]  /*2a3d0*/  STS.128 [R32+0x100], R20 ;  /* 0x0001001420007388 */ /* 0x000fe80000000c00 */
[----:B------:R0:W-:Y:S04]  /*2a3e0*/  STS.128 [R32+0x180], R24 ;  /* 0x0001801820007388 */ /* 0x0001e80000000c00 */
[----:B------:R-:W-:Y:S01]  /*2a3f0*/  BAR.SYNC.DEFER_BLOCKING 0x0 ;  /* 0x0000000000007b1d */ /* 0x000fe20000010000 */
[----:B------:R-:W-:-:S05]  /*2a400*/  LOP3.LUT R36, R28, 0x7f, RZ, 0xc0, !PT ;  /* 0x0000007f1c247812 */ /* 0x000fca00078ec0ff */
[----:B------:R-:W1:Y:S04]  /*2a410*/  S2R R28, SR_CTAID.X ;  /* 0x00000000001c7919 */ /* 0x000e680000002500 */
[----:B0-----:R-:W0:Y:S04]  /*2a420*/  S2R R32, SR_CTAID.Y ;  /* 0x0000000000207919 */ /* 0x001e280000002600 */
[----:B------:R-:W2:Y:S01]  /*2a430*/  LDS R11, [R16] ;  /* 0x00000000100b7984 */ /* 0x000ea20000000800 */
[----:B-1----:R-:W-:Y:S01]  /*2a440*/  LEA R28, R28, R36, 0x7 ;  /* 0x000000241c1c7211 */ /* 0x002fe200078e38ff */
[----:B0-----:R-:W-:-:S03]  /*2a450*/  IMAD R0, R32, c[0x0][0x1cc], RZ ;  /* 0x0000730020007a24 */ /* 0x001fc600078e02ff */
[C---:B------:R-:W-:Y:S01]  /*2a460*/  SHF.L.U32 R3, R28.reuse, 0x2, RZ ;  /* 0x000000021c037819 */ /* 0x040fe200000006ff */
[----:B------:R-:W-:Y:S01]  /*2a470*/  IMAD.HI R9, R28, 0x4, RZ ;  /* 0x000000041c097827 */ /* 0x000fe200078e02ff */
[----:B------:R-:W-:-:S03]  /*2a480*/  SHF.L.U32 R2, R0, 0x2, RZ ;  /* 0x0000000200027819 */ /* 0x000fc600000006ff */
[----:B------:R-:W-:Y:S01]  /*2a490*/  IMAD.HI R0, R0, 0x4, RZ ;  /* 0x0000000400007827 */ /* 0x000fe200078e02ff */
[----:B------:R-:W-:-:S04]  /*2a4a0*/  IADD3 R2, P0, P1, R3, c[0x0][0x180], R2 ;  /* 0x0000600003027a10 */ /* 0x000fc8000791e002 */
[----:B------:R-:W-:-:S05]  /*2a4b0*/  IADD3.X R3, R9, c[0x0][0x184], R0, P0, P1 ;  /* 0x0000610009037a10 */ /* 0x000fca00007e2400 */
[----:B--2---:R-:W-:Y:S01]  /*2a4c0*/  STG.E [R2.64], R11 ;  /* 0x0000000b02007986 */ /* 0x004fe2000c101904 */
[----:B------:R-:W-:Y:S05]  /*2a4d0*/  EXIT ;  /* 0x000000000000794d */ /* 0x000fea0003800000 */
.L_x_2:
[----:B------:R-:W-:-:S00]  /*2a4e0*/  BRA `(.L_x_2) ;  /* 0xfffffff000007947 */ /* 0x000fc0000383ffff */
[----:B------:R-:W-:-:S00]  /*2a4f0*/  NOP ;  /* 0x0000000000007918 */ /* 0x000fc00000000000 */
        /* <DEDUP_REMOVED lines=8> */
.L_x_3:


//--------------------- .nv.global.init           --------------------------
	.section	.nv.global.init,"aw",@progbits
.nv.global.init:
	.type		_$_str,@object
	.size		_$_str,(.L_0 - _$_str)
_$_str:
        /*0000*/ 	.byte	0x5f, 0x5f, 0x43, 0x55, 0x44, 0x41, 0x5f, 0x46, 0x54, 0x5a, 0x00
.L_0:


//--------------------- .nv.shared.attn_fwd       --------------------------
	.section	.nv.shared.attn_fwd,"aw",@nobits
	.sectionflags	@""
	.align	16
